	.target	sm_100a

	.elftype	@"ET_EXEC"


//--------------------- .note.nv.tkinfo           --------------------------
	.section	.note.nv.tkinfo,"",@"SHT_NOTE"
	.sectionflags	@"SHF_NOTE_NV_TKINFO"
	.tkinfo
        /*0018*/ 	.word	0x00000002
        /*0030*/ 	.string	""
        /*0030*/ 	.string	"ptxas"
        /*0030*/ 	.string	"Cuda compilation tools, release 13.0, V13.0.88"
        /*0030*/ 	.string	"Build cuda_13.0.r13.0/compiler.36424714_0"
        /*0030*/ 	.string	"-arch sm_100a -m 64 "



//--------------------- .note.nv.cuinfo           --------------------------
	.section	.note.nv.cuinfo,"",@"SHT_NOTE"
	.sectionflags	@"SHF_NOTE_NV_CUINFO"
        /*0018*/ 	.short	0x0002
        /*001a*/ 	.short	0x0064
        /*001c*/ 	.short	0x0082
	.zero		2


//--------------------- .nv.info                  --------------------------
	.section	.nv.info,"",@"SHT_CUDA_INFO"
	.align	4


	//----- nvinfo : EIATTR_REGCOUNT
	.align		4
        /*0000*/ 	.byte	0x04, 0x2f
        /*0002*/ 	.short	(.L_38 - .L_37)
	.align		4
.L_37:
        /*0004*/ 	.word	index@(_ZN2at6native63_GLOBAL__N__7310b794_30_DistributionGeometricKernel_cu_fa6e70a443distribution_elementwise_grid_stride_kernelIfLi4EZNS0_9templates4cuda21uniform_and_transformIhfPNS_17CUDAGeneratorImplEZZZNS4_16geometric_kernelIS7_EEvRNS_18TensorIteratorBaseEdT_ENKUlvE_clEvENKUlvE_clEvEUlfE_EEvSA_T1_T2_EUlP24curandStatePhilox4_32_10E_ZNS1_27distribution_nullary_kernelIhf7double2S7_SJ_SE_EEvSA_SG_RKT3_T4_EUlifE_EEvlNS_15PhiloxCudaStateESF_SG_)
        /*0008*/ 	.word	0x00000038


	//----- nvinfo : EIATTR_FRAME_SIZE
	.align		4
.L_38:
        /*000c*/ 	.byte	0x04, 0x11
        /*000e*/ 	.short	(.L_40 - .L_39)
	.align		4
.L_39:
        /*0010*/ 	.word	index@($__internal_39_$__cuda_sm20_div_s64)
        /*0014*/ 	.word	0x00000000


	//----- nvinfo : EIATTR_FRAME_SIZE
	.align		4
.L_40:
        /*0018*/ 	.byte	0x04, 0x11
        /*001a*/ 	.short	(.L_42 - .L_41)
	.align		4
.L_41:
        /*001c*/ 	.word	index@(_ZN2at6native63_GLOBAL__N__7310b794_30_DistributionGeometricKernel_cu_fa6e70a443distribution_elementwise_grid_stride_kernelIfLi4EZNS0_9templates4cuda21uniform_and_transformIhfPNS_17CUDAGeneratorImplEZZZNS4_16geometric_kernelIS7_EEvRNS_18TensorIteratorBaseEdT_ENKUlvE_clEvENKUlvE_clEvEUlfE_EEvSA_T1_T2_EUlP24curandStatePhilox4_32_10E_ZNS1_27distribution_nullary_kernelIhf7double2S7_SJ_SE_EEvSA_SG_RKT3_T4_EUlifE_EEvlNS_15PhiloxCudaStateESF_SG_)
        /*0020*/ 	.word	0x00000000


	//----- nvinfo : EIATTR_REGCOUNT
	.align		4
.L_42:
        /*0024*/ 	.byte	0x04, 0x2f
        /*0026*/ 	.short	(.L_44 - .L_43)
	.align		4
.L_43:
        /*0028*/ 	.word	index@(_ZN2at6native63_GLOBAL__N__7310b794_30_DistributionGeometricKernel_cu_fa6e70a443distribution_elementwise_grid_stride_kernelIfLi4EZNS0_9templates4cuda21uniform_and_transformIhfPNS_17CUDAGeneratorImplEZZZNS4_16geometric_kernelIS7_EEvRNS_18TensorIteratorBaseEdT_ENKUlvE_clEvENKUlvE_clEvEUlfE_EEvSA_T1_T2_EUlP24curandStatePhilox4_32_10E_ZNS1_27distribution_nullary_kernelIhf7double2S7_SJ_SE_EEvSA_SG_RKT3_T4_EUlifE0_EEvlNS_15PhiloxCudaStateESF_SG_)
        /*002c*/ 	.word	0x0000002f


	//----- nvinfo : EIATTR_FRAME_SIZE
	.align		4
.L_44:
        /*0030*/ 	.byte	0x04, 0x11
        /*0032*/ 	.short	(.L_46 - .L_45)
	.align		4
.L_45:
        /*0034*/ 	.word	index@($__internal_38_$__cuda_sm20_div_s64)
        /*0038*/ 	.word	0x00000000


	//----- nvinfo : EIATTR_FRAME_SIZE
	.align		4
.L_46:
        /*003c*/ 	.byte	0x04, 0x11
        /*003e*/ 	.short	(.L_48 - .L_47)
	.align		4
.L_47:
        /*0040*/ 	.word	index@(_ZN2at6native63_GLOBAL__N__7310b794_30_DistributionGeometricKernel_cu_fa6e70a443distribution_elementwise_grid_stride_kernelIfLi4EZNS0_9templates4cuda21uniform_and_transformIhfPNS_17CUDAGeneratorImplEZZZNS4_16geometric_kernelIS7_EEvRNS_18TensorIteratorBaseEdT_ENKUlvE_clEvENKUlvE_clEvEUlfE_EEvSA_T1_T2_EUlP24curandStatePhilox4_32_10E_ZNS1_27distribution_nullary_kernelIhf7double2S7_SJ_SE_EEvSA_SG_RKT3_T4_EUlifE0_EEvlNS_15PhiloxCudaStateESF_SG_)
        /*0044*/ 	.word	0x00000000


	//----- nvinfo : EIATTR_REGCOUNT
	.align		4
.L_48:
        /*0048*/ 	.byte	0x04, 0x2f
        /*004a*/ 	.short	(.L_50 - .L_49)
	.align		4
.L_49:
        /*004c*/ 	.word	index@(_ZN2at6native63_GLOBAL__N__7310b794_30_DistributionGeometricKernel_cu_fa6e70a443distribution_elementwise_grid_stride_kernelIfLi4EZNS0_9templates4cuda21uniform_and_transformIhfPNS_17CUDAGeneratorImplEZZZNS4_16geometric_kernelIS7_EEvRNS_18TensorIteratorBaseEdT_ENKUlvE_clEvENKUlvE_clEvEUlfE_EEvSA_T1_T2_EUlP24curandStatePhilox4_32_10E0_ZNS1_27distribution_nullary_kernelIhf6float4S7_SJ_SE_EEvSA_SG_RKT3_T4_EUlifE_EEvlNS_15PhiloxCudaStateESF_SG_)
        /*0050*/ 	.word	0x00000038


	//----- nvinfo : EIATTR_FRAME_SIZE
	.align		4
.L_50:
        /*0054*/ 	.byte	0x04, 0x11
        /*0056*/ 	.short	(.L_52 - .L_51)
	.align		4
.L_51:
        /*0058*/ 	.word	index@($__internal_37_$__cuda_sm20_div_s64)
        /*005c*/ 	.word	0x00000000


	//----- nvinfo : EIATTR_FRAME_SIZE
	.align		4
.L_52:
        /*0060*/ 	.byte	0x04, 0x11
        /*0062*/ 	.short	(.L_54 - .L_53)
	.align		4
.L_53:
        /*0064*/ 	.word	index@(_ZN2at6native63_GLOBAL__N__7310b794_30_DistributionGeometricKernel_cu_fa6e70a443distribution_elementwise_grid_stride_kernelIfLi4EZNS0_9templates4cuda21uniform_and_transformIhfPNS_17CUDAGeneratorImplEZZZNS4_16geometric_kernelIS7_EEvRNS_18TensorIteratorBaseEdT_ENKUlvE_clEvENKUlvE_clEvEUlfE_EEvSA_T1_T2_EUlP24curandStatePhilox4_32_10E0_ZNS1_27distribution_nullary_kernelIhf6float4S7_SJ_SE_EEvSA_SG_RKT3_T4_EUlifE_EEvlNS_15PhiloxCudaStateESF_SG_)
        /*0068*/ 	.word	0x00000000


	//----- nvinfo : EIATTR_REGCOUNT
	.align		4
.L_54:
        /*006c*/ 	.byte	0x04, 0x2f
        /*006e*/ 	.short	(.L_56 - .L_55)
	.align		4
.L_55:
        /*0070*/ 	.word	index@(_ZN2at6native63_GLOBAL__N__7310b794_30_DistributionGeometricKernel_cu_fa6e70a443distribution_elementwise_grid_stride_kernelIfLi4EZNS0_9templates4cuda21uniform_and_transformIhfPNS_17CUDAGeneratorImplEZZZNS4_16geometric_kernelIS7_EEvRNS_18TensorIteratorBaseEdT_ENKUlvE_clEvENKUlvE_clEvEUlfE_EEvSA_T1_T2_EUlP24curandStatePhilox4_32_10E0_ZNS1_27distribution_nullary_kernelIhf6float4S7_SJ_SE_EEvSA_SG_RKT3_T4_EUlifE0_EEvlNS_15PhiloxCudaStateESF_SG_)
        /*0074*/ 	.word	0x0000002e


	//----- nvinfo : EIATTR_FRAME_SIZE
	.align		4
.L_56:
        /*0078*/ 	.byte	0x04, 0x11
        /*007a*/ 	.short	(.L_58 - .L_57)
	.align		4
.L_57:
        /*007c*/ 	.word	index@($__internal_36_$__cuda_sm20_div_s64)
        /*0080*/ 	.word	0x00000000


	//----- nvinfo : EIATTR_FRAME_SIZE
	.align		4
.L_58:
        /*0084*/ 	.byte	0x04, 0x11
        /*0086*/ 	.short	(.L_60 - .L_59)
	.align		4
.L_59:
        /*0088*/ 	.word	index@(_ZN2at6native63_GLOBAL__N__7310b794_30_DistributionGeometricKernel_cu_fa6e70a443distribution_elementwise_grid_stride_kernelIfLi4EZNS0_9templates4cuda21uniform_and_transformIhfPNS_17CUDAGeneratorImplEZZZNS4_16geometric_kernelIS7_EEvRNS_18TensorIteratorBaseEdT_ENKUlvE_clEvENKUlvE_clEvEUlfE_EEvSA_T1_T2_EUlP24curandStatePhilox4_32_10E0_ZNS1_27distribution_nullary_kernelIhf6float4S7_SJ_SE_EEvSA_SG_RKT3_T4_EUlifE0_EEvlNS_15PhiloxCudaStateESF_SG_)
        /*008c*/ 	.word	0x00000000


	//----- nvinfo : EIATTR_REGCOUNT
	.align		4
.L_60:
        /*0090*/ 	.byte	0x04, 0x2f
        /*0092*/ 	.short	(.L_62 - .L_61)
	.align		4
.L_61:
        /*0094*/ 	.word	index@(_ZN2at6native63_GLOBAL__N__7310b794_30_DistributionGeometricKernel_cu_fa6e70a443distribution_elementwise_grid_stride_kernelIfLi4EZNS0_9templates4cuda21uniform_and_transformIafPNS_17CUDAGeneratorImplEZZZNS4_16geometric_kernelIS7_EEvRNS_18TensorIteratorBaseEdT_ENKUlvE_clEvENKUlvE0_clEvEUlfE_EEvSA_T1_T2_EUlP24curandStatePhilox4_32_10E_ZNS1_27distribution_nullary_kernelIaf7double2S7_SJ_SE_EEvSA_SG_RKT3_T4_EUlifE_EEvlNS_15PhiloxCudaStateESF_SG_)
        /*0098*/ 	.word	0x00000038


	//----- nvinfo : EIATTR_FRAME_SIZE
	.align		4
.L_62:
        /*009c*/ 	.byte	0x04, 0x11
        /*009e*/ 	.short	(.L_64 - .L_63)
	.align		4
.L_63:
        /*00a0*/ 	.word	index@($__internal_35_$__cuda_sm20_div_s64)
        /*00a4*/ 	.word	0x00000000


	//----- nvinfo : EIATTR_FRAME_SIZE
	.align		4
.L_64:
        /*00a8*/ 	.byte	0x04, 0x11
        /*00aa*/ 	.short	(.L_66 - .L_65)
	.align		4
.L_65:
        /*00ac*/ 	.word	index@(_ZN2at6native63_GLOBAL__N__7310b794_30_DistributionGeometricKernel_cu_fa6e70a443distribution_elementwise_grid_stride_kernelIfLi4EZNS0_9templates4cuda21uniform_and_transformIafPNS_17CUDAGeneratorImplEZZZNS4_16geometric_kernelIS7_EEvRNS_18TensorIteratorBaseEdT_ENKUlvE_clEvENKUlvE0_clEvEUlfE_EEvSA_T1_T2_EUlP24curandStatePhilox4_32_10E_ZNS1_27distribution_nullary_kernelIaf7double2S7_SJ_SE_EEvSA_SG_RKT3_T4_EUlifE_EEvlNS_15PhiloxCudaStateESF_SG_)
        /*00b0*/ 	.word	0x00000000


	//----- nvinfo : EIATTR_REGCOUNT
	.align		4
.L_66:
        /*00b4*/ 	.byte	0x04, 0x2f
        /*00b6*/ 	.short	(.L_68 - .L_67)
	.align		4
.L_67:
        /*00b8*/ 	.word	index@(_ZN2at6native63_GLOBAL__N__7310b794_30_DistributionGeometricKernel_cu_fa6e70a443distribution_elementwise_grid_stride_kernelIfLi4EZNS0_9templates4cuda21uniform_and_transformIafPNS_17CUDAGeneratorImplEZZZNS4_16geometric_kernelIS7_EEvRNS_18TensorIteratorBaseEdT_ENKUlvE_clEvENKUlvE0_clEvEUlfE_EEvSA_T1_T2_EUlP24curandStatePhilox4_32_10E_ZNS1_27distribution_nullary_kernelIaf7double2S7_SJ_SE_EEvSA_SG_RKT3_T4_EUlifE0_EEvlNS_15PhiloxCudaStateESF_SG_)
        /*00bc*/ 	.word	0x0000002f


	//----- nvinfo : EIATTR_FRAME_SIZE
	.align		4
.L_68:
        /*00c0*/ 	.byte	0x04, 0x11
        /*00c2*/ 	.short	(.L_70 - .L_69)
	.align		4
.L_69:
        /*00c4*/ 	.word	index@($__internal_34_$__cuda_sm20_div_s64)
        /*00c8*/ 	.word	0x00000000


	//----- nvinfo : EIATTR_FRAME_SIZE
	.align		4
.L_70:
        /*00cc*/ 	.byte	0x04, 0x11
        /*00ce*/ 	.short	(.L_72 - .L_71)
	.align		4
.L_71:
        /*00d0*/ 	.word	index@(_ZN2at6native63_GLOBAL__N__7310b794_30_DistributionGeometricKernel_cu_fa6e70a443distribution_elementwise_grid_stride_kernelIfLi4EZNS0_9templates4cuda21uniform_and_transformIafPNS_17CUDAGeneratorImplEZZZNS4_16geometric_kernelIS7_EEvRNS_18TensorIteratorBaseEdT_ENKUlvE_clEvENKUlvE0_clEvEUlfE_EEvSA_T1_T2_EUlP24curandStatePhilox4_32_10E_ZNS1_27distribution_nullary_kernelIaf7double2S7_SJ_SE_EEvSA_SG_RKT3_T4_EUlifE0_EEvlNS_15PhiloxCudaStateESF_SG_)
        /*00d4*/ 	.word	0x00000000


	//----- nvinfo : EIATTR_REGCOUNT
	.align		4
.L_72:
        /*00d8*/ 	.byte	0x04, 0x2f
        /*00da*/ 	.short	(.L_74 - .L_73)
	.align		4
.L_73:
        /*00dc*/ 	.word	index@(_ZN2at6native63_GLOBAL__N__7310b794_30_DistributionGeometricKernel_cu_fa6e70a443distribution_elementwise_grid_stride_kernelIfLi4EZNS0_9templates4cuda21uniform_and_transformIafPNS_17CUDAGeneratorImplEZZZNS4_16geometric_kernelIS7_EEvRNS_18TensorIteratorBaseEdT_ENKUlvE_clEvENKUlvE0_clEvEUlfE_EEvSA_T1_T2_EUlP24curandStatePhilox4_32_10E0_ZNS1_27distribution_nullary_kernelIaf6float4S7_SJ_SE_EEvSA_SG_RKT3_T4_EUlifE_EEvlNS_15PhiloxCudaStateESF_SG_)
        /*00e0*/ 	.word	0x00000038


	//----- nvinfo : EIATTR_FRAME_SIZE
	.align		4
.L_74:
        /*00e4*/ 	.byte	0x04, 0x11
        /*00e6*/ 	.short	(.L_76 - .L_75)
	.align		4
.L_75:
        /*00e8*/ 	.word	index@($__internal_33_$__cuda_sm20_div_s64)
        /*00ec*/ 	.word	0x00000000


	//----- nvinfo : EIATTR_FRAME_SIZE
	.align		4
.L_76:
        /*00f0*/ 	.byte	0x04, 0x11
        /*00f2*/ 	.short	(.L_78 - .L_77)
	.align		4
.L_77:
        /*00f4*/ 	.word	index@(_ZN2at6native63_GLOBAL__N__7310b794_30_DistributionGeometricKernel_cu_fa6e70a443distribution_elementwise_grid_stride_kernelIfLi4EZNS0_9templates4cuda21uniform_and_transformIafPNS_17CUDAGeneratorImplEZZZNS4_16geometric_kernelIS7_EEvRNS_18TensorIteratorBaseEdT_ENKUlvE_clEvENKUlvE0_clEvEUlfE_EEvSA_T1_T2_EUlP24curandStatePhilox4_32_10E0_ZNS1_27distribution_nullary_kernelIaf6float4S7_SJ_SE_EEvSA_SG_RKT3_T4_EUlifE_EEvlNS_15PhiloxCudaStateESF_SG_)
        /*00f8*/ 	.word	0x00000000


	//----- nvinfo : EIATTR_REGCOUNT
	.align		4
.L_78:
        /*00fc*/ 	.byte	0x04, 0x2f
        /*00fe*/ 	.short	(.L_80 - .L_79)
	.align		4
.L_79:
        /*0100*/ 	.word	index@(_ZN2at6native63_GLOBAL__N__7310b794_30_DistributionGeometricKernel_cu_fa6e70a443distribution_elementwise_grid_stride_kernelIfLi4EZNS0_9templates4cuda21uniform_and_transformIafPNS_17CUDAGeneratorImplEZZZNS4_16geometric_kernelIS7_EEvRNS_18TensorIteratorBaseEdT_ENKUlvE_clEvENKUlvE0_clEvEUlfE_EEvSA_T1_T2_EUlP24curandStatePhilox4_32_10E0_ZNS1_27distribution_nullary_kernelIaf6float4S7_SJ_SE_EEvSA_SG_RKT3_T4_EUlifE0_EEvlNS_15PhiloxCudaStateESF_SG_)
        /*0104*/ 	.word	0x0000002e


	//----- nvinfo : EIATTR_FRAME_SIZE
	.align		4
.L_80:
        /*0108*/ 	.byte	0x04, 0x11
        /*010a*/ 	.short	(.L_82 - .L_81)
	.align		4
.L_81:
        /*010c*/ 	.word	index@($__internal_32_$__cuda_sm20_div_s64)
        /*0110*/ 	.word	0x00000000


	//----- nvinfo : EIATTR_FRAME_SIZE
	.align		4
.L_82:
        /*0114*/ 	.byte	0x04, 0x11
        /*0116*/ 	.short	(.L_84 - .L_83)
	.align		4
.L_83:
        /*0118*/ 	.word	index@(_ZN2at6native63_GLOBAL__N__7310b794_30_DistributionGeometricKernel_cu_fa6e70a443distribution_elementwise_grid_stride_kernelIfLi4EZNS0_9templates4cuda21uniform_and_transformIafPNS_17CUDAGeneratorImplEZZZNS4_16geometric_kernelIS7_EEvRNS_18TensorIteratorBaseEdT_ENKUlvE_clEvENKUlvE0_clEvEUlfE_EEvSA_T1_T2_EUlP24curandStatePhilox4_32_10E0_ZNS1_27distribution_nullary_kernelIaf6float4S7_SJ_SE_EEvSA_SG_RKT3_T4_EUlifE0_EEvlNS_15PhiloxCudaStateESF_SG_)
        /*011c*/ 	.word	0x00000000


	//----- nvinfo : EIATTR_REGCOUNT
	.align		4
.L_84:
        /*0120*/ 	.byte	0x04, 0x2f
        /*0122*/ 	.short	(.L_86 - .L_85)
	.align		4
.L_85:
        /*0124*/ 	.word	index@(_ZN2at6native63_GLOBAL__N__7310b794_30_DistributionGeometricKernel_cu_fa6e70a443distribution_elementwise_grid_stride_kernelIfLi4EZNS0_9templates4cuda21uniform_and_transformIifPNS_17CUDAGeneratorImplEZZZNS4_16geometric_kernelIS7_EEvRNS_18TensorIteratorBaseEdT_ENKUlvE_clEvENKUlvE1_clEvEUlfE_EEvSA_T1_T2_EUlP24curandStatePhilox4_32_10E_ZNS1_27distribution_nullary_kernelIif7double2S7_SJ_SE_EEvSA_SG_RKT3_T4_EUlifE_EEvlNS_15PhiloxCudaStateESF_SG_)
        /*0128*/ 	.word	0x00000038


	//----- nvinfo : EIATTR_FRAME_SIZE
	.align		4
.L_86:
        /*012c*/ 	.byte	0x04, 0x11
        /*012e*/ 	.short	(.L_88 - .L_87)
	.align		4
.L_87:
        /*0130*/ 	.word	index@($__internal_31_$__cuda_sm20_div_s64)
        /*0134*/ 	.word	0x00000000


	//----- nvinfo : EIATTR_FRAME_SIZE
	.align		4
.L_88:
        /*0138*/ 	.byte	0x04, 0x11
        /*013a*/ 	.short	(.L_90 - .L_89)
	.align		4
.L_89:
        /*013c*/ 	.word	index@(_ZN2at6native63_GLOBAL__N__7310b794_30_DistributionGeometricKernel_cu_fa6e70a443distribution_elementwise_grid_stride_kernelIfLi4EZNS0_9templates4cuda21uniform_and_transformIifPNS_17CUDAGeneratorImplEZZZNS4_16geometric_kernelIS7_EEvRNS_18TensorIteratorBaseEdT_ENKUlvE_clEvENKUlvE1_clEvEUlfE_EEvSA_T1_T2_EUlP24curandStatePhilox4_32_10E_ZNS1_27distribution_nullary_kernelIif7double2S7_SJ_SE_EEvSA_SG_RKT3_T4_EUlifE_EEvlNS_15PhiloxCudaStateESF_SG_)
        /*0140*/ 	.word	0x00000000


	//----- nvinfo : EIATTR_REGCOUNT
	.align		4
.L_90:
        /*0144*/ 	.byte	0x04, 0x2f
        /*0146*/ 	.short	(.L_92 - .L_91)
	.align		4
.L_91:
        /*0148*/ 	.word	index@(_ZN2at6native63_GLOBAL__N__7310b794_30_DistributionGeometricKernel_cu_fa6e70a443distribution_elementwise_grid_stride_kernelIfLi4EZNS0_9templates4cuda21uniform_and_transformIifPNS_17CUDAGeneratorImplEZZZNS4_16geometric_kernelIS7_EEvRNS_18TensorIteratorBaseEdT_ENKUlvE_clEvENKUlvE1_clEvEUlfE_EEvSA_T1_T2_EUlP24curandStatePhilox4_32_10E_ZNS1_27distribution_nullary_kernelIif7double2S7_SJ_SE_EEvSA_SG_RKT3_T4_EUlifE0_EEvlNS_15PhiloxCudaStateESF_SG_)
        /*014c*/ 	.word	0x0000002f


	//----- nvinfo : EIATTR_FRAME_SIZE
	.align		4
.L_92:
        /*0150*/ 	.byte	0x04, 0x11
        /*0152*/ 	.short	(.L_94 - .L_93)
	.align		4
.L_93:
        /*0154*/ 	.word	index@($__internal_30_$__cuda_sm20_div_s64)
        /*0158*/ 	.word	0x00000000


	//----- nvinfo : EIATTR_FRAME_SIZE
	.align		4
.L_94:
        /*015c*/ 	.byte	0x04, 0x11
        /*015e*/ 	.short	(.L_96 - .L_95)
	.align		4
.L_95:
        /*0160*/ 	.word	index@(_ZN2at6native63_GLOBAL__N__7310b794_30_DistributionGeometricKernel_cu_fa6e70a443distribution_elementwise_grid_stride_kernelIfLi4EZNS0_9templates4cuda21uniform_and_transformIifPNS_17CUDAGeneratorImplEZZZNS4_16geometric_kernelIS7_EEvRNS_18TensorIteratorBaseEdT_ENKUlvE_clEvENKUlvE1_clEvEUlfE_EEvSA_T1_T2_EUlP24curandStatePhilox4_32_10E_ZNS1_27distribution_nullary_kernelIif7double2S7_SJ_SE_EEvSA_SG_RKT3_T4_EUlifE0_EEvlNS_15PhiloxCudaStateESF_SG_)
        /*0164*/ 	.word	0x00000000


	//----- nvinfo : EIATTR_REGCOUNT
	.align		4
.L_96:
        /*0168*/ 	.byte	0x04, 0x2f
        /*016a*/ 	.short	(.L_98 - .L_97)
	.align		4
.L_97:
        /*016c*/ 	.word	index@(_ZN2at6native63_GLOBAL__N__7310b794_30_DistributionGeometricKernel_cu_fa6e70a443distribution_elementwise_grid_stride_kernelIfLi4EZNS0_9templates4cuda21uniform_and_transformIifPNS_17CUDAGeneratorImplEZZZNS4_16geometric_kernelIS7_EEvRNS_18TensorIteratorBaseEdT_ENKUlvE_clEvENKUlvE1_clEvEUlfE_EEvSA_T1_T2_EUlP24curandStatePhilox4_32_10E0_ZNS1_27distribution_nullary_kernelIif6float4S7_SJ_SE_EEvSA_SG_RKT3_T4_EUlifE_EEvlNS_15PhiloxCudaStateESF_SG_)
        /*0170*/ 	.word	0x00000038


	//----- nvinfo : EIATTR_FRAME_SIZE
	.align		4
.L_98:
        /*0174*/ 	.byte	0x04, 0x11
        /*0176*/ 	.short	(.L_100 - .L_99)
	.align		4
.L_99:
        /*0178*/ 	.word	index@($__internal_29_$__cuda_sm20_div_s64)
        /*017c*/ 	.word	0x00000000


	//----- nvinfo : EIATTR_FRAME_SIZE
	.align		4
.L_100:
        /*0180*/ 	.byte	0x04, 0x11
        /*0182*/ 	.short	(.L_102 - .L_101)
	.align		4
.L_101:
        /*0184*/ 	.word	index@(_ZN2at6native63_GLOBAL__N__7310b794_30_DistributionGeometricKernel_cu_fa6e70a443distribution_elementwise_grid_stride_kernelIfLi4EZNS0_9templates4cuda21uniform_and_transformIifPNS_17CUDAGeneratorImplEZZZNS4_16geometric_kernelIS7_EEvRNS_18TensorIteratorBaseEdT_ENKUlvE_clEvENKUlvE1_clEvEUlfE_EEvSA_T1_T2_EUlP24curandStatePhilox4_32_10E0_ZNS1_27distribution_nullary_kernelIif6float4S7_SJ_SE_EEvSA_SG_RKT3_T4_EUlifE_EEvlNS_15PhiloxCudaStateESF_SG_)
        /*0188*/ 	.word	0x00000000


	//----- nvinfo : EIATTR_REGCOUNT
	.align		4
.L_102:
        /*018c*/ 	.byte	0x04, 0x2f
        /*018e*/ 	.short	(.L_104 - .L_103)
	.align		4
.L_103:
        /*0190*/ 	.word	index@(_ZN2at6native63_GLOBAL__N__7310b794_30_DistributionGeometricKernel_cu_fa6e70a443distribution_elementwise_grid_stride_kernelIfLi4EZNS0_9templates4cuda21uniform_and_transformIifPNS_17CUDAGeneratorImplEZZZNS4_16geometric_kernelIS7_EEvRNS_18TensorIteratorBaseEdT_ENKUlvE_clEvENKUlvE1_clEvEUlfE_EEvSA_T1_T2_EUlP24curandStatePhilox4_32_10E0_ZNS1_27distribution_nullary_kernelIif6float4S7_SJ_SE_EEvSA_SG_RKT3_T4_EUlifE0_EEvlNS_15PhiloxCudaStateESF_SG_)
        /*0194*/ 	.word	0x0000002e


	//----- nvinfo : EIATTR_FRAME_SIZE
	.align		4
.L_104:
        /*0198*/ 	.byte	0x04, 0x11
        /*019a*/ 	.short	(.L_106 - .L_105)
	.align		4
.L_105:
        /*019c*/ 	.word	index@($__internal_28_$__cuda_sm20_div_s64)
        /*01a0*/ 	.word	0x00000000


	//----- nvinfo : EIATTR_FRAME_SIZE
	.align		4
.L_106:
        /*01a4*/ 	.byte	0x04, 0x11
        /*01a6*/ 	.short	(.L_108 - .L_107)
	.align		4
.L_107:
        /*01a8*/ 	.word	index@(_ZN2at6native63_GLOBAL__N__7310b794_30_DistributionGeometricKernel_cu_fa6e70a443distribution_elementwise_grid_stride_kernelIfLi4EZNS0_9templates4cuda21uniform_and_transformIifPNS_17CUDAGeneratorImplEZZZNS4_16geometric_kernelIS7_EEvRNS_18TensorIteratorBaseEdT_ENKUlvE_clEvENKUlvE1_clEvEUlfE_EEvSA_T1_T2_EUlP24curandStatePhilox4_32_10E0_ZNS1_27distribution_nullary_kernelIif6float4S7_SJ_SE_EEvSA_SG_RKT3_T4_EUlifE0_EEvlNS_15PhiloxCudaStateESF_SG_)
        /*01ac*/ 	.word	0x00000000


	//----- nvinfo : EIATTR_REGCOUNT
	.align		4
.L_108:
        /*01b0*/ 	.byte	0x04, 0x2f
        /*01b2*/ 	.short	(.L_110 - .L_109)
	.align		4
.L_109:
        /*01b4*/ 	.word	index@(_ZN2at6native63_GLOBAL__N__7310b794_30_DistributionGeometricKernel_cu_fa6e70a443distribution_elementwise_grid_stride_kernelIfLi4EZNS0_9templates4cuda21uniform_and_transformIlfPNS_17CUDAGeneratorImplEZZZNS4_16geometric_kernelIS7_EEvRNS_18TensorIteratorBaseEdT_ENKUlvE_clEvENKUlvE2_clEvEUlfE_EEvSA_T1_T2_EUlP24curandStatePhilox4_32_10E_ZNS1_27distribution_nullary_kernelIlf7double2S7_SJ_SE_EEvSA_SG_RKT3_T4_EUlifE_EEvlNS_15PhiloxCudaStateESF_SG_)
        /*01b8*/ 	.word	0x00000038


	//----- nvinfo : EIATTR_FRAME_SIZE
	.align		4
.L_110:
        /*01bc*/ 	.byte	0x04, 0x11
        /*01be*/ 	.short	(.L_112 - .L_111)
	.align		4
.L_111:
        /*01c0*/ 	.word	index@($__internal_27_$__cuda_sm20_div_s64)
        /*01c4*/ 	.word	0x00000000


	//----- nvinfo : EIATTR_FRAME_SIZE
	.align		4
.L_112:
        /*01c8*/ 	.byte	0x04, 0x11
        /*01ca*/ 	.short	(.L_114 - .L_113)
	.align		4
.L_113:
        /*01cc*/ 	.word	index@(_ZN2at6native63_GLOBAL__N__7310b794_30_DistributionGeometricKernel_cu_fa6e70a443distribution_elementwise_grid_stride_kernelIfLi4EZNS0_9templates4cuda21uniform_and_transformIlfPNS_17CUDAGeneratorImplEZZZNS4_16geometric_kernelIS7_EEvRNS_18TensorIteratorBaseEdT_ENKUlvE_clEvENKUlvE2_clEvEUlfE_EEvSA_T1_T2_EUlP24curandStatePhilox4_32_10E_ZNS1_27distribution_nullary_kernelIlf7double2S7_SJ_SE_EEvSA_SG_RKT3_T4_EUlifE_EEvlNS_15PhiloxCudaStateESF_SG_)
        /*01d0*/ 	.word	0x00000000


	//----- nvinfo : EIATTR_REGCOUNT
	.align		4
.L_114:
        /*01d4*/ 	.byte	0x04, 0x2f
        /*01d6*/ 	.short	(.L_116 - .L_115)
	.align		4
.L_115:
        /*01d8*/ 	.word	index@(_ZN2at6native63_GLOBAL__N__7310b794_30_DistributionGeometricKernel_cu_fa6e70a443distribution_elementwise_grid_stride_kernelIfLi4EZNS0_9templates4cuda21uniform_and_transformIlfPNS_17CUDAGeneratorImplEZZZNS4_16geometric_kernelIS7_EEvRNS_18TensorIteratorBaseEdT_ENKUlvE_clEvENKUlvE2_clEvEUlfE_EEvSA_T1_T2_EUlP24curandStatePhilox4_32_10E_ZNS1_27distribution_nullary_kernelIlf7double2S7_SJ_SE_EEvSA_SG_RKT3_T4_EUlifE0_EEvlNS_15PhiloxCudaStateESF_SG_)
        /*01dc*/ 	.word	0x00000030


	//----- nvinfo : EIATTR_FRAME_SIZE
	.align		4
.L_116:
        /*01e0*/ 	.byte	0x04, 0x11
        /*01e2*/ 	.short	(.L_118 - .L_117)
	.align		4
.L_117:
        /*01e4*/ 	.word	index@($__internal_26_$__cuda_sm20_div_s64)
        /*01e8*/ 	.word	0x00000000


	//----- nvinfo : EIATTR_FRAME_SIZE
	.align		4
.L_118:
        /*01ec*/ 	.byte	0x04, 0x11
        /*01ee*/ 	.short	(.L_120 - .L_119)
	.align		4
.L_119:
        /*01f0*/ 	.word	index@(_ZN2at6native63_GLOBAL__N__7310b794_30_DistributionGeometricKernel_cu_fa6e70a443distribution_elementwise_grid_stride_kernelIfLi4EZNS0_9templates4cuda21uniform_and_transformIlfPNS_17CUDAGeneratorImplEZZZNS4_16geometric_kernelIS7_EEvRNS_18TensorIteratorBaseEdT_ENKUlvE_clEvENKUlvE2_clEvEUlfE_EEvSA_T1_T2_EUlP24curandStatePhilox4_32_10E_ZNS1_27distribution_nullary_kernelIlf7double2S7_SJ_SE_EEvSA_SG_RKT3_T4_EUlifE0_EEvlNS_15PhiloxCudaStateESF_SG_)
        /*01f4*/ 	.word	0x00000000


	//----- nvinfo : EIATTR_REGCOUNT
	.align		4
.L_120:
        /*01f8*/ 	.byte	0x04, 0x2f
        /*01fa*/ 	.short	(.L_122 - .L_121)
	.align		4
.L_121:
        /*01fc*/ 	.word	index@(_ZN2at6native63_GLOBAL__N__7310b794_30_DistributionGeometricKernel_cu_fa6e70a443distribution_elementwise_grid_stride_kernelIfLi4EZNS0_9templates4cuda21uniform_and_transformIlfPNS_17CUDAGeneratorImplEZZZNS4_16geometric_kernelIS7_EEvRNS_18TensorIteratorBaseEdT_ENKUlvE_clEvENKUlvE2_clEvEUlfE_EEvSA_T1_T2_EUlP24curandStatePhilox4_32_10E0_ZNS1_27distribution_nullary_kernelIlf6float4S7_SJ_SE_EEvSA_SG_RKT3_T4_EUlifE_EEvlNS_15PhiloxCudaStateESF_SG_)
        /*0200*/ 	.word	0x00000038


	//----- nvinfo : EIATTR_FRAME_SIZE
	.align		4
.L_122:
        /*0204*/ 	.byte	0x04, 0x11
        /*0206*/ 	.short	(.L_124 - .L_123)
	.align		4
.L_123:
        /*0208*/ 	.word	index@($__internal_25_$__cuda_sm20_div_s64)
        /*020c*/ 	.word	0x00000000


	//----- nvinfo : EIATTR_FRAME_SIZE
	.align		4
.L_124:
        /*0210*/ 	.byte	0x04, 0x11
        /*0212*/ 	.short	(.L_126 - .L_125)
	.align		4
.L_125:
        /*0214*/ 	.word	index@(_ZN2at6native63_GLOBAL__N__7310b794_30_DistributionGeometricKernel_cu_fa6e70a443distribution_elementwise_grid_stride_kernelIfLi4EZNS0_9templates4cuda21uniform_and_transformIlfPNS_17CUDAGeneratorImplEZZZNS4_16geometric_kernelIS7_EEvRNS_18TensorIteratorBaseEdT_ENKUlvE_clEvENKUlvE2_clEvEUlfE_EEvSA_T1_T2_EUlP24curandStatePhilox4_32_10E0_ZNS1_27distribution_nullary_kernelIlf6float4S7_SJ_SE_EEvSA_SG_RKT3_T4_EUlifE_EEvlNS_15PhiloxCudaStateESF_SG_)
        /*0218*/ 	.word	0x00000000


	//----- nvinfo : EIATTR_REGCOUNT
	.align		4
.L_126:
        /*021c*/ 	.byte	0x04, 0x2f
        /*021e*/ 	.short	(.L_128 - .L_127)
	.align		4
.L_127:
        /*0220*/ 	.word	index@(_ZN2at6native63_GLOBAL__N__7310b794_30_DistributionGeometricKernel_cu_fa6e70a443distribution_elementwise_grid_stride_kernelIfLi4EZNS0_9templates4cuda21uniform_and_transformIlfPNS_17CUDAGeneratorImplEZZZNS4_16geometric_kernelIS7_EEvRNS_18TensorIteratorBaseEdT_ENKUlvE_clEvENKUlvE2_clEvEUlfE_EEvSA_T1_T2_EUlP24curandStatePhilox4_32_10E0_ZNS1_27distribution_nullary_kernelIlf6float4S7_SJ_SE_EEvSA_SG_RKT3_T4_EUlifE0_EEvlNS_15PhiloxCudaStateESF_SG_)
        /*0224*/ 	.word	0x0000002e


	//----- nvinfo : EIATTR_FRAME_SIZE
	.align		4
.L_128:
        /*0228*/ 	.byte	0x04, 0x11
        /*022a*/ 	.short	(.L_130 - .L_129)
	.align		4
.L_129:
        /*022c*/ 	.word	index@($__internal_24_$__cuda_sm20_div_s64)
        /*0230*/ 	.word	0x00000000


	//----- nvinfo : EIATTR_FRAME_SIZE
	.align		4
.L_130:
        /*0234*/ 	.byte	0x04, 0x11
        /*0236*/ 	.short	(.L_132 - .L_131)
	.align		4
.L_131:
        /*0238*/ 	.word	index@(_ZN2at6native63_GLOBAL__N__7310b794_30_DistributionGeometricKernel_cu_fa6e70a443distribution_elementwise_grid_stride_kernelIfLi4EZNS0_9templates4cuda21uniform_and_transformIlfPNS_17CUDAGeneratorImplEZZZNS4_16geometric_kernelIS7_EEvRNS_18TensorIteratorBaseEdT_ENKUlvE_clEvENKUlvE2_clEvEUlfE_EEvSA_T1_T2_EUlP24curandStatePhilox4_32_10E0_ZNS1_27distribution_nullary_kernelIlf6float4S7_SJ_SE_EEvSA_SG_RKT3_T4_EUlifE0_EEvlNS_15PhiloxCudaStateESF_SG_)
        /*023c*/ 	.word	0x00000000


	//----- nvinfo : EIATTR_REGCOUNT
	.align		4
.L_132:
        /*0240*/ 	.byte	0x04, 0x2f
        /*0242*/ 	.short	(.L_134 - .L_133)
	.align		4
.L_133:
        /*0244*/ 	.word	index@(_ZN2at6native63_GLOBAL__N__7310b794_30_DistributionGeometricKernel_cu_fa6e70a443distribution_elementwise_grid_stride_kernelIfLi4EZNS0_9templates4cuda21uniform_and_transformIsfPNS_17CUDAGeneratorImplEZZZNS4_16geometric_kernelIS7_EEvRNS_18TensorIteratorBaseEdT_ENKUlvE_clEvENKUlvE3_clEvEUlfE_EEvSA_T1_T2_EUlP24curandStatePhilox4_32_10E_ZNS1_27distribution_nullary_kernelIsf7double2S7_SJ_SE_EEvSA_SG_RKT3_T4_EUlifE_EEvlNS_15PhiloxCudaStateESF_SG_)
        /*0248*/ 	.word	0x00000038


	//----- nvinfo : EIATTR_FRAME_SIZE
	.align		4
.L_134:
        /*024c*/ 	.byte	0x04, 0x11
        /*024e*/ 	.short	(.L_136 - .L_135)
	.align		4
.L_135:
        /*0250*/ 	.word	index@($__internal_23_$__cuda_sm20_div_s64)
        /*0254*/ 	.word	0x00000000


	//----- nvinfo : EIATTR_FRAME_SIZE
	.align		4
.L_136:
        /*0258*/ 	.byte	0x04, 0x11
        /*025a*/ 	.short	(.L_138 - .L_137)
	.align		4
.L_137:
        /*025c*/ 	.word	index@(_ZN2at6native63_GLOBAL__N__7310b794_30_DistributionGeometricKernel_cu_fa6e70a443distribution_elementwise_grid_stride_kernelIfLi4EZNS0_9templates4cuda21uniform_and_transformIsfPNS_17CUDAGeneratorImplEZZZNS4_16geometric_kernelIS7_EEvRNS_18TensorIteratorBaseEdT_ENKUlvE_clEvENKUlvE3_clEvEUlfE_EEvSA_T1_T2_EUlP24curandStatePhilox4_32_10E_ZNS1_27distribution_nullary_kernelIsf7double2S7_SJ_SE_EEvSA_SG_RKT3_T4_EUlifE_EEvlNS_15PhiloxCudaStateESF_SG_)
        /*0260*/ 	.word	0x00000000


	//----- nvinfo : EIATTR_REGCOUNT
	.align		4
.L_138:
        /*0264*/ 	.byte	0x04, 0x2f
        /*0266*/ 	.short	(.L_140 - .L_139)
	.align		4
.L_139:
        /*0268*/ 	.word	index@(_ZN2at6native63_GLOBAL__N__7310b794_30_DistributionGeometricKernel_cu_fa6e70a443distribution_elementwise_grid_stride_kernelIfLi4EZNS0_9templates4cuda21uniform_and_transformIsfPNS_17CUDAGeneratorImplEZZZNS4_16geometric_kernelIS7_EEvRNS_18TensorIteratorBaseEdT_ENKUlvE_clEvENKUlvE3_clEvEUlfE_EEvSA_T1_T2_EUlP24curandStatePhilox4_32_10E_ZNS1_27distribution_nullary_kernelIsf7double2S7_SJ_SE_EEvSA_SG_RKT3_T4_EUlifE0_EEvlNS_15PhiloxCudaStateESF_SG_)
        /*026c*/ 	.word	0x0000002f


	//----- nvinfo : EIATTR_FRAME_SIZE
	.align		4
.L_140:
        /*0270*/ 	.byte	0x04, 0x11
        /*0272*/ 	.short	(.L_142 - .L_141)
	.align		4
.L_141:
        /*0274*/ 	.word	index@($__internal_22_$__cuda_sm20_div_s64)
        /*0278*/ 	.word	0x00000000


	//----- nvinfo : EIATTR_FRAME_SIZE
	.align		4
.L_142:
        /*027c*/ 	.byte	0x04, 0x11
        /*027e*/ 	.short	(.L_144 - .L_143)
	.align		4
.L_143:
        /*0280*/ 	.word	index@(_ZN2at6native63_GLOBAL__N__7310b794_30_DistributionGeometricKernel_cu_fa6e70a443distribution_elementwise_grid_stride_kernelIfLi4EZNS0_9templates4cuda21uniform_and_transformIsfPNS_17CUDAGeneratorImplEZZZNS4_16geometric_kernelIS7_EEvRNS_18TensorIteratorBaseEdT_ENKUlvE_clEvENKUlvE3_clEvEUlfE_EEvSA_T1_T2_EUlP24curandStatePhilox4_32_10E_ZNS1_27distribution_nullary_kernelIsf7double2S7_SJ_SE_EEvSA_SG_RKT3_T4_EUlifE0_EEvlNS_15PhiloxCudaStateESF_SG_)
        /*0284*/ 	.word	0x00000000


	//----- nvinfo : EIATTR_REGCOUNT
	.align		4
.L_144:
        /*0288*/ 	.byte	0x04, 0x2f
        /*028a*/ 	.short	(.L_146 - .L_145)
	.align		4
.L_145:
        /*028c*/ 	.word	index@(_ZN2at6native63_GLOBAL__N__7310b794_30_DistributionGeometricKernel_cu_fa6e70a443distribution_elementwise_grid_stride_kernelIfLi4EZNS0_9templates4cuda21uniform_and_transformIsfPNS_17CUDAGeneratorImplEZZZNS4_16geometric_kernelIS7_EEvRNS_18TensorIteratorBaseEdT_ENKUlvE_clEvENKUlvE3_clEvEUlfE_EEvSA_T1_T2_EUlP24curandStatePhilox4_32_10E0_ZNS1_27distribution_nullary_kernelIsf6float4S7_SJ_SE_EEvSA_SG_RKT3_T4_EUlifE_EEvlNS_15PhiloxCudaStateESF_SG_)
        /*0290*/ 	.word	0x00000038


	//----- nvinfo : EIATTR_FRAME_SIZE
	.align		4
.L_146:
        /*0294*/ 	.byte	0x04, 0x11
        /*0296*/ 	.short	(.L_148 - .L_147)
	.align		4
.L_147:
        /*0298*/ 	.word	index@($__internal_21_$__cuda_sm20_div_s64)
        /*029c*/ 	.word	0x00000000


	//----- nvinfo : EIATTR_FRAME_SIZE
	.align		4
.L_148:
        /*02a0*/ 	.byte	0x04, 0x11
        /*02a2*/ 	.short	(.L_150 - .L_149)
	.align		4
.L_149:
        /*02a4*/ 	.word	index@(_ZN2at6native63_GLOBAL__N__7310b794_30_DistributionGeometricKernel_cu_fa6e70a443distribution_elementwise_grid_stride_kernelIfLi4EZNS0_9templates4cuda21uniform_and_transformIsfPNS_17CUDAGeneratorImplEZZZNS4_16geometric_kernelIS7_EEvRNS_18TensorIteratorBaseEdT_ENKUlvE_clEvENKUlvE3_clEvEUlfE_EEvSA_T1_T2_EUlP24curandStatePhilox4_32_10E0_ZNS1_27distribution_nullary_kernelIsf6float4S7_SJ_SE_EEvSA_SG_RKT3_T4_EUlifE_EEvlNS_15PhiloxCudaStateESF_SG_)
        /*02a8*/ 	.word	0x00000000


	//----- nvinfo : EIATTR_REGCOUNT
	.align		4
.L_150:
        /*02ac*/ 	.byte	0x04, 0x2f
        /*02ae*/ 	.short	(.L_152 - .L_151)
	.align		4
.L_151:
        /*02b0*/ 	.word	index@(_ZN2at6native63_GLOBAL__N__7310b794_30_DistributionGeometricKernel_cu_fa6e70a443distribution_elementwise_grid_stride_kernelIfLi4EZNS0_9templates4cuda21uniform_and_transformIsfPNS_17CUDAGeneratorImplEZZZNS4_16geometric_kernelIS7_EEvRNS_18TensorIteratorBaseEdT_ENKUlvE_clEvENKUlvE3_clEvEUlfE_EEvSA_T1_T2_EUlP24curandStatePhilox4_32_10E0_ZNS1_27distribution_nullary_kernelIsf6float4S7_SJ_SE_EEvSA_SG_RKT3_T4_EUlifE0_EEvlNS_15PhiloxCudaStateESF_SG_)
        /*02b4*/ 	.word	0x0000002e


	//----- nvinfo : EIATTR_FRAME_SIZE
	.align		4
.L_152:
        /*02b8*/ 	.byte	0x04, 0x11
        /*02ba*/ 	.short	(.L_154 - .L_153)
	.align		4
.L_153:
        /*02bc*/ 	.word	index@($__internal_20_$__cuda_sm20_div_s64)
        /*02c0*/ 	.word	0x00000000


	//----- nvinfo : EIATTR_FRAME_SIZE
	.align		4
.L_154:
        /*02c4*/ 	.byte	0x04, 0x11
        /*02c6*/ 	.short	(.L_156 - .L_155)
	.align		4
.L_155:
        /*02c8*/ 	.word	index@(_ZN2at6native63_GLOBAL__N__7310b794_30_DistributionGeometricKernel_cu_fa6e70a443distribution_elementwise_grid_stride_kernelIfLi4EZNS0_9templates4cuda21uniform_and_transformIsfPNS_17CUDAGeneratorImplEZZZNS4_16geometric_kernelIS7_EEvRNS_18TensorIteratorBaseEdT_ENKUlvE_clEvENKUlvE3_clEvEUlfE_EEvSA_T1_T2_EUlP24curandStatePhilox4_32_10E0_ZNS1_27distribution_nullary_kernelIsf6float4S7_SJ_SE_EEvSA_SG_RKT3_T4_EUlifE0_EEvlNS_15PhiloxCudaStateESF_SG_)
        /*02cc*/ 	.word	0x00000000


	//----- nvinfo : EIATTR_REGCOUNT
	.align		4
.L_156:
        /*02d0*/ 	.byte	0x04, 0x2f
        /*02d2*/ 	.short	(.L_158 - .L_157)
	.align		4
.L_157:
        /*02d4*/ 	.word	index@(_ZN2at6native63_GLOBAL__N__7310b794_30_DistributionGeometricKernel_cu_fa6e70a443distribution_elementwise_grid_stride_kernelIdLi2EZNS0_9templates4cuda21uniform_and_transformIddPNS_17CUDAGeneratorImplEZZZNS4_16geometric_kernelIS7_EEvRNS_18TensorIteratorBaseEdT_ENKUlvE_clEvENKUlvE4_clEvEUldE_EEvSA_T1_T2_EUlP24curandStatePhilox4_32_10E_ZNS1_27distribution_nullary_kernelIdd7double2S7_SJ_SE_EEvSA_SG_RKT3_T4_EUlidE_EEvlNS_15PhiloxCudaStateESF_SG_)
        /*02d8*/ 	.word	0x0000003c


	//----- nvinfo : EIATTR_FRAME_SIZE
	.align		4
.L_158:
        /*02dc*/ 	.byte	0x04, 0x11
        /*02de*/ 	.short	(.L_160 - .L_159)
	.align		4
.L_159:
        /*02e0*/ 	.word	index@($__internal_19_$__cuda_sm20_div_s64)
        /*02e4*/ 	.word	0x00000000


	//----- nvinfo : EIATTR_FRAME_SIZE
	.align		4
.L_160:
        /*02e8*/ 	.byte	0x04, 0x11
        /*02ea*/ 	.short	(.L_162 - .L_161)
	.align		4
.L_161:
        /*02ec*/ 	.word	index@($__internal_18_$__cuda_sm20_div_rn_f64_full)
        /*02f0*/ 	.word	0x00000000


	//----- nvinfo : EIATTR_FRAME_SIZE
	.align		4
.L_162:
        /*02f4*/ 	.byte	0x04, 0x11
        /*02f6*/ 	.short	(.L_164 - .L_163)
	.align		4
.L_163:
        /*02f8*/ 	.word	index@(_ZN2at6native63_GLOBAL__N__7310b794_30_DistributionGeometricKernel_cu_fa6e70a443distribution_elementwise_grid_stride_kernelIdLi2EZNS0_9templates4cuda21uniform_and_transformIddPNS_17CUDAGeneratorImplEZZZNS4_16geometric_kernelIS7_EEvRNS_18TensorIteratorBaseEdT_ENKUlvE_clEvENKUlvE4_clEvEUldE_EEvSA_T1_T2_EUlP24curandStatePhilox4_32_10E_ZNS1_27distribution_nullary_kernelIdd7double2S7_SJ_SE_EEvSA_SG_RKT3_T4_EUlidE_EEvlNS_15PhiloxCudaStateESF_SG_)
        /*02fc*/ 	.word	0x00000000


	//----- nvinfo : EIATTR_REGCOUNT
	.align		4
.L_164:
        /*0300*/ 	.byte	0x04, 0x2f
        /*0302*/ 	.short	(.L_166 - .L_165)
	.align		4
.L_165:
        /*0304*/ 	.word	index@(_ZN2at6native63_GLOBAL__N__7310b794_30_DistributionGeometricKernel_cu_fa6e70a443distribution_elementwise_grid_stride_kernelIdLi2EZNS0_9templates4cuda21uniform_and_transformIddPNS_17CUDAGeneratorImplEZZZNS4_16geometric_kernelIS7_EEvRNS_18TensorIteratorBaseEdT_ENKUlvE_clEvENKUlvE4_clEvEUldE_EEvSA_T1_T2_EUlP24curandStatePhilox4_32_10E_ZNS1_27distribution_nullary_kernelIdd7double2S7_SJ_SE_EEvSA_SG_RKT3_T4_EUlidE0_EEvlNS_15PhiloxCudaStateESF_SG_)
        /*0308*/ 	.word	0x0000003e


	//----- nvinfo : EIATTR_FRAME_SIZE
	.align		4
.L_166:
        /*030c*/ 	.byte	0x04, 0x11
        /*030e*/ 	.short	(.L_168 - .L_167)
	.align		4
.L_167:
        /*0310*/ 	.word	index@($__internal_17_$__cuda_sm20_div_s64)
        /*0314*/ 	.word	0x00000000


	//----- nvinfo : EIATTR_FRAME_SIZE
	.align		4
.L_168:
        /*0318*/ 	.byte	0x04, 0x11
        /*031a*/ 	.short	(.L_170 - .L_169)
	.align		4
.L_169:
        /*031c*/ 	.word	index@($__internal_16_$__cuda_sm20_div_rn_f64_full)
        /*0320*/ 	.word	0x00000000


	//----- nvinfo : EIATTR_FRAME_SIZE
	.align		4
.L_170:
        /*0324*/ 	.byte	0x04, 0x11
        /*0326*/ 	.short	(.L_172 - .L_171)
	.align		4
.L_171:
        /*0328*/ 	.word	index@(_ZN2at6native63_GLOBAL__N__7310b794_30_DistributionGeometricKernel_cu_fa6e70a443distribution_elementwise_grid_stride_kernelIdLi2EZNS0_9templates4cuda21uniform_and_transformIddPNS_17CUDAGeneratorImplEZZZNS4_16geometric_kernelIS7_EEvRNS_18TensorIteratorBaseEdT_ENKUlvE_clEvENKUlvE4_clEvEUldE_EEvSA_T1_T2_EUlP24curandStatePhilox4_32_10E_ZNS1_27distribution_nullary_kernelIdd7double2S7_SJ_SE_EEvSA_SG_RKT3_T4_EUlidE0_EEvlNS_15PhiloxCudaStateESF_SG_)
        /*032c*/ 	.word	0x00000000


	//----- nvinfo : EIATTR_REGCOUNT
	.align		4
.L_172:
        /*0330*/ 	.byte	0x04, 0x2f
        /*0332*/ 	.short	(.L_174 - .L_173)
	.align		4
.L_173:
        /*0334*/ 	.word	index@(_ZN2at6native63_GLOBAL__N__7310b794_30_DistributionGeometricKernel_cu_fa6e70a443distribution_elementwise_grid_stride_kernelIdLi2EZNS0_9templates4cuda21uniform_and_transformIddPNS_17CUDAGeneratorImplEZZZNS4_16geometric_kernelIS7_EEvRNS_18TensorIteratorBaseEdT_ENKUlvE_clEvENKUlvE4_clEvEUldE_EEvSA_T1_T2_EUlP24curandStatePhilox4_32_10E0_ZNS1_27distribution_nullary_kernelIdd6float4S7_SJ_SE_EEvSA_SG_RKT3_T4_EUlidE_EEvlNS_15PhiloxCudaStateESF_SG_)
        /*0338*/ 	.word	0x0000003b


	//----- nvinfo : EIATTR_FRAME_SIZE
	.align		4
.L_174:
        /*033c*/ 	.byte	0x04, 0x11
        /*033e*/ 	.short	(.L_176 - .L_175)
	.align		4
.L_175:
        /*0340*/ 	.word	index@($__internal_15_$__cuda_sm20_div_s64)
        /*0344*/ 	.word	0x00000000


	//----- nvinfo : EIATTR_FRAME_SIZE
	.align		4
.L_176:
        /*0348*/ 	.byte	0x04, 0x11
        /*034a*/ 	.short	(.L_178 - .L_177)
	.align		4
.L_177:
        /*034c*/ 	.word	index@($__internal_14_$__cuda_sm20_div_rn_f64_full)
        /*0350*/ 	.word	0x00000000


	//----- nvinfo : EIATTR_FRAME_SIZE
	.align		4
.L_178:
        /*0354*/ 	.byte	0x04, 0x11
        /*0356*/ 	.short	(.L_180 - .L_179)
	.align		4
.L_179:
        /*0358*/ 	.word	index@(_ZN2at6native63_GLOBAL__N__7310b794_30_DistributionGeometricKernel_cu_fa6e70a443distribution_elementwise_grid_stride_kernelIdLi2EZNS0_9templates4cuda21uniform_and_transformIddPNS_17CUDAGeneratorImplEZZZNS4_16geometric_kernelIS7_EEvRNS_18TensorIteratorBaseEdT_ENKUlvE_clEvENKUlvE4_clEvEUldE_EEvSA_T1_T2_EUlP24curandStatePhilox4_32_10E0_ZNS1_27distribution_nullary_kernelIdd6float4S7_SJ_SE_EEvSA_SG_RKT3_T4_EUlidE_EEvlNS_15PhiloxCudaStateESF_SG_)
        /*035c*/ 	.word	0x00000000


	//----- nvinfo : EIATTR_REGCOUNT
	.align		4
.L_180:
        /*0360*/ 	.byte	0x04, 0x2f
        /*0362*/ 	.short	(.L_182 - .L_181)
	.align		4
.L_181:
        /*0364*/ 	.word	index@(_ZN2at6native63_GLOBAL__N__7310b794_30_DistributionGeometricKernel_cu_fa6e70a443distribution_elementwise_grid_stride_kernelIdLi2EZNS0_9templates4cuda21uniform_and_transformIddPNS_17CUDAGeneratorImplEZZZNS4_16geometric_kernelIS7_EEvRNS_18TensorIteratorBaseEdT_ENKUlvE_clEvENKUlvE4_clEvEUldE_EEvSA_T1_T2_EUlP24curandStatePhilox4_32_10E0_ZNS1_27distribution_nullary_kernelIdd6float4S7_SJ_SE_EEvSA_SG_RKT3_T4_EUlidE0_EEvlNS_15PhiloxCudaStateESF_SG_)
        /*0368*/ 	.word	0x0000003e


	//----- nvinfo : EIATTR_FRAME_SIZE
	.align		4
.L_182:
        /*036c*/ 	.byte	0x04, 0x11
        /*036e*/ 	.short	(.L_184 - .L_183)
	.align		4
.L_183:
        /*0370*/ 	.word	index@($__internal_13_$__cuda_sm20_div_s64)
        /*0374*/ 	.word	0x00000000


	//----- nvinfo : EIATTR_FRAME_SIZE
	.align		4
.L_184:
        /*0378*/ 	.byte	0x04, 0x11
        /*037a*/ 	.short	(.L_186 - .L_185)
	.align		4
.L_185:
        /*037c*/ 	.word	index@($__internal_12_$__cuda_sm20_div_rn_f64_full)
        /*0380*/ 	.word	0x00000000


	//----- nvinfo : EIATTR_FRAME_SIZE
	.align		4
.L_186:
        /*0384*/ 	.byte	0x04, 0x11
        /*0386*/ 	.short	(.L_188 - .L_187)
	.align		4
.L_187:
        /*0388*/ 	.word	index@(_ZN2at6native63_GLOBAL__N__7310b794_30_DistributionGeometricKernel_cu_fa6e70a443distribution_elementwise_grid_stride_kernelIdLi2EZNS0_9templates4cuda21uniform_and_transformIddPNS_17CUDAGeneratorImplEZZZNS4_16geometric_kernelIS7_EEvRNS_18TensorIteratorBaseEdT_ENKUlvE_clEvENKUlvE4_clEvEUldE_EEvSA_T1_T2_EUlP24curandStatePhilox4_32_10E0_ZNS1_27distribution_nullary_kernelIdd6float4S7_SJ_SE_EEvSA_SG_RKT3_T4_EUlidE0_EEvlNS_15PhiloxCudaStateESF_SG_)
        /*038c*/ 	.word	0x00000000


	//----- nvinfo : EIATTR_REGCOUNT
	.align		4
.L_188:
        /*0390*/ 	.byte	0x04, 0x2f
        /*0392*/ 	.short	(.L_190 - .L_189)
	.align		4
.L_189:
        /*0394*/ 	.word	index@(_ZN2at6native63_GLOBAL__N__7310b794_30_DistributionGeometricKernel_cu_fa6e70a443distribution_elementwise_grid_stride_kernelIfLi4EZNS0_9templates4cuda21uniform_and_transformIffPNS_17CUDAGeneratorImplEZZZNS4_16geometric_kernelIS7_EEvRNS_18TensorIteratorBaseEdT_ENKUlvE_clEvENKUlvE5_clEvEUlfE_EEvSA_T1_T2_EUlP24curandStatePhilox4_32_10E_ZNS1_27distribution_nullary_kernelIff7double2S7_SJ_SE_EEvSA_SG_RKT3_T4_EUlifE_EEvlNS_15PhiloxCudaStateESF_SG_)
        /*0398*/ 	.word	0x00000038


	//----- nvinfo : EIATTR_FRAME_SIZE
	.align		4
.L_190:
        /*039c*/ 	.byte	0x04, 0x11
        /*039e*/ 	.short	(.L_192 - .L_191)
	.align		4
.L_191:
        /*03a0*/ 	.word	index@($__internal_11_$__cuda_sm20_div_s64)
        /*03a4*/ 	.word	0x00000000


	//----- nvinfo : EIATTR_FRAME_SIZE
	.align		4
.L_192:
        /*03a8*/ 	.byte	0x04, 0x11
        /*03aa*/ 	.short	(.L_194 - .L_193)
	.align		4
.L_193:
        /*03ac*/ 	.word	index@(_ZN2at6native63_GLOBAL__N__7310b794_30_DistributionGeometricKernel_cu_fa6e70a443distribution_elementwise_grid_stride_kernelIfLi4EZNS0_9templates4cuda21uniform_and_transformIffPNS_17CUDAGeneratorImplEZZZNS4_16geometric_kernelIS7_EEvRNS_18TensorIteratorBaseEdT_ENKUlvE_clEvENKUlvE5_clEvEUlfE_EEvSA_T1_T2_EUlP24curandStatePhilox4_32_10E_ZNS1_27distribution_nullary_kernelIff7double2S7_SJ_SE_EEvSA_SG_RKT3_T4_EUlifE_EEvlNS_15PhiloxCudaStateESF_SG_)
        /*03b0*/ 	.word	0x00000000


	//----- nvinfo : EIATTR_REGCOUNT
	.align		4
.L_194:
        /*03b4*/ 	.byte	0x04, 0x2f
        /*03b6*/ 	.short	(.L_196 - .L_195)
	.align		4
.L_195:
        /*03b8*/ 	.word	index@(_ZN2at6native63_GLOBAL__N__7310b794_30_DistributionGeometricKernel_cu_fa6e70a443distribution_elementwise_grid_stride_kernelIfLi4EZNS0_9templates4cuda21uniform_and_transformIffPNS_17CUDAGeneratorImplEZZZNS4_16geometric_kernelIS7_EEvRNS_18TensorIteratorBaseEdT_ENKUlvE_clEvENKUlvE5_clEvEUlfE_EEvSA_T1_T2_EUlP24curandStatePhilox4_32_10E_ZNS1_27distribution_nullary_kernelIff7double2S7_SJ_SE_EEvSA_SG_RKT3_T4_EUlifE0_EEvlNS_15PhiloxCudaStateESF_SG_)
        /*03bc*/ 	.word	0x0000002f


	//----- nvinfo : EIATTR_FRAME_SIZE
	.align		4
.L_196:
        /*03c0*/ 	.byte	0x04, 0x11
        /*03c2*/ 	.short	(.L_198 - .L_197)
	.align		4
.L_197:
        /*03c4*/ 	.word	index@($__internal_10_$__cuda_sm20_div_s64)
        /*03c8*/ 	.word	0x00000000


	//----- nvinfo : EIATTR_FRAME_SIZE
	.align		4
.L_198:
        /*03cc*/ 	.byte	0x04, 0x11
        /*03ce*/ 	.short	(.L_200 - .L_199)
	.align		4
.L_199:
        /*03d0*/ 	.word	index@(_ZN2at6native63_GLOBAL__N__7310b794_30_DistributionGeometricKernel_cu_fa6e70a443distribution_elementwise_grid_stride_kernelIfLi4EZNS0_9templates4cuda21uniform_and_transformIffPNS_17CUDAGeneratorImplEZZZNS4_16geometric_kernelIS7_EEvRNS_18TensorIteratorBaseEdT_ENKUlvE_clEvENKUlvE5_clEvEUlfE_EEvSA_T1_T2_EUlP24curandStatePhilox4_32_10E_ZNS1_27distribution_nullary_kernelIff7double2S7_SJ_SE_EEvSA_SG_RKT3_T4_EUlifE0_EEvlNS_15PhiloxCudaStateESF_SG_)
        /*03d4*/ 	.word	0x00000000


	//----- nvinfo : EIATTR_REGCOUNT
	.align		4
.L_200:
        /*03d8*/ 	.byte	0x04, 0x2f
        /*03da*/ 	.short	(.L_202 - .L_201)
	.align		4
.L_201:
        /*03dc*/ 	.word	index@(_ZN2at6native63_GLOBAL__N__7310b794_30_DistributionGeometricKernel_cu_fa6e70a443distribution_elementwise_grid_stride_kernelIfLi4EZNS0_9templates4cuda21uniform_and_transformIffPNS_17CUDAGeneratorImplEZZZNS4_16geometric_kernelIS7_EEvRNS_18TensorIteratorBaseEdT_ENKUlvE_clEvENKUlvE5_clEvEUlfE_EEvSA_T1_T2_EUlP24curandStatePhilox4_32_10E0_ZNS1_27distribution_nullary_kernelIff6float4S7_SJ_SE_EEvSA_SG_RKT3_T4_EUlifE_EEvlNS_15PhiloxCudaStateESF_SG_)
        /*03e0*/ 	.word	0x00000038


	//----- nvinfo : EIATTR_FRAME_SIZE
	.align		4
.L_202:
        /*03e4*/ 	.byte	0x04, 0x11
        /*03e6*/ 	.short	(.L_204 - .L_203)
	.align		4
.L_203:
        /*03e8*/ 	.word	index@($__internal_9_$__cuda_sm20_div_s64)
        /*03ec*/ 	.word	0x00000000


	//----- nvinfo : EIATTR_FRAME_SIZE
	.align		4
.L_204:
        /*03f0*/ 	.byte	0x04, 0x11
        /*03f2*/ 	.short	(.L_206 - .L_205)
	.align		4
.L_205:
        /*03f4*/ 	.word	index@(_ZN2at6native63_GLOBAL__N__7310b794_30_DistributionGeometricKernel_cu_fa6e70a443distribution_elementwise_grid_stride_kernelIfLi4EZNS0_9templates4cuda21uniform_and_transformIffPNS_17CUDAGeneratorImplEZZZNS4_16geometric_kernelIS7_EEvRNS_18TensorIteratorBaseEdT_ENKUlvE_clEvENKUlvE5_clEvEUlfE_EEvSA_T1_T2_EUlP24curandStatePhilox4_32_10E0_ZNS1_27distribution_nullary_kernelIff6float4S7_SJ_SE_EEvSA_SG_RKT3_T4_EUlifE_EEvlNS_15PhiloxCudaStateESF_SG_)
        /*03f8*/ 	.word	0x00000000


	//----- nvinfo : EIATTR_REGCOUNT
	.align		4
.L_206:
        /*03fc*/ 	.byte	0x04, 0x2f
        /*03fe*/ 	.short	(.L_208 - .L_207)
	.align		4
.L_207:
        /*0400*/ 	.word	index@(_ZN2at6native63_GLOBAL__N__7310b794_30_DistributionGeometricKernel_cu_fa6e70a443distribution_elementwise_grid_stride_kernelIfLi4EZNS0_9templates4cuda21uniform_and_transformIffPNS_17CUDAGeneratorImplEZZZNS4_16geometric_kernelIS7_EEvRNS_18TensorIteratorBaseEdT_ENKUlvE_clEvENKUlvE5_clEvEUlfE_EEvSA_T1_T2_EUlP24curandStatePhilox4_32_10E0_ZNS1_27distribution_nullary_kernelIff6float4S7_SJ_SE_EEvSA_SG_RKT3_T4_EUlifE0_EEvlNS_15PhiloxCudaStateESF_SG_)
        /*0404*/ 	.word	0x0000002e


	//----- nvinfo : EIATTR_FRAME_SIZE
	.align		4
.L_208:
        /*0408*/ 	.byte	0x04, 0x11
        /*040a*/ 	.short	(.L_210 - .L_209)
	.align		4
.L_209:
        /*040c*/ 	.word	index@($__internal_8_$__cuda_sm20_div_s64)
        /*0410*/ 	.word	0x00000000


	//----- nvinfo : EIATTR_FRAME_SIZE
	.align		4
.L_210:
        /*0414*/ 	.byte	0x04, 0x11
        /*0416*/ 	.short	(.L_212 - .L_211)
	.align		4
.L_211:
        /*0418*/ 	.word	index@(_ZN2at6native63_GLOBAL__N__7310b794_30_DistributionGeometricKernel_cu_fa6e70a443distribution_elementwise_grid_stride_kernelIfLi4EZNS0_9templates4cuda21uniform_and_transformIffPNS_17CUDAGeneratorImplEZZZNS4_16geometric_kernelIS7_EEvRNS_18TensorIteratorBaseEdT_ENKUlvE_clEvENKUlvE5_clEvEUlfE_EEvSA_T1_T2_EUlP24curandStatePhilox4_32_10E0_ZNS1_27distribution_nullary_kernelIff6float4S7_SJ_SE_EEvSA_SG_RKT3_T4_EUlifE0_EEvlNS_15PhiloxCudaStateESF_SG_)
        /*041c*/ 	.word	0x00000000


	//----- nvinfo : EIATTR_REGCOUNT
	.align		4
.L_212:
        /*0420*/ 	.byte	0x04, 0x2f
        /*0422*/ 	.short	(.L_214 - .L_213)
	.align		4
.L_213:
        /*0424*/ 	.word	index@(_ZN2at6native63_GLOBAL__N__7310b794_30_DistributionGeometricKernel_cu_fa6e70a443distribution_elementwise_grid_stride_kernelIfLi4EZNS0_9templates4cuda21uniform_and_transformIN3c104HalfEfPNS_17CUDAGeneratorImplEZZZNS4_16geometric_kernelIS9_EEvRNS_18TensorIteratorBaseEdT_ENKUlvE_clEvENKUlvE6_clEvEUlfE_EEvSC_T1_T2_EUlP24curandStatePhilox4_32_10E_ZNS1_27distribution_nullary_kernelIS7_f7double2S9_SL_SG_EEvSC_SI_RKT3_T4_EUlifE_EEvlNS_15PhiloxCudaStateESH_SI_)
        /*0428*/ 	.word	0x00000037


	//----- nvinfo : EIATTR_FRAME_SIZE
	.align		4
.L_214:
        /*042c*/ 	.byte	0x04, 0x11
        /*042e*/ 	.short	(.L_216 - .L_215)
	.align		4
.L_215:
        /*0430*/ 	.word	index@($__internal_7_$__cuda_sm20_div_s64)
        /*0434*/ 	.word	0x00000000


	//----- nvinfo : EIATTR_FRAME_SIZE
	.align		4
.L_216:
        /*0438*/ 	.byte	0x04, 0x11
        /*043a*/ 	.short	(.L_218 - .L_217)
	.align		4
.L_217:
        /*043c*/ 	.word	index@(_ZN2at6native63_GLOBAL__N__7310b794_30_DistributionGeometricKernel_cu_fa6e70a443distribution_elementwise_grid_stride_kernelIfLi4EZNS0_9templates4cuda21uniform_and_transformIN3c104HalfEfPNS_17CUDAGeneratorImplEZZZNS4_16geometric_kernelIS9_EEvRNS_18TensorIteratorBaseEdT_ENKUlvE_clEvENKUlvE6_clEvEUlfE_EEvSC_T1_T2_EUlP24curandStatePhilox4_32_10E_ZNS1_27distribution_nullary_kernelIS7_f7double2S9_SL_SG_EEvSC_SI_RKT3_T4_EUlifE_EEvlNS_15PhiloxCudaStateESH_SI_)
        /*0440*/ 	.word	0x00000000


	//----- nvinfo : EIATTR_REGCOUNT
	.align		4
.L_218:
        /*0444*/ 	.byte	0x04, 0x2f
        /*0446*/ 	.short	(.L_220 - .L_219)
	.align		4
.L_219:
        /*0448*/ 	.word	index@(_ZN2at6native63_GLOBAL__N__7310b794_30_DistributionGeometricKernel_cu_fa6e70a443distribution_elementwise_grid_stride_kernelIfLi4EZNS0_9templates4cuda21uniform_and_transformIN3c104HalfEfPNS_17CUDAGeneratorImplEZZZNS4_16geometric_kernelIS9_EEvRNS_18TensorIteratorBaseEdT_ENKUlvE_clEvENKUlvE6_clEvEUlfE_EEvSC_T1_T2_EUlP24curandStatePhilox4_32_10E_ZNS1_27distribution_nullary_kernelIS7_f7double2S9_SL_SG_EEvSC_SI_RKT3_T4_EUlifE0_EEvlNS_15PhiloxCudaStateESH_SI_)
        /*044c*/ 	.word	0x0000002a


	//----- nvinfo : EIATTR_FRAME_SIZE
	.align		4
.L_220:
        /*0450*/ 	.byte	0x04, 0x11
        /*0452*/ 	.short	(.L_222 - .L_221)
	.align		4
.L_221:
        /*0454*/ 	.word	index@($__internal_6_$__cuda_sm20_div_s64)
        /*0458*/ 	.word	0x00000000


	//----- nvinfo : EIATTR_FRAME_SIZE
	.align		4
.L_222:
        /*045c*/ 	.byte	0x04, 0x11
        /*045e*/ 	.short	(.L_224 - .L_223)
	.align		4
.L_223:
        /*0460*/ 	.word	index@(_ZN2at6native63_GLOBAL__N__7310b794_30_DistributionGeometricKernel_cu_fa6e70a443distribution_elementwise_grid_stride_kernelIfLi4EZNS0_9templates4cuda21uniform_and_transformIN3c104HalfEfPNS_17CUDAGeneratorImplEZZZNS4_16geometric_kernelIS9_EEvRNS_18TensorIteratorBaseEdT_ENKUlvE_clEvENKUlvE6_clEvEUlfE_EEvSC_T1_T2_EUlP24curandStatePhilox4_32_10E_ZNS1_27distribution_nullary_kernelIS7_f7double2S9_SL_SG_EEvSC_SI_RKT3_T4_EUlifE0_EEvlNS_15PhiloxCudaStateESH_SI_)
        /*0464*/ 	.word	0x00000000


	//----- nvinfo : EIATTR_REGCOUNT
	.align		4
.L_224:
        /*0468*/ 	.byte	0x04, 0x2f
        /*046a*/ 	.short	(.L_226 - .L_225)
	.align		4
.L_225:
        /*046c*/ 	.word	index@(_ZN2at6native63_GLOBAL__N__7310b794_30_DistributionGeometricKernel_cu_fa6e70a443distribution_elementwise_grid_stride_kernelIfLi4EZNS0_9templates4cuda21uniform_and_transformIN3c104HalfEfPNS_17CUDAGeneratorImplEZZZNS4_16geometric_kernelIS9_EEvRNS_18TensorIteratorBaseEdT_ENKUlvE_clEvENKUlvE6_clEvEUlfE_EEvSC_T1_T2_EUlP24curandStatePhilox4_32_10E0_ZNS1_27distribution_nullary_kernelIS7_f6float4S9_SL_SG_EEvSC_SI_RKT3_T4_EUlifE_EEvlNS_15PhiloxCudaStateESH_SI_)
        /*0470*/ 	.word	0x00000038


	//----- nvinfo : EIATTR_FRAME_SIZE
	.align		4
.L_226:
        /*0474*/ 	.byte	0x04, 0x11
        /*0476*/ 	.short	(.L_228 - .L_227)
	.align		4
.L_227:
        /*0478*/ 	.word	index@($__internal_5_$__cuda_sm20_div_s64)
        /*047c*/ 	.word	0x00000000


	//----- nvinfo : EIATTR_FRAME_SIZE
	.align		4
.L_228:
        /*0480*/ 	.byte	0x04, 0x11
        /*0482*/ 	.short	(.L_230 - .L_229)
	.align		4
.L_229:
        /*0484*/ 	.word	index@(_ZN2at6native63_GLOBAL__N__7310b794_30_DistributionGeometricKernel_cu_fa6e70a443distribution_elementwise_grid_stride_kernelIfLi4EZNS0_9templates4cuda21uniform_and_transformIN3c104HalfEfPNS_17CUDAGeneratorImplEZZZNS4_16geometric_kernelIS9_EEvRNS_18TensorIteratorBaseEdT_ENKUlvE_clEvENKUlvE6_clEvEUlfE_EEvSC_T1_T2_EUlP24curandStatePhilox4_32_10E0_ZNS1_27distribution_nullary_kernelIS7_f6float4S9_SL_SG_EEvSC_SI_RKT3_T4_EUlifE_EEvlNS_15PhiloxCudaStateESH_SI_)
        /*0488*/ 	.word	0x00000000


	//----- nvinfo : EIATTR_REGCOUNT
	.align		4
.L_230:
        /*048c*/ 	.byte	0x04, 0x2f
        /*048e*/ 	.short	(.L_232 - .L_231)
	.align		4
.L_231:
        /*0490*/ 	.word	index@(_ZN2at6native63_GLOBAL__N__7310b794_30_DistributionGeometricKernel_cu_fa6e70a443distribution_elementwise_grid_stride_kernelIfLi4EZNS0_9templates4cuda21uniform_and_transformIN3c104HalfEfPNS_17CUDAGeneratorImplEZZZNS4_16geometric_kernelIS9_EEvRNS_18TensorIteratorBaseEdT_ENKUlvE_clEvENKUlvE6_clEvEUlfE_EEvSC_T1_T2_EUlP24curandStatePhilox4_32_10E0_ZNS1_27distribution_nullary_kernelIS7_f6float4S9_SL_SG_EEvSC_SI_RKT3_T4_EUlifE0_EEvlNS_15PhiloxCudaStateESH_SI_)
        /*0494*/ 	.word	0x0000002e


	//----- nvinfo : EIATTR_FRAME_SIZE
	.align		4
.L_232:
        /*0498*/ 	.byte	0x04, 0x11
        /*049a*/ 	.short	(.L_234 - .L_233)
	.align		4
.L_233:
        /*049c*/ 	.word	index@($__internal_4_$__cuda_sm20_div_s64)
        /*04a0*/ 	.word	0x00000000


	//----- nvinfo : EIATTR_FRAME_SIZE
	.align		4
.L_234:
        /*04a4*/ 	.byte	0x04, 0x11
        /*04a6*/ 	.short	(.L_236 - .L_235)
	.align		4
.L_235:
        /*04a8*/ 	.word	index@(_ZN2at6native63_GLOBAL__N__7310b794_30_DistributionGeometricKernel_cu_fa6e70a443distribution_elementwise_grid_stride_kernelIfLi4EZNS0_9templates4cuda21uniform_and_transformIN3c104HalfEfPNS_17CUDAGeneratorImplEZZZNS4_16geometric_kernelIS9_EEvRNS_18TensorIteratorBaseEdT_ENKUlvE_clEvENKUlvE6_clEvEUlfE_EEvSC_T1_T2_EUlP24curandStatePhilox4_32_10E0_ZNS1_27distribution_nullary_kernelIS7_f6float4S9_SL_SG_EEvSC_SI_RKT3_T4_EUlifE0_EEvlNS_15PhiloxCudaStateESH_SI_)
        /*04ac*/ 	.word	0x00000000


	//----- nvinfo : EIATTR_REGCOUNT
	.align		4
.L_236:
        /*04b0*/ 	.byte	0x04, 0x2f
        /*04b2*/ 	.short	(.L_238 - .L_237)
	.align		4
.L_237:
        /*04b4*/ 	.word	index@(_ZN2at6native63_GLOBAL__N__7310b794_30_DistributionGeometricKernel_cu_fa6e70a443distribution_elementwise_grid_stride_kernelIfLi4EZNS0_9templates4cuda21uniform_and_transformIN3c108BFloat16EfPNS_17CUDAGeneratorImplEZZZNS4_16geometric_kernelIS9_EEvRNS_18TensorIteratorBaseEdT_ENKUlvE_clEvENKUlvE7_clEvEUlfE_EEvSC_T1_T2_EUlP24curandStatePhilox4_32_10E_ZNS1_27distribution_nullary_kernelIS7_f7double2S9_SL_SG_EEvSC_SI_RKT3_T4_EUlifE_EEvlNS_15PhiloxCudaStateESH_SI_)
        /*04b8*/ 	.word	0x00000037


	//----- nvinfo : EIATTR_FRAME_SIZE
	.align		4
.L_238:
        /*04bc*/ 	.byte	0x04, 0x11
        /*04be*/ 	.short	(.L_240 - .L_239)
	.align		4
.L_239:
        /*04c0*/ 	.word	index@($__internal_3_$__cuda_sm20_div_s64)
        /*04c4*/ 	.word	0x00000000


	//----- nvinfo : EIATTR_FRAME_SIZE
	.align		4
.L_240:
        /*04c8*/ 	.byte	0x04, 0x11
        /*04ca*/ 	.short	(.L_242 - .L_241)
	.align		4
.L_241:
        /*04cc*/ 	.word	index@(_ZN2at6native63_GLOBAL__N__7310b794_30_DistributionGeometricKernel_cu_fa6e70a443distribution_elementwise_grid_stride_kernelIfLi4EZNS0_9templates4cuda21uniform_and_transformIN3c108BFloat16EfPNS_17CUDAGeneratorImplEZZZNS4_16geometric_kernelIS9_EEvRNS_18TensorIteratorBaseEdT_ENKUlvE_clEvENKUlvE7_clEvEUlfE_EEvSC_T1_T2_EUlP24curandStatePhilox4_32_10E_ZNS1_27distribution_nullary_kernelIS7_f7double2S9_SL_SG_EEvSC_SI_RKT3_T4_EUlifE_EEvlNS_15PhiloxCudaStateESH_SI_)
        /*04d0*/ 	.word	0x00000000


	//----- nvinfo : EIATTR_REGCOUNT
	.align		4
.L_242:
        /*04d4*/ 	.byte	0x04, 0x2f
        /*04d6*/ 	.short	(.L_244 - .L_243)
	.align		4
.L_243:
        /*04d8*/ 	.word	index@(_ZN2at6native63_GLOBAL__N__7310b794_30_DistributionGeometricKernel_cu_fa6e70a443distribution_elementwise_grid_stride_kernelIfLi4EZNS0_9templates4cuda21uniform_and_transformIN3c108BFloat16EfPNS_17CUDAGeneratorImplEZZZNS4_16geometric_kernelIS9_EEvRNS_18TensorIteratorBaseEdT_ENKUlvE_clEvENKUlvE7_clEvEUlfE_EEvSC_T1_T2_EUlP24curandStatePhilox4_32_10E_ZNS1_27distribution_nullary_kernelIS7_f7double2S9_SL_SG_EEvSC_SI_RKT3_T4_EUlifE0_EEvlNS_15PhiloxCudaStateESH_SI_)
        /*04dc*/ 	.word	0x0000002a


	//----- nvinfo : EIATTR_FRAME_SIZE
	.align		4
.L_244:
        /*04e0*/ 	.byte	0x04, 0x11
        /*04e2*/ 	.short	(.L_246 - .L_245)
	.align		4
.L_245:
        /*04e4*/ 	.word	index@($__internal_2_$__cuda_sm20_div_s64)
        /*04e8*/ 	.word	0x00000000


	//----- nvinfo : EIATTR_FRAME_SIZE
	.align		4
.L_246:
        /*04ec*/ 	.byte	0x04, 0x11
        /*04ee*/ 	.short	(.L_248 - .L_247)
	.align		4
.L_247:
        /*04f0*/ 	.word	index@(_ZN2at6native63_GLOBAL__N__7310b794_30_DistributionGeometricKernel_cu_fa6e70a443distribution_elementwise_grid_stride_kernelIfLi4EZNS0_9templates4cuda21uniform_and_transformIN3c108BFloat16EfPNS_17CUDAGeneratorImplEZZZNS4_16geometric_kernelIS9_EEvRNS_18TensorIteratorBaseEdT_ENKUlvE_clEvENKUlvE7_clEvEUlfE_EEvSC_T1_T2_EUlP24curandStatePhilox4_32_10E_ZNS1_27distribution_nullary_kernelIS7_f7double2S9_SL_SG_EEvSC_SI_RKT3_T4_EUlifE0_EEvlNS_15PhiloxCudaStateESH_SI_)
        /*04f4*/ 	.word	0x00000000


	//----- nvinfo : EIATTR_REGCOUNT
	.align		4
.L_248:
        /*04f8*/ 	.byte	0x04, 0x2f
        /*04fa*/ 	.short	(.L_250 - .L_249)
	.align		4
.L_249:
        /*04fc*/ 	.word	index@(_ZN2at6native63_GLOBAL__N__7310b794_30_DistributionGeometricKernel_cu_fa6e70a443distribution_elementwise_grid_stride_kernelIfLi4EZNS0_9templates4cuda21uniform_and_transformIN3c108BFloat16EfPNS_17CUDAGeneratorImplEZZZNS4_16geometric_kernelIS9_EEvRNS_18TensorIteratorBaseEdT_ENKUlvE_clEvENKUlvE7_clEvEUlfE_EEvSC_T1_T2_EUlP24curandStatePhilox4_32_10E0_ZNS1_27distribution_nullary_kernelIS7_f6float4S9_SL_SG_EEvSC_SI_RKT3_T4_EUlifE_EEvlNS_15PhiloxCudaStateESH_SI_)
        /*0500*/ 	.word	0x00000038


	//----- nvinfo : EIATTR_FRAME_SIZE
	.align		4
.L_250:
        /*0504*/ 	.byte	0x04, 0x11
        /*0506*/ 	.short	(.L_252 - .L_251)
	.align		4
.L_251:
        /*0508*/ 	.word	index@($__internal_1_$__cuda_sm20_div_s64)
        /*050c*/ 	.word	0x00000000


	//----- nvinfo : EIATTR_FRAME_SIZE
	.align		4
.L_252:
        /*0510*/ 	.byte	0x04, 0x11
        /*0512*/ 	.short	(.L_254 - .L_253)
	.align		4
.L_253:
        /*0514*/ 	.word	index@(_ZN2at6native63_GLOBAL__N__7310b794_30_DistributionGeometricKernel_cu_fa6e70a443distribution_elementwise_grid_stride_kernelIfLi4EZNS0_9templates4cuda21uniform_and_transformIN3c108BFloat16EfPNS_17CUDAGeneratorImplEZZZNS4_16geometric_kernelIS9_EEvRNS_18TensorIteratorBaseEdT_ENKUlvE_clEvENKUlvE7_clEvEUlfE_EEvSC_T1_T2_EUlP24curandStatePhilox4_32_10E0_ZNS1_27distribution_nullary_kernelIS7_f6float4S9_SL_SG_EEvSC_SI_RKT3_T4_EUlifE_EEvlNS_15PhiloxCudaStateESH_SI_)
        /*0518*/ 	.word	0x00000000


	//----- nvinfo : EIATTR_REGCOUNT
	.align		4
.L_254:
        /*051c*/ 	.byte	0x04, 0x2f
        /*051e*/ 	.short	(.L_256 - .L_255)
	.align		4
.L_255:
        /*0520*/ 	.word	index@(_ZN2at6native63_GLOBAL__N__7310b794_30_DistributionGeometricKernel_cu_fa6e70a443distribution_elementwise_grid_stride_kernelIfLi4EZNS0_9templates4cuda21uniform_and_transformIN3c108BFloat16EfPNS_17CUDAGeneratorImplEZZZNS4_16geometric_kernelIS9_EEvRNS_18TensorIteratorBaseEdT_ENKUlvE_clEvENKUlvE7_clEvEUlfE_EEvSC_T1_T2_EUlP24curandStatePhilox4_32_10E0_ZNS1_27distribution_nullary_kernelIS7_f6float4S9_SL_SG_EEvSC_SI_RKT3_T4_EUlifE0_EEvlNS_15PhiloxCudaStateESH_SI_)
        /*0524*/ 	.word	0x0000002e


	//----- nvinfo : EIATTR_FRAME_SIZE
	.align		4
.L_256:
        /*0528*/ 	.byte	0x04, 0x11
        /*052a*/ 	.short	(.L_258 - .L_257)
	.align		4
.L_257:
        /*052c*/ 	.word	index@($__internal_0_$__cuda_sm20_div_s64)
        /*0530*/ 	.word	0x00000000


	//----- nvinfo : EIATTR_FRAME_SIZE
	.align		4
.L_258:
        /*0534*/ 	.byte	0x04, 0x11
        /*0536*/ 	.short	(.L_260 - .L_259)
	.align		4
.L_259:
        /*0538*/ 	.word	index@(_ZN2at6native63_GLOBAL__N__7310b794_30_DistributionGeometricKernel_cu_fa6e70a443distribution_elementwise_grid_stride_kernelIfLi4EZNS0_9templates4cuda21uniform_and_transformIN3c108BFloat16EfPNS_17CUDAGeneratorImplEZZZNS4_16geometric_kernelIS9_EEvRNS_18TensorIteratorBaseEdT_ENKUlvE_clEvENKUlvE7_clEvEUlfE_EEvSC_T1_T2_EUlP24curandStatePhilox4_32_10E0_ZNS1_27distribution_nullary_kernelIS7_f6float4S9_SL_SG_EEvSC_SI_RKT3_T4_EUlifE0_EEvlNS_15PhiloxCudaStateESH_SI_)
        /*053c*/ 	.word	0x00000000


	//----- nvinfo : EIATTR_MIN_STACK_SIZE
	.align		4
.L_260:
        /*0540*/ 	.byte	0x04, 0x12
        /*0542*/ 	.short	(.L_262 - .L_261)
	.align		4
.L_261:
        /*0544*/ 	.word	index@(_ZN2at6native63_GLOBAL__N__7310b794_30_DistributionGeometricKernel_cu_fa6e70a443distribution_elementwise_grid_stride_kernelIfLi4EZNS0_9templates4cuda21uniform_and_transformIN3c108BFloat16EfPNS_17CUDAGeneratorImplEZZZNS4_16geometric_kernelIS9_EEvRNS_18TensorIteratorBaseEdT_ENKUlvE_clEvENKUlvE7_clEvEUlfE_EEvSC_T1_T2_EUlP24curandStatePhilox4_32_10E0_ZNS1_27distribution_nullary_kernelIS7_f6float4S9_SL_SG_EEvSC_SI_RKT3_T4_EUlifE0_EEvlNS_15PhiloxCudaStateESH_SI_)
        /*0548*/ 	.word	0x00000000


	//----- nvinfo : EIATTR_MIN_STACK_SIZE
	.align		4
.L_262:
        /*054c*/ 	.byte	0x04, 0x12
        /*054e*/ 	.short	(.L_264 - .L_263)
	.align		4
.L_263:
        /*0550*/ 	.word	index@(_ZN2at6native63_GLOBAL__N__7310b794_30_DistributionGeometricKernel_cu_fa6e70a443distribution_elementwise_grid_stride_kernelIfLi4EZNS0_9templates4cuda21uniform_and_transformIN3c108BFloat16EfPNS_17CUDAGeneratorImplEZZZNS4_16geometric_kernelIS9_EEvRNS_18TensorIteratorBaseEdT_ENKUlvE_clEvENKUlvE7_clEvEUlfE_EEvSC_T1_T2_EUlP24curandStatePhilox4_32_10E0_ZNS1_27distribution_nullary_kernelIS7_f6float4S9_SL_SG_EEvSC_SI_RKT3_T4_EUlifE_EEvlNS_15PhiloxCudaStateESH_SI_)
        /*0554*/ 	.word	0x00000000


	//----- nvinfo : EIATTR_MIN_STACK_SIZE
	.align		4
.L_264:
        /*0558*/ 	.byte	0x04, 0x12
        /*055a*/ 	.short	(.L_266 - .L_265)
	.align		4
.L_265:
        /*055c*/ 	.word	index@(_ZN2at6native63_GLOBAL__N__7310b794_30_DistributionGeometricKernel_cu_fa6e70a443distribution_elementwise_grid_stride_kernelIfLi4EZNS0_9templates4cuda21uniform_and_transformIN3c108BFloat16EfPNS_17CUDAGeneratorImplEZZZNS4_16geometric_kernelIS9_EEvRNS_18TensorIteratorBaseEdT_ENKUlvE_clEvENKUlvE7_clEvEUlfE_EEvSC_T1_T2_EUlP24curandStatePhilox4_32_10E_ZNS1_27distribution_nullary_kernelIS7_f7double2S9_SL_SG_EEvSC_SI_RKT3_T4_EUlifE0_EEvlNS_15PhiloxCudaStateESH_SI_)
        /*0560*/ 	.word	0x00000000


	//----- nvinfo : EIATTR_MIN_STACK_SIZE
	.align		4
.L_266:
        /*0564*/ 	.byte	0x04, 0x12
        /*0566*/ 	.short	(.L_268 - .L_267)
	.align		4
.L_267:
        /*0568*/ 	.word	index@(_ZN2at6native63_GLOBAL__N__7310b794_30_DistributionGeometricKernel_cu_fa6e70a443distribution_elementwise_grid_stride_kernelIfLi4EZNS0_9templates4cuda21uniform_and_transformIN3c108BFloat16EfPNS_17CUDAGeneratorImplEZZZNS4_16geometric_kernelIS9_EEvRNS_18TensorIteratorBaseEdT_ENKUlvE_clEvENKUlvE7_clEvEUlfE_EEvSC_T1_T2_EUlP24curandStatePhilox4_32_10E_ZNS1_27distribution_nullary_kernelIS7_f7double2S9_SL_SG_EEvSC_SI_RKT3_T4_EUlifE_EEvlNS_15PhiloxCudaStateESH_SI_)
        /*056c*/ 	.word	0x00000000


	//----- nvinfo : EIATTR_MIN_STACK_SIZE
	.align		4
.L_268:
        /*0570*/ 	.byte	0x04, 0x12
        /*0572*/ 	.short	(.L_270 - .L_269)
	.align		4
.L_269:
        /*0574*/ 	.word	index@(_ZN2at6native63_GLOBAL__N__7310b794_30_DistributionGeometricKernel_cu_fa6e70a443distribution_elementwise_grid_stride_kernelIfLi4EZNS0_9templates4cuda21uniform_and_transformIN3c104HalfEfPNS_17CUDAGeneratorImplEZZZNS4_16geometric_kernelIS9_EEvRNS_18TensorIteratorBaseEdT_ENKUlvE_clEvENKUlvE6_clEvEUlfE_EEvSC_T1_T2_EUlP24curandStatePhilox4_32_10E0_ZNS1_27distribution_nullary_kernelIS7_f6float4S9_SL_SG_EEvSC_SI_RKT3_T4_EUlifE0_EEvlNS_15PhiloxCudaStateESH_SI_)
        /*0578*/ 	.word	0x00000000


	//----- nvinfo : EIATTR_MIN_STACK_SIZE
	.align		4
.L_270:
        /*057c*/ 	.byte	0x04, 0x12
        /*057e*/ 	.short	(.L_272 - .L_271)
	.align		4
.L_271:
        /*0580*/ 	.word	index@(_ZN2at6native63_GLOBAL__N__7310b794_30_DistributionGeometricKernel_cu_fa6e70a443distribution_elementwise_grid_stride_kernelIfLi4EZNS0_9templates4cuda21uniform_and_transformIN3c104HalfEfPNS_17CUDAGeneratorImplEZZZNS4_16geometric_kernelIS9_EEvRNS_18TensorIteratorBaseEdT_ENKUlvE_clEvENKUlvE6_clEvEUlfE_EEvSC_T1_T2_EUlP24curandStatePhilox4_32_10E0_ZNS1_27distribution_nullary_kernelIS7_f6float4S9_SL_SG_EEvSC_SI_RKT3_T4_EUlifE_EEvlNS_15PhiloxCudaStateESH_SI_)
        /*0584*/ 	.word	0x00000000


	//----- nvinfo : EIATTR_MIN_STACK_SIZE
	.align		4
.L_272:
        /*0588*/ 	.byte	0x04, 0x12
        /*058a*/ 	.short	(.L_274 - .L_273)
	.align		4
.L_273:
        /*058c*/ 	.word	index@(_ZN2at6native63_GLOBAL__N__7310b794_30_DistributionGeometricKernel_cu_fa6e70a443distribution_elementwise_grid_stride_kernelIfLi4EZNS0_9templates4cuda21uniform_and_transformIN3c104HalfEfPNS_17CUDAGeneratorImplEZZZNS4_16geometric_kernelIS9_EEvRNS_18TensorIteratorBaseEdT_ENKUlvE_clEvENKUlvE6_clEvEUlfE_EEvSC_T1_T2_EUlP24curandStatePhilox4_32_10E_ZNS1_27distribution_nullary_kernelIS7_f7double2S9_SL_SG_EEvSC_SI_RKT3_T4_EUlifE0_EEvlNS_15PhiloxCudaStateESH_SI_)
        /*0590*/ 	.word	0x00000000


	//----- nvinfo : EIATTR_MIN_STACK_SIZE
	.align		4
.L_274:
        /*0594*/ 	.byte	0x04, 0x12
        /*0596*/ 	.short	(.L_276 - .L_275)
	.align		4
.L_275:
        /*0598*/ 	.word	index@(_ZN2at6native63_GLOBAL__N__7310b794_30_DistributionGeometricKernel_cu_fa6e70a443distribution_elementwise_grid_stride_kernelIfLi4EZNS0_9templates4cuda21uniform_and_transformIN3c104HalfEfPNS_17CUDAGeneratorImplEZZZNS4_16geometric_kernelIS9_EEvRNS_18TensorIteratorBaseEdT_ENKUlvE_clEvENKUlvE6_clEvEUlfE_EEvSC_T1_T2_EUlP24curandStatePhilox4_32_10E_ZNS1_27distribution_nullary_kernelIS7_f7double2S9_SL_SG_EEvSC_SI_RKT3_T4_EUlifE_EEvlNS_15PhiloxCudaStateESH_SI_)
        /*059c*/ 	.word	0x00000000


	//----- nvinfo : EIATTR_MIN_STACK_SIZE
	.align		4
.L_276:
        /*05a0*/ 	.byte	0x04, 0x12
        /*05a2*/ 	.short	(.L_278 - .L_277)
	.align		4
.L_277:
        /*05a4*/ 	.word	index@(_ZN2at6native63_GLOBAL__N__7310b794_30_DistributionGeometricKernel_cu_fa6e70a443distribution_elementwise_grid_stride_kernelIfLi4EZNS0_9templates4cuda21uniform_and_transformIffPNS_17CUDAGeneratorImplEZZZNS4_16geometric_kernelIS7_EEvRNS_18TensorIteratorBaseEdT_ENKUlvE_clEvENKUlvE5_clEvEUlfE_EEvSA_T1_T2_EUlP24curandStatePhilox4_32_10E0_ZNS1_27distribution_nullary_kernelIff6float4S7_SJ_SE_EEvSA_SG_RKT3_T4_EUlifE0_EEvlNS_15PhiloxCudaStateESF_SG_)
        /*05a8*/ 	.word	0x00000000


	//----- nvinfo : EIATTR_MIN_STACK_SIZE
	.align		4
.L_278:
        /*05ac*/ 	.byte	0x04, 0x12
        /*05ae*/ 	.short	(.L_280 - .L_279)
	.align		4
.L_279:
        /*05b0*/ 	.word	index@(_ZN2at6native63_GLOBAL__N__7310b794_30_DistributionGeometricKernel_cu_fa6e70a443distribution_elementwise_grid_stride_kernelIfLi4EZNS0_9templates4cuda21uniform_and_transformIffPNS_17CUDAGeneratorImplEZZZNS4_16geometric_kernelIS7_EEvRNS_18TensorIteratorBaseEdT_ENKUlvE_clEvENKUlvE5_clEvEUlfE_EEvSA_T1_T2_EUlP24curandStatePhilox4_32_10E0_ZNS1_27distribution_nullary_kernelIff6float4S7_SJ_SE_EEvSA_SG_RKT3_T4_EUlifE_EEvlNS_15PhiloxCudaStateESF_SG_)
        /*05b4*/ 	.word	0x00000000


	//----- nvinfo : EIATTR_MIN_STACK_SIZE
	.align		4
.L_280:
        /*05b8*/ 	.byte	0x04, 0x12
        /*05ba*/ 	.short	(.L_282 - .L_281)
	.align		4
.L_281:
        /*05bc*/ 	.word	index@(_ZN2at6native63_GLOBAL__N__7310b794_30_DistributionGeometricKernel_cu_fa6e70a443distribution_elementwise_grid_stride_kernelIfLi4EZNS0_9templates4cuda21uniform_and_transformIffPNS_17CUDAGeneratorImplEZZZNS4_16geometric_kernelIS7_EEvRNS_18TensorIteratorBaseEdT_ENKUlvE_clEvENKUlvE5_clEvEUlfE_EEvSA_T1_T2_EUlP24curandStatePhilox4_32_10E_ZNS1_27distribution_nullary_kernelIff7double2S7_SJ_SE_EEvSA_SG_RKT3_T4_EUlifE0_EEvlNS_15PhiloxCudaStateESF_SG_)
        /*05c0*/ 	.word	0x00000000


	//----- nvinfo : EIATTR_MIN_STACK_SIZE
	.align		4
.L_282:
        /*05c4*/ 	.byte	0x04, 0x12
        /*05c6*/ 	.short	(.L_284 - .L_283)
	.align		4
.L_283:
        /*05c8*/ 	.word	index@(_ZN2at6native63_GLOBAL__N__7310b794_30_DistributionGeometricKernel_cu_fa6e70a443distribution_elementwise_grid_stride_kernelIfLi4EZNS0_9templates4cuda21uniform_and_transformIffPNS_17CUDAGeneratorImplEZZZNS4_16geometric_kernelIS7_EEvRNS_18TensorIteratorBaseEdT_ENKUlvE_clEvENKUlvE5_clEvEUlfE_EEvSA_T1_T2_EUlP24curandStatePhilox4_32_10E_ZNS1_27distribution_nullary_kernelIff7double2S7_SJ_SE_EEvSA_SG_RKT3_T4_EUlifE_EEvlNS_15PhiloxCudaStateESF_SG_)
        /*05cc*/ 	.word	0x00000000


	//----- nvinfo : EIATTR_MIN_STACK_SIZE
	.align		4
.L_284:
        /*05d0*/ 	.byte	0x04, 0x12
        /*05d2*/ 	.short	(.L_286 - .L_285)
	.align		4
.L_285:
        /*05d4*/ 	.word	index@(_ZN2at6native63_GLOBAL__N__7310b794_30_DistributionGeometricKernel_cu_fa6e70a443distribution_elementwise_grid_stride_kernelIdLi2EZNS0_9templates4cuda21uniform_and_transformIddPNS_17CUDAGeneratorImplEZZZNS4_16geometric_kernelIS7_EEvRNS_18TensorIteratorBaseEdT_ENKUlvE_clEvENKUlvE4_clEvEUldE_EEvSA_T1_T2_EUlP24curandStatePhilox4_32_10E0_ZNS1_27distribution_nullary_kernelIdd6float4S7_SJ_SE_EEvSA_SG_RKT3_T4_EUlidE0_EEvlNS_15PhiloxCudaStateESF_SG_)
        /*05d8*/ 	.word	0x00000000


	//----- nvinfo : EIATTR_MIN_STACK_SIZE
	.align		4
.L_286:
        /*05dc*/ 	.byte	0x04, 0x12
        /*05de*/ 	.short	(.L_288 - .L_287)
	.align		4
.L_287:
        /*05e0*/ 	.word	index@(_ZN2at6native63_GLOBAL__N__7310b794_30_DistributionGeometricKernel_cu_fa6e70a443distribution_elementwise_grid_stride_kernelIdLi2EZNS0_9templates4cuda21uniform_and_transformIddPNS_17CUDAGeneratorImplEZZZNS4_16geometric_kernelIS7_EEvRNS_18TensorIteratorBaseEdT_ENKUlvE_clEvENKUlvE4_clEvEUldE_EEvSA_T1_T2_EUlP24curandStatePhilox4_32_10E0_ZNS1_27distribution_nullary_kernelIdd6float4S7_SJ_SE_EEvSA_SG_RKT3_T4_EUlidE_EEvlNS_15PhiloxCudaStateESF_SG_)
        /*05e4*/ 	.word	0x00000000


	//----- nvinfo : EIATTR_MIN_STACK_SIZE
	.align		4
.L_288:
        /*05e8*/ 	.byte	0x04, 0x12
        /*05ea*/ 	.short	(.L_290 - .L_289)
	.align		4
.L_289:
        /*05ec*/ 	.word	index@(_ZN2at6native63_GLOBAL__N__7310b794_30_DistributionGeometricKernel_cu_fa6e70a443distribution_elementwise_grid_stride_kernelIdLi2EZNS0_9templates4cuda21uniform_and_transformIddPNS_17CUDAGeneratorImplEZZZNS4_16geometric_kernelIS7_EEvRNS_18TensorIteratorBaseEdT_ENKUlvE_clEvENKUlvE4_clEvEUldE_EEvSA_T1_T2_EUlP24curandStatePhilox4_32_10E_ZNS1_27distribution_nullary_kernelIdd7double2S7_SJ_SE_EEvSA_SG_RKT3_T4_EUlidE0_EEvlNS_15PhiloxCudaStateESF_SG_)
        /*05f0*/ 	.word	0x00000000


	//----- nvinfo : EIATTR_MIN_STACK_SIZE
	.align		4
.L_290:
        /*05f4*/ 	.byte	0x04, 0x12
        /*05f6*/ 	.short	(.L_292 - .L_291)
	.align		4
.L_291:
        /*05f8*/ 	.word	index@(_ZN2at6native63_GLOBAL__N__7310b794_30_DistributionGeometricKernel_cu_fa6e70a443distribution_elementwise_grid_stride_kernelIdLi2EZNS0_9templates4cuda21uniform_and_transformIddPNS_17CUDAGeneratorImplEZZZNS4_16geometric_kernelIS7_EEvRNS_18TensorIteratorBaseEdT_ENKUlvE_clEvENKUlvE4_clEvEUldE_EEvSA_T1_T2_EUlP24curandStatePhilox4_32_10E_ZNS1_27distribution_nullary_kernelIdd7double2S7_SJ_SE_EEvSA_SG_RKT3_T4_EUlidE_EEvlNS_15PhiloxCudaStateESF_SG_)
        /*05fc*/ 	.word	0x00000000


	//----- nvinfo : EIATTR_MIN_STACK_SIZE
	.align		4
.L_292:
        /*0600*/ 	.byte	0x04, 0x12
        /*0602*/ 	.short	(.L_294 - .L_293)
	.align		4
.L_293:
        /*0604*/ 	.word	index@(_ZN2at6native63_GLOBAL__N__7310b794_30_DistributionGeometricKernel_cu_fa6e70a443distribution_elementwise_grid_stride_kernelIfLi4EZNS0_9templates4cuda21uniform_and_transformIsfPNS_17CUDAGeneratorImplEZZZNS4_16geometric_kernelIS7_EEvRNS_18TensorIteratorBaseEdT_ENKUlvE_clEvENKUlvE3_clEvEUlfE_EEvSA_T1_T2_EUlP24curandStatePhilox4_32_10E0_ZNS1_27distribution_nullary_kernelIsf6float4S7_SJ_SE_EEvSA_SG_RKT3_T4_EUlifE0_EEvlNS_15PhiloxCudaStateESF_SG_)
        /*0608*/ 	.word	0x00000000


	//----- nvinfo : EIATTR_MIN_STACK_SIZE
	.align		4
.L_294:
        /*060c*/ 	.byte	0x04, 0x12
        /*060e*/ 	.short	(.L_296 - .L_295)
	.align		4
.L_295:
        /*0610*/ 	.word	index@(_ZN2at6native63_GLOBAL__N__7310b794_30_DistributionGeometricKernel_cu_fa6e70a443distribution_elementwise_grid_stride_kernelIfLi4EZNS0_9templates4cuda21uniform_and_transformIsfPNS_17CUDAGeneratorImplEZZZNS4_16geometric_kernelIS7_EEvRNS_18TensorIteratorBaseEdT_ENKUlvE_clEvENKUlvE3_clEvEUlfE_EEvSA_T1_T2_EUlP24curandStatePhilox4_32_10E0_ZNS1_27distribution_nullary_kernelIsf6float4S7_SJ_SE_EEvSA_SG_RKT3_T4_EUlifE_EEvlNS_15PhiloxCudaStateESF_SG_)
        /*0614*/ 	.word	0x00000000


	//----- nvinfo : EIATTR_MIN_STACK_SIZE
	.align		4
.L_296:
        /*0618*/ 	.byte	0x04, 0x12
        /*061a*/ 	.short	(.L_298 - .L_297)
	.align		4
.L_297:
        /*061c*/ 	.word	index@(_ZN2at6native63_GLOBAL__N__7310b794_30_DistributionGeometricKernel_cu_fa6e70a443distribution_elementwise_grid_stride_kernelIfLi4EZNS0_9templates4cuda21uniform_and_transformIsfPNS_17CUDAGeneratorImplEZZZNS4_16geometric_kernelIS7_EEvRNS_18TensorIteratorBaseEdT_ENKUlvE_clEvENKUlvE3_clEvEUlfE_EEvSA_T1_T2_EUlP24curandStatePhilox4_32_10E_ZNS1_27distribution_nullary_kernelIsf7double2S7_SJ_SE_EEvSA_SG_RKT3_T4_EUlifE0_EEvlNS_15PhiloxCudaStateESF_SG_)
        /*0620*/ 	.word	0x00000000


	//----- nvinfo : EIATTR_MIN_STACK_SIZE
	.align		4
.L_298:
        /*0624*/ 	.byte	0x04, 0x12
        /*0626*/ 	.short	(.L_300 - .L_299)
	.align		4
.L_299:
        /*0628*/ 	.word	index@(_ZN2at6native63_GLOBAL__N__7310b794_30_DistributionGeometricKernel_cu_fa6e70a443distribution_elementwise_grid_stride_kernelIfLi4EZNS0_9templates4cuda21uniform_and_transformIsfPNS_17CUDAGeneratorImplEZZZNS4_16geometric_kernelIS7_EEvRNS_18TensorIteratorBaseEdT_ENKUlvE_clEvENKUlvE3_clEvEUlfE_EEvSA_T1_T2_EUlP24curandStatePhilox4_32_10E_ZNS1_27distribution_nullary_kernelIsf7double2S7_SJ_SE_EEvSA_SG_RKT3_T4_EUlifE_EEvlNS_15PhiloxCudaStateESF_SG_)
        /*062c*/ 	.word	0x00000000


	//----- nvinfo : EIATTR_MIN_STACK_SIZE
	.align		4
.L_300:
        /*0630*/ 	.byte	0x04, 0x12
        /*0632*/ 	.short	(.L_302 - .L_301)
	.align		4
.L_301:
        /*0634*/ 	.word	index@(_ZN2at6native63_GLOBAL__N__7310b794_30_DistributionGeometricKernel_cu_fa6e70a443distribution_elementwise_grid_stride_kernelIfLi4EZNS0_9templates4cuda21uniform_and_transformIlfPNS_17CUDAGeneratorImplEZZZNS4_16geometric_kernelIS7_EEvRNS_18TensorIteratorBaseEdT_ENKUlvE_clEvENKUlvE2_clEvEUlfE_EEvSA_T1_T2_EUlP24curandStatePhilox4_32_10E0_ZNS1_27distribution_nullary_kernelIlf6float4S7_SJ_SE_EEvSA_SG_RKT3_T4_EUlifE0_EEvlNS_15PhiloxCudaStateESF_SG_)
        /*0638*/ 	.word	0x00000000


	//----- nvinfo : EIATTR_MIN_STACK_SIZE
	.align		4
.L_302:
        /*063c*/ 	.byte	0x04, 0x12
        /*063e*/ 	.short	(.L_304 - .L_303)
	.align		4
.L_303:
        /*0640*/ 	.word	index@(_ZN2at6native63_GLOBAL__N__7310b794_30_DistributionGeometricKernel_cu_fa6e70a443distribution_elementwise_grid_stride_kernelIfLi4EZNS0_9templates4cuda21uniform_and_transformIlfPNS_17CUDAGeneratorImplEZZZNS4_16geometric_kernelIS7_EEvRNS_18TensorIteratorBaseEdT_ENKUlvE_clEvENKUlvE2_clEvEUlfE_EEvSA_T1_T2_EUlP24curandStatePhilox4_32_10E0_ZNS1_27distribution_nullary_kernelIlf6float4S7_SJ_SE_EEvSA_SG_RKT3_T4_EUlifE_EEvlNS_15PhiloxCudaStateESF_SG_)
        /*0644*/ 	.word	0x00000000


	//----- nvinfo : EIATTR_MIN_STACK_SIZE
	.align		4
.L_304:
        /*0648*/ 	.byte	0x04, 0x12
        /*064a*/ 	.short	(.L_306 - .L_305)
	.align		4
.L_305:
        /*064c*/ 	.word	index@(_ZN2at6native63_GLOBAL__N__7310b794_30_DistributionGeometricKernel_cu_fa6e70a443distribution_elementwise_grid_stride_kernelIfLi4EZNS0_9templates4cuda21uniform_and_transformIlfPNS_17CUDAGeneratorImplEZZZNS4_16geometric_kernelIS7_EEvRNS_18TensorIteratorBaseEdT_ENKUlvE_clEvENKUlvE2_clEvEUlfE_EEvSA_T1_T2_EUlP24curandStatePhilox4_32_10E_ZNS1_27distribution_nullary_kernelIlf7double2S7_SJ_SE_EEvSA_SG_RKT3_T4_EUlifE0_EEvlNS_15PhiloxCudaStateESF_SG_)
        /*0650*/ 	.word	0x00000000


	//----- nvinfo : EIATTR_MIN_STACK_SIZE
	.align		4
.L_306:
        /*0654*/ 	.byte	0x04, 0x12
        /*0656*/ 	.short	(.L_308 - .L_307)
	.align		4
.L_307:
        /*0658*/ 	.word	index@(_ZN2at6native63_GLOBAL__N__7310b794_30_DistributionGeometricKernel_cu_fa6e70a443distribution_elementwise_grid_stride_kernelIfLi4EZNS0_9templates4cuda21uniform_and_transformIlfPNS_17CUDAGeneratorImplEZZZNS4_16geometric_kernelIS7_EEvRNS_18TensorIteratorBaseEdT_ENKUlvE_clEvENKUlvE2_clEvEUlfE_EEvSA_T1_T2_EUlP24curandStatePhilox4_32_10E_ZNS1_27distribution_nullary_kernelIlf7double2S7_SJ_SE_EEvSA_SG_RKT3_T4_EUlifE_EEvlNS_15PhiloxCudaStateESF_SG_)
        /*065c*/ 	.word	0x00000000


	//----- nvinfo : EIATTR_MIN_STACK_SIZE
	.align		4
.L_308:
        /*0660*/ 	.byte	0x04, 0x12
        /*0662*/ 	.short	(.L_310 - .L_309)
	.align		4
.L_309:
        /*0664*/ 	.word	index@(_ZN2at6native63_GLOBAL__N__7310b794_30_DistributionGeometricKernel_cu_fa6e70a443distribution_elementwise_grid_stride_kernelIfLi4EZNS0_9templates4cuda21uniform_and_transformIifPNS_17CUDAGeneratorImplEZZZNS4_16geometric_kernelIS7_EEvRNS_18TensorIteratorBaseEdT_ENKUlvE_clEvENKUlvE1_clEvEUlfE_EEvSA_T1_T2_EUlP24curandStatePhilox4_32_10E0_ZNS1_27distribution_nullary_kernelIif6float4S7_SJ_SE_EEvSA_SG_RKT3_T4_EUlifE0_EEvlNS_15PhiloxCudaStateESF_SG_)
        /*0668*/ 	.word	0x00000000


	//----- nvinfo : EIATTR_MIN_STACK_SIZE
	.align		4
.L_310:
        /*066c*/ 	.byte	0x04, 0x12
        /*066e*/ 	.short	(.L_312 - .L_311)
	.align		4
.L_311:
        /*0670*/ 	.word	index@(_ZN2at6native63_GLOBAL__N__7310b794_30_DistributionGeometricKernel_cu_fa6e70a443distribution_elementwise_grid_stride_kernelIfLi4EZNS0_9templates4cuda21uniform_and_transformIifPNS_17CUDAGeneratorImplEZZZNS4_16geometric_kernelIS7_EEvRNS_18TensorIteratorBaseEdT_ENKUlvE_clEvENKUlvE1_clEvEUlfE_EEvSA_T1_T2_EUlP24curandStatePhilox4_32_10E0_ZNS1_27distribution_nullary_kernelIif6float4S7_SJ_SE_EEvSA_SG_RKT3_T4_EUlifE_EEvlNS_15PhiloxCudaStateESF_SG_)
        /*0674*/ 	.word	0x00000000


	//----- nvinfo : EIATTR_MIN_STACK_SIZE
	.align		4
.L_312:
        /*0678*/ 	.byte	0x04, 0x12
        /*067a*/ 	.short	(.L_314 - .L_313)
	.align		4
.L_313:
        /*067c*/ 	.word	index@(_ZN2at6native63_GLOBAL__N__7310b794_30_DistributionGeometricKernel_cu_fa6e70a443distribution_elementwise_grid_stride_kernelIfLi4EZNS0_9templates4cuda21uniform_and_transformIifPNS_17CUDAGeneratorImplEZZZNS4_16geometric_kernelIS7_EEvRNS_18TensorIteratorBaseEdT_ENKUlvE_clEvENKUlvE1_clEvEUlfE_EEvSA_T1_T2_EUlP24curandStatePhilox4_32_10E_ZNS1_27distribution_nullary_kernelIif7double2S7_SJ_SE_EEvSA_SG_RKT3_T4_EUlifE0_EEvlNS_15PhiloxCudaStateESF_SG_)
        /*0680*/ 	.word	0x00000000


	//----- nvinfo : EIATTR_MIN_STACK_SIZE
	.align		4
.L_314:
        /*0684*/ 	.byte	0x04, 0x12
        /*0686*/ 	.short	(.L_316 - .L_315)
	.align		4
.L_315:
        /*0688*/ 	.word	index@(_ZN2at6native63_GLOBAL__N__7310b794_30_DistributionGeometricKernel_cu_fa6e70a443distribution_elementwise_grid_stride_kernelIfLi4EZNS0_9templates4cuda21uniform_and_transformIifPNS_17CUDAGeneratorImplEZZZNS4_16geometric_kernelIS7_EEvRNS_18TensorIteratorBaseEdT_ENKUlvE_clEvENKUlvE1_clEvEUlfE_EEvSA_T1_T2_EUlP24curandStatePhilox4_32_10E_ZNS1_27distribution_nullary_kernelIif7double2S7_SJ_SE_EEvSA_SG_RKT3_T4_EUlifE_EEvlNS_15PhiloxCudaStateESF_SG_)
        /*068c*/ 	.word	0x00000000


	//----- nvinfo : EIATTR_MIN_STACK_SIZE
	.align		4
.L_316:
        /*0690*/ 	.byte	0x04, 0x12
        /*0692*/ 	.short	(.L_318 - .L_317)
	.align		4
.L_317:
        /*0694*/ 	.word	index@(_ZN2at6native63_GLOBAL__N__7310b794_30_DistributionGeometricKernel_cu_fa6e70a443distribution_elementwise_grid_stride_kernelIfLi4EZNS0_9templates4cuda21uniform_and_transformIafPNS_17CUDAGeneratorImplEZZZNS4_16geometric_kernelIS7_EEvRNS_18TensorIteratorBaseEdT_ENKUlvE_clEvENKUlvE0_clEvEUlfE_EEvSA_T1_T2_EUlP24curandStatePhilox4_32_10E0_ZNS1_27distribution_nullary_kernelIaf6float4S7_SJ_SE_EEvSA_SG_RKT3_T4_EUlifE0_EEvlNS_15PhiloxCudaStateESF_SG_)
        /*0698*/ 	.word	0x00000000


	//----- nvinfo : EIATTR_MIN_STACK_SIZE
	.align		4
.L_318:
        /*069c*/ 	.byte	0x04, 0x12
        /*069e*/ 	.short	(.L_320 - .L_319)
	.align		4
.L_319:
        /*06a0*/ 	.word	index@(_ZN2at6native63_GLOBAL__N__7310b794_30_DistributionGeometricKernel_cu_fa6e70a443distribution_elementwise_grid_stride_kernelIfLi4EZNS0_9templates4cuda21uniform_and_transformIafPNS_17CUDAGeneratorImplEZZZNS4_16geometric_kernelIS7_EEvRNS_18TensorIteratorBaseEdT_ENKUlvE_clEvENKUlvE0_clEvEUlfE_EEvSA_T1_T2_EUlP24curandStatePhilox4_32_10E0_ZNS1_27distribution_nullary_kernelIaf6float4S7_SJ_SE_EEvSA_SG_RKT3_T4_EUlifE_EEvlNS_15PhiloxCudaStateESF_SG_)
        /*06a4*/ 	.word	0x00000000


	//----- nvinfo : EIATTR_MIN_STACK_SIZE
	.align		4
.L_320:
        /*06a8*/ 	.byte	0x04, 0x12
        /*06aa*/ 	.short	(.L_322 - .L_321)
	.align		4
.L_321:
        /*06ac*/ 	.word	index@(_ZN2at6native63_GLOBAL__N__7310b794_30_DistributionGeometricKernel_cu_fa6e70a443distribution_elementwise_grid_stride_kernelIfLi4EZNS0_9templates4cuda21uniform_and_transformIafPNS_17CUDAGeneratorImplEZZZNS4_16geometric_kernelIS7_EEvRNS_18TensorIteratorBaseEdT_ENKUlvE_clEvENKUlvE0_clEvEUlfE_EEvSA_T1_T2_EUlP24curandStatePhilox4_32_10E_ZNS1_27distribution_nullary_kernelIaf7double2S7_SJ_SE_EEvSA_SG_RKT3_T4_EUlifE0_EEvlNS_15PhiloxCudaStateESF_SG_)
        /*06b0*/ 	.word	0x00000000


	//----- nvinfo : EIATTR_MIN_STACK_SIZE
	.align		4
.L_322:
        /*06b4*/ 	.byte	0x04, 0x12
        /*06b6*/ 	.short	(.L_324 - .L_323)
	.align		4
.L_323:
        /*06b8*/ 	.word	index@(_ZN2at6native63_GLOBAL__N__7310b794_30_DistributionGeometricKernel_cu_fa6e70a443distribution_elementwise_grid_stride_kernelIfLi4EZNS0_9templates4cuda21uniform_and_transformIafPNS_17CUDAGeneratorImplEZZZNS4_16geometric_kernelIS7_EEvRNS_18TensorIteratorBaseEdT_ENKUlvE_clEvENKUlvE0_clEvEUlfE_EEvSA_T1_T2_EUlP24curandStatePhilox4_32_10E_ZNS1_27distribution_nullary_kernelIaf7double2S7_SJ_SE_EEvSA_SG_RKT3_T4_EUlifE_EEvlNS_15PhiloxCudaStateESF_SG_)
        /*06bc*/ 	.word	0x00000000


	//----- nvinfo : EIATTR_MIN_STACK_SIZE
	.align		4
.L_324:
        /*06c0*/ 	.byte	0x04, 0x12
        /*06c2*/ 	.short	(.L_326 - .L_325)
	.align		4
.L_325:
        /*06c4*/ 	.word	index@(_ZN2at6native63_GLOBAL__N__7310b794_30_DistributionGeometricKernel_cu_fa6e70a443distribution_elementwise_grid_stride_kernelIfLi4EZNS0_9templates4cuda21uniform_and_transformIhfPNS_17CUDAGeneratorImplEZZZNS4_16geometric_kernelIS7_EEvRNS_18TensorIteratorBaseEdT_ENKUlvE_clEvENKUlvE_clEvEUlfE_EEvSA_T1_T2_EUlP24curandStatePhilox4_32_10E0_ZNS1_27distribution_nullary_kernelIhf6float4S7_SJ_SE_EEvSA_SG_RKT3_T4_EUlifE0_EEvlNS_15PhiloxCudaStateESF_SG_)
        /*06c8*/ 	.word	0x00000000


	//----- nvinfo : EIATTR_MIN_STACK_SIZE
	.align		4
.L_326:
        /*06cc*/ 	.byte	0x04, 0x12
        /*06ce*/ 	.short	(.L_328 - .L_327)
	.align		4
.L_327:
        /*06d0*/ 	.word	index@(_ZN2at6native63_GLOBAL__N__7310b794_30_DistributionGeometricKernel_cu_fa6e70a443distribution_elementwise_grid_stride_kernelIfLi4EZNS0_9templates4cuda21uniform_and_transformIhfPNS_17CUDAGeneratorImplEZZZNS4_16geometric_kernelIS7_EEvRNS_18TensorIteratorBaseEdT_ENKUlvE_clEvENKUlvE_clEvEUlfE_EEvSA_T1_T2_EUlP24curandStatePhilox4_32_10E0_ZNS1_27distribution_nullary_kernelIhf6float4S7_SJ_SE_EEvSA_SG_RKT3_T4_EUlifE_EEvlNS_15PhiloxCudaStateESF_SG_)
        /*06d4*/ 	.word	0x00000000


	//----- nvinfo : EIATTR_MIN_STACK_SIZE
	.align		4
.L_328:
        /*06d8*/ 	.byte	0x04, 0x12
        /*06da*/ 	.short	(.L_330 - .L_329)
	.align		4
.L_329:
        /*06dc*/ 	.word	index@(_ZN2at6native63_GLOBAL__N__7310b794_30_DistributionGeometricKernel_cu_fa6e70a443distribution_elementwise_grid_stride_kernelIfLi4EZNS0_9templates4cuda21uniform_and_transformIhfPNS_17CUDAGeneratorImplEZZZNS4_16geometric_kernelIS7_EEvRNS_18TensorIteratorBaseEdT_ENKUlvE_clEvENKUlvE_clEvEUlfE_EEvSA_T1_T2_EUlP24curandStatePhilox4_32_10E_ZNS1_27distribution_nullary_kernelIhf7double2S7_SJ_SE_EEvSA_SG_RKT3_T4_EUlifE0_EEvlNS_15PhiloxCudaStateESF_SG_)
        /*06e0*/ 	.word	0x00000000


	//----- nvinfo : EIATTR_MIN_STACK_SIZE
	.align		4
.L_330:
        /*06e4*/ 	.byte	0x04, 0x12
        /*06e6*/ 	.short	(.L_332 - .L_331)
	.align		4
.L_331:
        /*06e8*/ 	.word	index@(_ZN2at6native63_GLOBAL__N__7310b794_30_DistributionGeometricKernel_cu_fa6e70a443distribution_elementwise_grid_stride_kernelIfLi4EZNS0_9templates4cuda21uniform_and_transformIhfPNS_17CUDAGeneratorImplEZZZNS4_16geometric_kernelIS7_EEvRNS_18TensorIteratorBaseEdT_ENKUlvE_clEvENKUlvE_clEvEUlfE_EEvSA_T1_T2_EUlP24curandStatePhilox4_32_10E_ZNS1_27distribution_nullary_kernelIhf7double2S7_SJ_SE_EEvSA_SG_RKT3_T4_EUlifE_EEvlNS_15PhiloxCudaStateESF_SG_)
        /*06ec*/ 	.word	0x00000000
.L_332:


//--------------------- .nv.compat                --------------------------
	.section	.nv.compat,"",@"SHT_CUDA_COMPAT_INFO"
	.align	4
        /*0000*/ 	.byte	0x02, 0x09, 0x01, 0x00, 0x02, 0x02, 0x01, 0x00, 0x02, 0x05, 0x05, 0x00, 0x03, 0x07, 0x01, 0x01
        /*0010*/ 	.byte	0x02, 0x03, 0x00, 0x00, 0x02, 0x06, 0x01, 0x00, 0x04, 0x0b, 0x08, 0x00, 0x01, 0x00, 0x00, 0x00
        /*0020*/ 	.byte	0x00, 0x00, 0x00, 0x00


//--------------------- .nv.info._ZN2at6native63_GLOBAL__N__7310b794_30_DistributionGeometricKernel_cu_fa6e70a443distribution_elementwise_grid_stride_kernelIfLi4EZNS0_9templates4cuda21uniform_and_transformIN3c108BFloat16EfPNS_17CUDAGeneratorImplEZZZNS4_16geometric_kernelIS9_EEvRNS_18TensorIteratorBaseEdT_ENKUlvE_clEvENKUlvE7_clEvEUlfE_EEvSC_T1_T2_EUlP24curandStatePhilox4_32_10E0_ZNS1_27distribution_nullary_kernelIS7_f6float4S9_SL_SG_EEvSC_SI_RKT3_T4_EUlifE0_EEvlNS_15PhiloxCudaStateESH_SI_ --------------------------
	.section	.nv.info._ZN2at6native63_GLOBAL__N__7310b794_30_DistributionGeometricKernel_cu_fa6e70a443distribution_elementwise_grid_stride_kernelIfLi4EZNS0_9templates4cuda21uniform_and_transformIN3c108BFloat16EfPNS_17CUDAGeneratorImplEZZZNS4_16geometric_kernelIS9_EEvRNS_18TensorIteratorBaseEdT_ENKUlvE_clEvENKUlvE7_clEvEUlfE_EEvSC_T1_T2_EUlP24curandStatePhilox4_32_10E0_ZNS1_27distribution_nullary_kernelIS7_f6float4S9_SL_SG_EEvSC_SI_RKT3_T4_EUlifE0_EEvlNS_15PhiloxCudaStateESH_SI_,"",@"SHT_CUDA_INFO"
	.sectionflags	@""
	.align	4


	//----- nvinfo : EIATTR_CUDA_API_VERSION
	.align		4
        /*0000*/ 	.byte	0x04, 0x37
        /*0002*/ 	.short	(.L_334 - .L_333)
.L_333:
        /*0004*/ 	.word	0x00000082


	//----- nvinfo : EIATTR_KPARAM_INFO
	.align		4
.L_334:
        /*0008*/ 	.byte	0x04, 0x17
        /*000a*/ 	.short	(.L_336 - .L_335)
.L_335:
        /*000c*/ 	.word	0x00000000
        /*0010*/ 	.short	0x0003
        /*0012*/ 	.short	0x0028
        /*0014*/ 	.byte	0x00, 0xf0, 0xa1, 0x06


	//----- nvinfo : EIATTR_KPARAM_INFO
	.align		4
.L_336:
        /*0018*/ 	.byte	0x04, 0x17
        /*001a*/ 	.short	(.L_338 - .L_337)
.L_337:
        /*001c*/ 	.word	0x00000000
        /*0020*/ 	.short	0x0002
        /*0022*/ 	.short	0x0020
        /*0024*/ 	.byte	0x00, 0xf0, 0x05, 0x00


	//----- nvinfo : EIATTR_KPARAM_INFO
	.align		4
.L_338:
        /*0028*/ 	.byte	0x04, 0x17
        /*002a*/ 	.short	(.L_340 - .L_339)
.L_339:
        /*002c*/ 	.word	0x00000000
        /*0030*/ 	.short	0x0001
        /*0032*/ 	.short	0x0008
        /*0034*/ 	.byte	0x00, 0xf0, 0x61, 0x00


	//----- nvinfo : EIATTR_KPARAM_INFO
	.align		4
.L_340:
        /*0038*/ 	.byte	0x04, 0x17
        /*003a*/ 	.short	(.L_342 - .L_341)
.L_341:
        /*003c*/ 	.word	0x00000000
        /*0040*/ 	.short	0x0000
        /*0042*/ 	.short	0x0000
        /*0044*/ 	.byte	0x00, 0xf0, 0x21, 0x00


	//----- nvinfo : EIATTR_SPARSE_MMA_MASK
	.align		4
.L_342:
        /*0048*/ 	.byte	0x03, 0x50
        /*004a*/ 	.short	0x0000


	//----- nvinfo : EIATTR_MAXREG_COUNT
	.align		4
        /*004c*/ 	.byte	0x03, 0x1b
        /*004e*/ 	.short	0x0040


	//----- nvinfo : EIATTR_NUM_BARRIERS
	.align		4
        /*0050*/ 	.byte	0x02, 0x4c
        /*0052*/ 	.byte	0x01
	.zero		1


	//----- nvinfo : EIATTR_MERCURY_ISA_VERSION
	.align		4
        /*0054*/ 	.byte	0x03, 0x5f
        /*0056*/ 	.short	0x0101


	//----- nvinfo : EIATTR_VRC_CTA_INIT_COUNT
	.align		4
        /*0058*/ 	.byte	0x02, 0x4a
	.zero		1
	.zero		1


	//----- nvinfo : EIATTR_EXIT_INSTR_OFFSETS
	.align		4
        /*005c*/ 	.byte	0x04, 0x1c
        /*005e*/ 	.short	(.L_344 - .L_343)


	//   ....[0]....
.L_343:
        /*0060*/ 	.word	0x000007d0


	//   ....[1]....
        /*0064*/ 	.word	0x00005640


	//----- nvinfo : EIATTR_MAX_THREADS
	.align		4
.L_344:
        /*0068*/ 	.byte	0x04, 0x05
        /*006a*/ 	.short	(.L_346 - .L_345)
.L_345:
        /*006c*/ 	.word	0x00000100
        /*0070*/ 	.word	0x00000001
        /*0074*/ 	.word	0x00000001


	//----- nvinfo : EIATTR_CRS_STACK_SIZE
	.align		4
.L_346:
        /*0078*/ 	.byte	0x04, 0x1e
        /*007a*/ 	.short	(.L_348 - .L_347)
.L_347:
        /*007c*/ 	.word	0x00000000


	//----- nvinfo : EIATTR_CBANK_PARAM_SIZE
	.align		4
.L_348:
        /*0080*/ 	.byte	0x03, 0x19
        /*0082*/ 	.short	0x01d0


	//----- nvinfo : EIATTR_PARAM_CBANK
	.align		4
        /*0084*/ 	.byte	0x04, 0x0a
        /*0086*/ 	.short	(.L_350 - .L_349)
	.align		4
.L_349:
        /*0088*/ 	.word	index@(.nv.constant0._ZN2at6native63_GLOBAL__N__7310b794_30_DistributionGeometricKernel_cu_fa6e70a443distribution_elementwise_grid_stride_kernelIfLi4EZNS0_9templates4cuda21uniform_and_transformIN3c108BFloat16EfPNS_17CUDAGeneratorImplEZZZNS4_16geometric_kernelIS9_EEvRNS_18TensorIteratorBaseEdT_ENKUlvE_clEvENKUlvE7_clEvEUlfE_EEvSC_T1_T2_EUlP24curandStatePhilox4_32_10E0_ZNS1_27distribution_nullary_kernelIS7_f6float4S9_SL_SG_EEvSC_SI_RKT3_T4_EUlifE0_EEvlNS_15PhiloxCudaStateESH_SI_)
        /*008c*/ 	.short	0x0380
        /*008e*/ 	.short	0x01d0


	//----- nvinfo : EIATTR_SW_WAR
	.align		4
.L_350:
        /*0090*/ 	.byte	0x04, 0x36
        /*0092*/ 	.short	(.L_352 - .L_351)
.L_351:
        /*0094*/ 	.word	0x00000008
.L_352:


//--------------------- .nv.info._ZN2at6native63_GLOBAL__N__7310b794_30_DistributionGeometricKernel_cu_fa6e70a443distribution_elementwise_grid_stride_kernelIfLi4EZNS0_9templates4cuda21uniform_and_transformIN3c108BFloat16EfPNS_17CUDAGeneratorImplEZZZNS4_16geometric_kernelIS9_EEvRNS_18TensorIteratorBaseEdT_ENKUlvE_clEvENKUlvE7_clEvEUlfE_EEvSC_T1_T2_EUlP24curandStatePhilox4_32_10E0_ZNS1_27distribution_nullary_kernelIS7_f6float4S9_SL_SG_EEvSC_SI_RKT3_T4_EUlifE_EEvlNS_15PhiloxCudaStateESH_SI_ --------------------------
	.section	.nv.info._ZN2at6native63_GLOBAL__N__7310b794_30_DistributionGeometricKernel_cu_fa6e70a443distribution_elementwise_grid_stride_kernelIfLi4EZNS0_9templates4cuda21uniform_and_transformIN3c108BFloat16EfPNS_17CUDAGeneratorImplEZZZNS4_16geometric_kernelIS9_EEvRNS_18TensorIteratorBaseEdT_ENKUlvE_clEvENKUlvE7_clEvEUlfE_EEvSC_T1_T2_EUlP24curandStatePhilox4_32_10E0_ZNS1_27distribution_nullary_kernelIS7_f6float4S9_SL_SG_EEvSC_SI_RKT3_T4_EUlifE_EEvlNS_15PhiloxCudaStateESH_SI_,"",@"SHT_CUDA_INFO"
	.sectionflags	@""
	.align	4


	//----- nvinfo : EIATTR_CUDA_API_VERSION
	.align		4
        /*0000*/ 	.byte	0x04, 0x37
        /*0002*/ 	.short	(.L_354 - .L_353)
.L_353:
        /*0004*/ 	.word	0x00000082


	//----- nvinfo : EIATTR_KPARAM_INFO
	.align		4
.L_354:
        /*0008*/ 	.byte	0x04, 0x17
        /*000a*/ 	.short	(.L_356 - .L_355)
.L_355:
        /*000c*/ 	.word	0x00000000
        /*0010*/ 	.short	0x0003
        /*0012*/ 	.short	0x0028
        /*0014*/ 	.byte	0x00, 0xf0, 0x61, 0x00


	//----- nvinfo : EIATTR_KPARAM_INFO
	.align		4
.L_356:
        /*0018*/ 	.byte	0x04, 0x17
        /*001a*/ 	.short	(.L_358 - .L_357)
.L_357:
        /*001c*/ 	.word	0x00000000
        /*0020*/ 	.short	0x0002
        /*0022*/ 	.short	0x0020
        /*0024*/ 	.byte	0x00, 0xf0, 0x05, 0x00


	//----- nvinfo : EIATTR_KPARAM_INFO
	.align		4
.L_358:
        /*0028*/ 	.byte	0x04, 0x17
        /*002a*/ 	.short	(.L_360 - .L_359)
.L_359:
        /*002c*/ 	.word	0x00000000
        /*0030*/ 	.short	0x0001
        /*0032*/ 	.short	0x0008
        /*0034*/ 	.byte	0x00, 0xf0, 0x61, 0x00


	//----- nvinfo : EIATTR_KPARAM_INFO
	.align		4
.L_360:
        /*0038*/ 	.byte	0x04, 0x17
        /*003a*/ 	.short	(.L_362 - .L_361)
.L_361:
        /*003c*/ 	.word	0x00000000
        /*0040*/ 	.short	0x0000
        /*0042*/ 	.short	0x0000
        /*0044*/ 	.byte	0x00, 0xf0, 0x21, 0x00


	//----- nvinfo : EIATTR_SPARSE_MMA_MASK
	.align		4
.L_362:
        /*0048*/ 	.byte	0x03, 0x50
        /*004a*/ 	.short	0x0000


	//----- nvinfo : EIATTR_MAXREG_COUNT
	.align		4
        /*004c*/ 	.byte	0x03, 0x1b
        /*004e*/ 	.short	0x0040


	//----- nvinfo : EIATTR_NUM_BARRIERS
	.align		4
        /*0050*/ 	.byte	0x02, 0x4c
        /*0052*/ 	.byte	0x01
	.zero		1


	//----- nvinfo : EIATTR_MERCURY_ISA_VERSION
	.align		4
        /*0054*/ 	.byte	0x03, 0x5f
        /*0056*/ 	.short	0x0101


	//----- nvinfo : EIATTR_VRC_CTA_INIT_COUNT
	.align		4
        /*0058*/ 	.byte	0x02, 0x4a
	.zero		1
	.zero		1


	//----- nvinfo : EIATTR_EXIT_INSTR_OFFSETS
	.align		4
        /*005c*/ 	.byte	0x04, 0x1c
        /*005e*/ 	.short	(.L_364 - .L_363)


	//   ....[0]....
.L_363:
        /*0060*/ 	.word	0x000007d0


	//   ....[1]....
        /*0064*/ 	.word	0x00001310


	//----- nvinfo : EIATTR_MAX_THREADS
	.align		4
.L_364:
        /*0068*/ 	.byte	0x04, 0x05
        /*006a*/ 	.short	(.L_366 - .L_365)
.L_365:
        /*006c*/ 	.word	0x00000100
        /*0070*/ 	.word	0x00000001
        /*0074*/ 	.word	0x00000001


	//----- nvinfo : EIATTR_CRS_STACK_SIZE
	.align		4
.L_366:
        /*0078*/ 	.byte	0x04, 0x1e
        /*007a*/ 	.short	(.L_368 - .L_367)
.L_367:
        /*007c*/ 	.word	0x00000000


	//----- nvinfo : EIATTR_CBANK_PARAM_SIZE
	.align		4
.L_368:
        /*0080*/ 	.byte	0x03, 0x19
        /*0082*/ 	.short	0x0040


	//----- nvinfo : EIATTR_PARAM_CBANK
	.align		4
        /*0084*/ 	.byte	0x04, 0x0a
        /*0086*/ 	.short	(.L_370 - .L_369)
	.align		4
.L_369:
        /*0088*/ 	.word	index@(.nv.constant0._ZN2at6native63_GLOBAL__N__7310b794_30_DistributionGeometricKernel_cu_fa6e70a443distribution_elementwise_grid_stride_kernelIfLi4EZNS0_9templates4cuda21uniform_and_transformIN3c108BFloat16EfPNS_17CUDAGeneratorImplEZZZNS4_16geometric_kernelIS9_EEvRNS_18TensorIteratorBaseEdT_ENKUlvE_clEvENKUlvE7_clEvEUlfE_EEvSC_T1_T2_EUlP24curandStatePhilox4_32_10E0_ZNS1_27distribution_nullary_kernelIS7_f6float4S9_SL_SG_EEvSC_SI_RKT3_T4_EUlifE_EEvlNS_15PhiloxCudaStateESH_SI_)
        /*008c*/ 	.short	0x0380
        /*008e*/ 	.short	0x0040


	//----- nvinfo : EIATTR_SW_WAR
	.align		4
.L_370:
        /*0090*/ 	.byte	0x04, 0x36
        /*0092*/ 	.short	(.L_372 - .L_371)
.L_371:
        /*0094*/ 	.word	0x00000008
.L_372:


//--------------------- .nv.info._ZN2at6native63_GLOBAL__N__7310b794_30_DistributionGeometricKernel_cu_fa6e70a443distribution_elementwise_grid_stride_kernelIfLi4EZNS0_9templates4cuda21uniform_and_transformIN3c108BFloat16EfPNS_17CUDAGeneratorImplEZZZNS4_16geometric_kernelIS9_EEvRNS_18TensorIteratorBaseEdT_ENKUlvE_clEvENKUlvE7_clEvEUlfE_EEvSC_T1_T2_EUlP24curandStatePhilox4_32_10E_ZNS1_27distribution_nullary_kernelIS7_f7double2S9_SL_SG_EEvSC_SI_RKT3_T4_EUlifE0_EEvlNS_15PhiloxCudaStateESH_SI_ --------------------------
	.section	.nv.info._ZN2at6native63_GLOBAL__N__7310b794_30_DistributionGeometricKernel_cu_fa6e70a443distribution_elementwise_grid_stride_kernelIfLi4EZNS0_9templates4cuda21uniform_and_transformIN3c108BFloat16EfPNS_17CUDAGeneratorImplEZZZNS4_16geometric_kernelIS9_EEvRNS_18TensorIteratorBaseEdT_ENKUlvE_clEvENKUlvE7_clEvEUlfE_EEvSC_T1_T2_EUlP24curandStatePhilox4_32_10E_ZNS1_27distribution_nullary_kernelIS7_f7double2S9_SL_SG_EEvSC_SI_RKT3_T4_EUlifE0_EEvlNS_15PhiloxCudaStateESH_SI_,"",@"SHT_CUDA_INFO"
	.sectionflags	@""
	.align	4


	//----- nvinfo : EIATTR_CUDA_API_VERSION
	.align		4
        /*0000*/ 	.byte	0x04, 0x37
        /*0002*/ 	.short	(.L_374 - .L_373)
.L_373:
        /*0004*/ 	.word	0x00000082


	//----- nvinfo : EIATTR_KPARAM_INFO
	.align		4
.L_374:
        /*0008*/ 	.byte	0x04, 0x17
        /*000a*/ 	.short	(.L_376 - .L_375)
.L_375:
        /*000c*/ 	.word	0x00000000
        /*0010*/ 	.short	0x0003
        /*0012*/ 	.short	0x0028
        /*0014*/ 	.byte	0x00, 0xf0, 0xa1, 0x06


	//----- nvinfo : EIATTR_KPARAM_INFO
	.align		4
.L_376:
        /*0018*/ 	.byte	0x04, 0x17
        /*001a*/ 	.short	(.L_378 - .L_377)
.L_377:
        /*001c*/ 	.word	0x00000000
        /*0020*/ 	.short	0x0002
        /*0022*/ 	.short	0x0020
        /*0024*/ 	.byte	0x00, 0xf0, 0x05, 0x00


	//----- nvinfo : EIATTR_KPARAM_INFO
	.align		4
.L_378:
        /*0028*/ 	.byte	0x04, 0x17
        /*002a*/ 	.short	(.L_380 - .L_379)
.L_379:
        /*002c*/ 	.word	0x00000000
        /*0030*/ 	.short	0x0001
        /*0032*/ 	.short	0x0008
        /*0034*/ 	.byte	0x00, 0xf0, 0x61, 0x00


	//----- nvinfo : EIATTR_KPARAM_INFO
	.align		4
.L_380:
        /*0038*/ 	.byte	0x04, 0x17
        /*003a*/ 	.short	(.L_382 - .L_381)
.L_381:
        /*003c*/ 	.word	0x00000000
        /*0040*/ 	.short	0x0000
        /*0042*/ 	.short	0x0000
        /*0044*/ 	.byte	0x00, 0xf0, 0x21, 0x00


	//----- nvinfo : EIATTR_SPARSE_MMA_MASK
	.align		4
.L_382:
        /*0048*/ 	.byte	0x03, 0x50
        /*004a*/ 	.short	0x0000


	//----- nvinfo : EIATTR_MAXREG_COUNT
	.align		4
        /*004c*/ 	.byte	0x03, 0x1b
        /*004e*/ 	.short	0x0040


	//----- nvinfo : EIATTR_NUM_BARRIERS
	.align		4
        /*0050*/ 	.byte	0x02, 0x4c
        /*0052*/ 	.byte	0x01
	.zero		1


	//----- nvinfo : EIATTR_MERCURY_ISA_VERSION
	.align		4
        /*0054*/ 	.byte	0x03, 0x5f
        /*0056*/ 	.short	0x0101


	//----- nvinfo : EIATTR_VRC_CTA_INIT_COUNT
	.align		4
        /*0058*/ 	.byte	0x02, 0x4a
	.zero		1
	.zero		1


	//----- nvinfo : EIATTR_EXIT_INSTR_OFFSETS
	.align		4
        /*005c*/ 	.byte	0x04, 0x1c
        /*005e*/ 	.short	(.L_384 - .L_383)


	//   ....[0]....
.L_383:
        /*0060*/ 	.word	0x000007d0


	//   ....[1]....
        /*0064*/ 	.word	0x00005550


	//----- nvinfo : EIATTR_MAX_THREADS
	.align		4
.L_384:
        /*0068*/ 	.byte	0x04, 0x05
        /*006a*/ 	.short	(.L_386 - .L_385)
.L_385:
        /*006c*/ 	.word	0x00000100
        /*0070*/ 	.word	0x00000001
        /*0074*/ 	.word	0x00000001


	//----- nvinfo : EIATTR_CRS_STACK_SIZE
	.align		4
.L_386:
        /*0078*/ 	.byte	0x04, 0x1e
        /*007a*/ 	.short	(.L_388 - .L_387)
.L_387:
        /*007c*/ 	.word	0x00000000


	//----- nvinfo : EIATTR_CBANK_PARAM_SIZE
	.align		4
.L_388:
        /*0080*/ 	.byte	0x03, 0x19
        /*0082*/ 	.short	0x01d0


	//----- nvinfo : EIATTR_PARAM_CBANK
	.align		4
        /*0084*/ 	.byte	0x04, 0x0a
        /*0086*/ 	.short	(.L_390 - .L_389)
	.align		4
.L_389:
        /*0088*/ 	.word	index@(.nv.constant0._ZN2at6native63_GLOBAL__N__7310b794_30_DistributionGeometricKernel_cu_fa6e70a443distribution_elementwise_grid_stride_kernelIfLi4EZNS0_9templates4cuda21uniform_and_transformIN3c108BFloat16EfPNS_17CUDAGeneratorImplEZZZNS4_16geometric_kernelIS9_EEvRNS_18TensorIteratorBaseEdT_ENKUlvE_clEvENKUlvE7_clEvEUlfE_EEvSC_T1_T2_EUlP24curandStatePhilox4_32_10E_ZNS1_27distribution_nullary_kernelIS7_f7double2S9_SL_SG_EEvSC_SI_RKT3_T4_EUlifE0_EEvlNS_15PhiloxCudaStateESH_SI_)
        /*008c*/ 	.short	0x0380
        /*008e*/ 	.short	0x01d0


	//----- nvinfo : EIATTR_SW_WAR
	.align		4
.L_390:
        /*0090*/ 	.byte	0x04, 0x36
        /*0092*/ 	.short	(.L_392 - .L_391)
.L_391:
        /*0094*/ 	.word	0x00000008
.L_392:


//--------------------- .nv.info._ZN2at6native63_GLOBAL__N__7310b794_30_DistributionGeometricKernel_cu_fa6e70a443distribution_elementwise_grid_stride_kernelIfLi4EZNS0_9templates4cuda21uniform_and_transformIN3c108BFloat16EfPNS_17CUDAGeneratorImplEZZZNS4_16geometric_kernelIS9_EEvRNS_18TensorIteratorBaseEdT_ENKUlvE_clEvENKUlvE7_clEvEUlfE_EEvSC_T1_T2_EUlP24curandStatePhilox4_32_10E_ZNS1_27distribution_nullary_kernelIS7_f7double2S9_SL_SG_EEvSC_SI_RKT3_T4_EUlifE_EEvlNS_15PhiloxCudaStateESH_SI_ --------------------------
	.section	.nv.info._ZN2at6native63_GLOBAL__N__7310b794_30_DistributionGeometricKernel_cu_fa6e70a443distribution_elementwise_grid_stride_kernelIfLi4EZNS0_9templates4cuda21uniform_and_transformIN3c108BFloat16EfPNS_17CUDAGeneratorImplEZZZNS4_16geometric_kernelIS9_EEvRNS_18TensorIteratorBaseEdT_ENKUlvE_clEvENKUlvE7_clEvEUlfE_EEvSC_T1_T2_EUlP24curandStatePhilox4_32_10E_ZNS1_27distribution_nullary_kernelIS7_f7double2S9_SL_SG_EEvSC_SI_RKT3_T4_EUlifE_EEvlNS_15PhiloxCudaStateESH_SI_,"",@"SHT_CUDA_INFO"
	.sectionflags	@""
	.align	4


	//----- nvinfo : EIATTR_CUDA_API_VERSION
	.align		4
        /*0000*/ 	.byte	0x04, 0x37
        /*0002*/ 	.short	(.L_394 - .L_393)
.L_393:
        /*0004*/ 	.word	0x00000082


	//----- nvinfo : EIATTR_KPARAM_INFO
	.align		4
.L_394:
        /*0008*/ 	.byte	0x04, 0x17
        /*000a*/ 	.short	(.L_396 - .L_395)
.L_395:
        /*000c*/ 	.word	0x00000000
        /*0010*/ 	.short	0x0003
        /*0012*/ 	.short	0x0028
        /*0014*/ 	.byte	0x00, 0xf0, 0x61, 0x00


	//----- nvinfo : EIATTR_KPARAM_INFO
	.align		4
.L_396:
        /*0018*/ 	.byte	0x04, 0x17
        /*001a*/ 	.short	(.L_398 - .L_397)
.L_397:
        /*001c*/ 	.word	0x00000000
        /*0020*/ 	.short	0x0002
        /*0022*/ 	.short	0x0020
        /*0024*/ 	.byte	0x00, 0xf0, 0x05, 0x00


	//----- nvinfo : EIATTR_KPARAM_INFO
	.align		4
.L_398:
        /*0028*/ 	.byte	0x04, 0x17
        /*002a*/ 	.short	(.L_400 - .L_399)
.L_399:
        /*002c*/ 	.word	0x00000000
        /*0030*/ 	.short	0x0001
        /*0032*/ 	.short	0x0008
        /*0034*/ 	.byte	0x00, 0xf0, 0x61, 0x00


	//----- nvinfo : EIATTR_KPARAM_INFO
	.align		4
.L_400:
        /*0038*/ 	.byte	0x04, 0x17
        /*003a*/ 	.short	(.L_402 - .L_401)
.L_401:
        /*003c*/ 	.word	0x00000000
        /*0040*/ 	.short	0x0000
        /*0042*/ 	.short	0x0000
        /*0044*/ 	.byte	0x00, 0xf0, 0x21, 0x00


	//----- nvinfo : EIATTR_SPARSE_MMA_MASK
	.align		4
.L_402:
        /*0048*/ 	.byte	0x03, 0x50
        /*004a*/ 	.short	0x0000


	//----- nvinfo : EIATTR_MAXREG_COUNT
	.align		4
        /*004c*/ 	.byte	0x03, 0x1b
        /*004e*/ 	.short	0x0040


	//----- nvinfo : EIATTR_NUM_BARRIERS
	.align		4
        /*0050*/ 	.byte	0x02, 0x4c
        /*0052*/ 	.byte	0x01
	.zero		1


	//----- nvinfo : EIATTR_MERCURY_ISA_VERSION
	.align		4
        /*0054*/ 	.byte	0x03, 0x5f
        /*0056*/ 	.short	0x0101


	//----- nvinfo : EIATTR_VRC_CTA_INIT_COUNT
	.align		4
        /*0058*/ 	.byte	0x02, 0x4a
	.zero		1
	.zero		1


	//----- nvinfo : EIATTR_EXIT_INSTR_OFFSETS
	.align		4
        /*005c*/ 	.byte	0x04, 0x1c
        /*005e*/ 	.short	(.L_404 - .L_403)


	//   ....[0]....
.L_403:
        /*0060*/ 	.word	0x000007b0


	//   ....[1]....
        /*0064*/ 	.word	0x00001330


	//----- nvinfo : EIATTR_MAX_THREADS
	.align		4
.L_404:
        /*0068*/ 	.byte	0x04, 0x05
        /*006a*/ 	.short	(.L_406 - .L_405)
.L_405:
        /*006c*/ 	.word	0x00000100
        /*0070*/ 	.word	0x00000001
        /*0074*/ 	.word	0x00000001


	//----- nvinfo : EIATTR_CRS_STACK_SIZE
	.align		4
.L_406:
        /*0078*/ 	.byte	0x04, 0x1e
        /*007a*/ 	.short	(.L_408 - .L_407)
.L_407:
        /*007c*/ 	.word	0x00000000


	//----- nvinfo : EIATTR_CBANK_PARAM_SIZE
	.align		4
.L_408:
        /*0080*/ 	.byte	0x03, 0x19
        /*0082*/ 	.short	0x0040


	//----- nvinfo : EIATTR_PARAM_CBANK
	.align		4
        /*0084*/ 	.byte	0x04, 0x0a
        /*0086*/ 	.short	(.L_410 - .L_409)
	.align		4
.L_409:
        /*0088*/ 	.word	index@(.nv.constant0._ZN2at6native63_GLOBAL__N__7310b794_30_DistributionGeometricKernel_cu_fa6e70a443distribution_elementwise_grid_stride_kernelIfLi4EZNS0_9templates4cuda21uniform_and_transformIN3c108BFloat16EfPNS_17CUDAGeneratorImplEZZZNS4_16geometric_kernelIS9_EEvRNS_18TensorIteratorBaseEdT_ENKUlvE_clEvENKUlvE7_clEvEUlfE_EEvSC_T1_T2_EUlP24curandStatePhilox4_32_10E_ZNS1_27distribution_nullary_kernelIS7_f7double2S9_SL_SG_EEvSC_SI_RKT3_T4_EUlifE_EEvlNS_15PhiloxCudaStateESH_SI_)
        /*008c*/ 	.short	0x0380
        /*008e*/ 	.short	0x0040


	//----- nvinfo : EIATTR_SW_WAR
	.align		4
.L_410:
        /*0090*/ 	.byte	0x04, 0x36
        /*0092*/ 	.short	(.L_412 - .L_411)
.L_411:
        /*0094*/ 	.word	0x00000008
.L_412:


//--------------------- .nv.info._ZN2at6native63_GLOBAL__N__7310b794_30_DistributionGeometricKernel_cu_fa6e70a443distribution_elementwise_grid_stride_kernelIfLi4EZNS0_9templates4cuda21uniform_and_transformIN3c104HalfEfPNS_17CUDAGeneratorImplEZZZNS4_16geometric_kernelIS9_EEvRNS_18TensorIteratorBaseEdT_ENKUlvE_clEvENKUlvE6_clEvEUlfE_EEvSC_T1_T2_EUlP24curandStatePhilox4_32_10E0_ZNS1_27distribution_nullary_kernelIS7_f6float4S9_SL_SG_EEvSC_SI_RKT3_T4_EUlifE0_EEvlNS_15PhiloxCudaStateESH_SI_ --------------------------
	.section	.nv.info._ZN2at6native63_GLOBAL__N__7310b794_30_DistributionGeometricKernel_cu_fa6e70a443distribution_elementwise_grid_stride_kernelIfLi4EZNS0_9templates4cuda21uniform_and_transformIN3c104HalfEfPNS_17CUDAGeneratorImplEZZZNS4_16geometric_kernelIS9_EEvRNS_18TensorIteratorBaseEdT_ENKUlvE_clEvENKUlvE6_clEvEUlfE_EEvSC_T1_T2_EUlP24curandStatePhilox4_32_10E0_ZNS1_27distribution_nullary_kernelIS7_f6float4S9_SL_SG_EEvSC_SI_RKT3_T4_EUlifE0_EEvlNS_15PhiloxCudaStateESH_SI_,"",@"SHT_CUDA_INFO"
	.sectionflags	@""
	.align	4


	//----- nvinfo : EIATTR_CUDA_API_VERSION
	.align		4
        /*0000*/ 	.byte	0x04, 0x37
        /*0002*/ 	.short	(.L_414 - .L_413)
.L_413:
        /*0004*/ 	.word	0x00000082


	//----- nvinfo : EIATTR_KPARAM_INFO
	.align		4
.L_414:
        /*0008*/ 	.byte	0x04, 0x17
        /*000a*/ 	.short	(.L_416 - .L_415)
.L_415:
        /*000c*/ 	.word	0x00000000
        /*0010*/ 	.short	0x0003
        /*0012*/ 	.short	0x0028
        /*0014*/ 	.byte	0x00, 0xf0, 0xa1, 0x06


	//----- nvinfo : EIATTR_KPARAM_INFO
	.align		4
.L_416:
        /*0018*/ 	.byte	0x04, 0x17
        /*001a*/ 	.short	(.L_418 - .L_417)
.L_417:
        /*001c*/ 	.word	0x00000000
        /*0020*/ 	.short	0x0002
        /*0022*/ 	.short	0x0020
        /*0024*/ 	.byte	0x00, 0xf0, 0x05, 0x00


	//----- nvinfo : EIATTR_KPARAM_INFO
	.align		4
.L_418:
        /*0028*/ 	.byte	0x04, 0x17
        /*002a*/ 	.short	(.L_420 - .L_419)
.L_419:
        /*002c*/ 	.word	0x00000000
        /*0030*/ 	.short	0x0001
        /*0032*/ 	.short	0x0008
        /*0034*/ 	.byte	0x00, 0xf0, 0x61, 0x00


	//----- nvinfo : EIATTR_KPARAM_INFO
	.align		4
.L_420:
        /*0038*/ 	.byte	0x04, 0x17
        /*003a*/ 	.short	(.L_422 - .L_421)
.L_421:
        /*003c*/ 	.word	0x00000000
        /*0040*/ 	.short	0x0000
        /*0042*/ 	.short	0x0000
        /*0044*/ 	.byte	0x00, 0xf0, 0x21, 0x00


	//----- nvinfo : EIATTR_SPARSE_MMA_MASK
	.align		4
.L_422:
        /*0048*/ 	.byte	0x03, 0x50
        /*004a*/ 	.short	0x0000


	//----- nvinfo : EIATTR_MAXREG_COUNT
	.align		4
        /*004c*/ 	.byte	0x03, 0x1b
        /*004e*/ 	.short	0x0040


	//----- nvinfo : EIATTR_NUM_BARRIERS
	.align		4
        /*0050*/ 	.byte	0x02, 0x4c
        /*0052*/ 	.byte	0x01
	.zero		1


	//----- nvinfo : EIATTR_MERCURY_ISA_VERSION
	.align		4
        /*0054*/ 	.byte	0x03, 0x5f
        /*0056*/ 	.short	0x0101


	//----- nvinfo : EIATTR_VRC_CTA_INIT_COUNT
	.align		4
        /*0058*/ 	.byte	0x02, 0x4a
	.zero		1
	.zero		1


	//----- nvinfo : EIATTR_EXIT_INSTR_OFFSETS
	.align		4
        /*005c*/ 	.byte	0x04, 0x1c
        /*005e*/ 	.short	(.L_424 - .L_423)


	//   ....[0]....
.L_423:
        /*0060*/ 	.word	0x000007d0


	//   ....[1]....
        /*0064*/ 	.word	0x00005640


	//----- nvinfo : EIATTR_MAX_THREADS
	.align		4
.L_424:
        /*0068*/ 	.byte	0x04, 0x05
        /*006a*/ 	.short	(.L_426 - .L_425)
.L_425:
        /*006c*/ 	.word	0x00000100
        /*0070*/ 	.word	0x00000001
        /*0074*/ 	.word	0x00000001


	//----- nvinfo : EIATTR_CRS_STACK_SIZE
	.align		4
.L_426:
        /*0078*/ 	.byte	0x04, 0x1e
        /*007a*/ 	.short	(.L_428 - .L_427)
.L_427:
        /*007c*/ 	.word	0x00000000


	//----- nvinfo : EIATTR_CBANK_PARAM_SIZE
	.align		4
.L_428:
        /*0080*/ 	.byte	0x03, 0x19
        /*0082*/ 	.short	0x01d0


	//----- nvinfo : EIATTR_PARAM_CBANK
	.align		4
        /*0084*/ 	.byte	0x04, 0x0a
        /*0086*/ 	.short	(.L_430 - .L_429)
	.align		4
.L_429:
        /*0088*/ 	.word	index@(.nv.constant0._ZN2at6native63_GLOBAL__N__7310b794_30_DistributionGeometricKernel_cu_fa6e70a443distribution_elementwise_grid_stride_kernelIfLi4EZNS0_9templates4cuda21uniform_and_transformIN3c104HalfEfPNS_17CUDAGeneratorImplEZZZNS4_16geometric_kernelIS9_EEvRNS_18TensorIteratorBaseEdT_ENKUlvE_clEvENKUlvE6_clEvEUlfE_EEvSC_T1_T2_EUlP24curandStatePhilox4_32_10E0_ZNS1_27distribution_nullary_kernelIS7_f6float4S9_SL_SG_EEvSC_SI_RKT3_T4_EUlifE0_EEvlNS_15PhiloxCudaStateESH_SI_)
        /*008c*/ 	.short	0x0380
        /*008e*/ 	.short	0x01d0


	//----- nvinfo : EIATTR_SW_WAR
	.align		4
.L_430:
        /*0090*/ 	.byte	0x04, 0x36
        /*0092*/ 	.short	(.L_432 - .L_431)
.L_431:
        /*0094*/ 	.word	0x00000008
.L_432:


//--------------------- .nv.info._ZN2at6native63_GLOBAL__N__7310b794_30_DistributionGeometricKernel_cu_fa6e70a443distribution_elementwise_grid_stride_kernelIfLi4EZNS0_9templates4cuda21uniform_and_transformIN3c104HalfEfPNS_17CUDAGeneratorImplEZZZNS4_16geometric_kernelIS9_EEvRNS_18TensorIteratorBaseEdT_ENKUlvE_clEvENKUlvE6_clEvEUlfE_EEvSC_T1_T2_EUlP24curandStatePhilox4_32_10E0_ZNS1_27distribution_nullary_kernelIS7_f6float4S9_SL_SG_EEvSC_SI_RKT3_T4_EUlifE_EEvlNS_15PhiloxCudaStateESH_SI_ --------------------------
	.section	.nv.info._ZN2at6native63_GLOBAL__N__7310b794_30_DistributionGeometricKernel_cu_fa6e70a443distribution_elementwise_grid_stride_kernelIfLi4EZNS0_9templates4cuda21uniform_and_transformIN3c104HalfEfPNS_17CUDAGeneratorImplEZZZNS4_16geometric_kernelIS9_EEvRNS_18TensorIteratorBaseEdT_ENKUlvE_clEvENKUlvE6_clEvEUlfE_EEvSC_T1_T2_EUlP24curandStatePhilox4_32_10E0_ZNS1_27distribution_nullary_kernelIS7_f6float4S9_SL_SG_EEvSC_SI_RKT3_T4_EUlifE_EEvlNS_15PhiloxCudaStateESH_SI_,"",@"SHT_CUDA_INFO"
	.sectionflags	@""
	.align	4


	//----- nvinfo : EIATTR_CUDA_API_VERSION
	.align		4
        /*0000*/ 	.byte	0x04, 0x37
        /*0002*/ 	.short	(.L_434 - .L_433)
.L_433:
        /*0004*/ 	.word	0x00000082


	//----- nvinfo : EIATTR_KPARAM_INFO
	.align		4
.L_434:
        /*0008*/ 	.byte	0x04, 0x17
        /*000a*/ 	.short	(.L_436 - .L_435)
.L_435:
        /*000c*/ 	.word	0x00000000
        /*0010*/ 	.short	0x0003
        /*0012*/ 	.short	0x0028
        /*0014*/ 	.byte	0x00, 0xf0, 0x61, 0x00


	//----- nvinfo : EIATTR_KPARAM_INFO
	.align		4
.L_436:
        /*0018*/ 	.byte	0x04, 0x17
        /*001a*/ 	.short	(.L_438 - .L_437)
.L_437:
        /*001c*/ 	.word	0x00000000
        /*0020*/ 	.short	0x0002
        /*0022*/ 	.short	0x0020
        /*0024*/ 	.byte	0x00, 0xf0, 0x05, 0x00


	//----- nvinfo : EIATTR_KPARAM_INFO
	.align		4
.L_438:
        /*0028*/ 	.byte	0x04, 0x17
        /*002a*/ 	.short	(.L_440 - .L_439)
.L_439:
        /*002c*/ 	.word	0x00000000
        /*0030*/ 	.short	0x0001
        /*0032*/ 	.short	0x0008
        /*0034*/ 	.byte	0x00, 0xf0, 0x61, 0x00


	//----- nvinfo : EIATTR_KPARAM_INFO
	.align		4
.L_440:
        /*0038*/ 	.byte	0x04, 0x17
        /*003a*/ 	.short	(.L_442 - .L_441)
.L_441:
        /*003c*/ 	.word	0x00000000
        /*0040*/ 	.short	0x0000
        /*0042*/ 	.short	0x0000
        /*0044*/ 	.byte	0x00, 0xf0, 0x21, 0x00


	//----- nvinfo : EIATTR_SPARSE_MMA_MASK
	.align		4
.L_442:
        /*0048*/ 	.byte	0x03, 0x50
        /*004a*/ 	.short	0x0000


	//----- nvinfo : EIATTR_MAXREG_COUNT
	.align		4
        /*004c*/ 	.byte	0x03, 0x1b
        /*004e*/ 	.short	0x0040


	//----- nvinfo : EIATTR_NUM_BARRIERS
	.align		4
        /*0050*/ 	.byte	0x02, 0x4c
        /*0052*/ 	.byte	0x01
	.zero		1


	//----- nvinfo : EIATTR_MERCURY_ISA_VERSION
	.align		4
        /*0054*/ 	.byte	0x03, 0x5f
        /*0056*/ 	.short	0x0101


	//----- nvinfo : EIATTR_VRC_CTA_INIT_COUNT
	.align		4
        /*0058*/ 	.byte	0x02, 0x4a
	.zero		1
	.zero		1


	//----- nvinfo : EIATTR_EXIT_INSTR_OFFSETS
	.align		4
        /*005c*/ 	.byte	0x04, 0x1c
        /*005e*/ 	.short	(.L_444 - .L_443)


	//   ....[0]....
.L_443:
        /*0060*/ 	.word	0x000007d0


	//   ....[1]....
        /*0064*/ 	.word	0x00001310


	//----- nvinfo : EIATTR_MAX_THREADS
	.align		4
.L_444:
        /*0068*/ 	.byte	0x04, 0x05
        /*006a*/ 	.short	(.L_446 - .L_445)
.L_445:
        /*006c*/ 	.word	0x00000100
        /*0070*/ 	.word	0x00000001
        /*0074*/ 	.word	0x00000001


	//----- nvinfo : EIATTR_CRS_STACK_SIZE
	.align		4
.L_446:
        /*0078*/ 	.byte	0x04, 0x1e
        /*007a*/ 	.short	(.L_448 - .L_447)
.L_447:
        /*007c*/ 	.word	0x00000000


	//----- nvinfo : EIATTR_CBANK_PARAM_SIZE
	.align		4
.L_448:
        /*0080*/ 	.byte	0x03, 0x19
        /*0082*/ 	.short	0x0040


	//----- nvinfo : EIATTR_PARAM_CBANK
	.align		4
        /*0084*/ 	.byte	0x04, 0x0a
        /*0086*/ 	.short	(.L_450 - .L_449)
	.align		4
.L_449:
        /*0088*/ 	.word	index@(.nv.constant0._ZN2at6native63_GLOBAL__N__7310b794_30_DistributionGeometricKernel_cu_fa6e70a443distribution_elementwise_grid_stride_kernelIfLi4EZNS0_9templates4cuda21uniform_and_transformIN3c104HalfEfPNS_17CUDAGeneratorImplEZZZNS4_16geometric_kernelIS9_EEvRNS_18TensorIteratorBaseEdT_ENKUlvE_clEvENKUlvE6_clEvEUlfE_EEvSC_T1_T2_EUlP24curandStatePhilox4_32_10E0_ZNS1_27distribution_nullary_kernelIS7_f6float4S9_SL_SG_EEvSC_SI_RKT3_T4_EUlifE_EEvlNS_15PhiloxCudaStateESH_SI_)
        /*008c*/ 	.short	0x0380
        /*008e*/ 	.short	0x0040


	//----- nvinfo : EIATTR_SW_WAR
	.align		4
.L_450:
        /*0090*/ 	.byte	0x04, 0x36
        /*0092*/ 	.short	(.L_452 - .L_451)
.L_451:
        /*0094*/ 	.word	0x00000008
.L_452:


//--------------------- .nv.info._ZN2at6native63_GLOBAL__N__7310b794_30_DistributionGeometricKernel_cu_fa6e70a443distribution_elementwise_grid_stride_kernelIfLi4EZNS0_9templates4cuda21uniform_and_transformIN3c104HalfEfPNS_17CUDAGeneratorImplEZZZNS4_16geometric_kernelIS9_EEvRNS_18TensorIteratorBaseEdT_ENKUlvE_clEvENKUlvE6_clEvEUlfE_EEvSC_T1_T2_EUlP24curandStatePhilox4_32_10E_ZNS1_27distribution_nullary_kernelIS7_f7double2S9_SL_SG_EEvSC_SI_RKT3_T4_EUlifE0_EEvlNS_15PhiloxCudaStateESH_SI_ --------------------------
	.section	.nv.info._ZN2at6native63_GLOBAL__N__7310b794_30_DistributionGeometricKernel_cu_fa6e70a443distribution_elementwise_grid_stride_kernelIfLi4EZNS0_9templates4cuda21uniform_and_transformIN3c104HalfEfPNS_17CUDAGeneratorImplEZZZNS4_16geometric_kernelIS9_EEvRNS_18TensorIteratorBaseEdT_ENKUlvE_clEvENKUlvE6_clEvEUlfE_EEvSC_T1_T2_EUlP24curandStatePhilox4_32_10E_ZNS1_27distribution_nullary_kernelIS7_f7double2S9_SL_SG_EEvSC_SI_RKT3_T4_EUlifE0_EEvlNS_15PhiloxCudaStateESH_SI_,"",@"SHT_CUDA_INFO"
	.sectionflags	@""
	.align	4


	//----- nvinfo : EIATTR_CUDA_API_VERSION
	.align		4
        /*0000*/ 	.byte	0x04, 0x37
        /*0002*/ 	.short	(.L_454 - .L_453)
.L_453:
        /*0004*/ 	.word	0x00000082


	//----- nvinfo : EIATTR_KPARAM_INFO
	.align		4
.L_454:
        /*0008*/ 	.byte	0x04, 0x17
        /*000a*/ 	.short	(.L_456 - .L_455)
.L_455:
        /*000c*/ 	.word	0x00000000
        /*0010*/ 	.short	0x0003
        /*0012*/ 	.short	0x0028
        /*0014*/ 	.byte	0x00, 0xf0, 0xa1, 0x06


	//----- nvinfo : EIATTR_KPARAM_INFO
	.align		4
.L_456:
        /*0018*/ 	.byte	0x04, 0x17
        /*001a*/ 	.short	(.L_458 - .L_457)
.L_457:
        /*001c*/ 	.word	0x00000000
        /*0020*/ 	.short	0x0002
        /*0022*/ 	.short	0x0020
        /*0024*/ 	.byte	0x00, 0xf0, 0x05, 0x00


	//----- nvinfo : EIATTR_KPARAM_INFO
	.align		4
.L_458:
        /*0028*/ 	.byte	0x04, 0x17
        /*002a*/ 	.short	(.L_460 - .L_459)
.L_459:
        /*002c*/ 	.word	0x00000000
        /*0030*/ 	.short	0x0001
        /*0032*/ 	.short	0x0008
        /*0034*/ 	.byte	0x00, 0xf0, 0x61, 0x00


	//----- nvinfo : EIATTR_KPARAM_INFO
	.align		4
.L_460:
        /*0038*/ 	.byte	0x04, 0x17
        /*003a*/ 	.short	(.L_462 - .L_461)
.L_461:
        /*003c*/ 	.word	0x00000000
        /*0040*/ 	.short	0x0000
        /*0042*/ 	.short	0x0000
        /*0044*/ 	.byte	0x00, 0xf0, 0x21, 0x00


	//----- nvinfo : EIATTR_SPARSE_MMA_MASK
	.align		4
.L_462:
        /*0048*/ 	.byte	0x03, 0x50
        /*004a*/ 	.short	0x0000


	//----- nvinfo : EIATTR_MAXREG_COUNT
	.align		4
        /*004c*/ 	.byte	0x03, 0x1b
        /*004e*/ 	.short	0x0040


	//----- nvinfo : EIATTR_NUM_BARRIERS
	.align		4
        /*0050*/ 	.byte	0x02, 0x4c
        /*0052*/ 	.byte	0x01
	.zero		1


	//----- nvinfo : EIATTR_MERCURY_ISA_VERSION
	.align		4
        /*0054*/ 	.byte	0x03, 0x5f
        /*0056*/ 	.short	0x0101


	//----- nvinfo : EIATTR_VRC_CTA_INIT_COUNT
	.align		4
        /*0058*/ 	.byte	0x02, 0x4a
	.zero		1
	.zero		1


	//----- nvinfo : EIATTR_EXIT_INSTR_OFFSETS
	.align		4
        /*005c*/ 	.byte	0x04, 0x1c
        /*005e*/ 	.short	(.L_464 - .L_463)


	//   ....[0]....
.L_463:
        /*0060*/ 	.word	0x000007d0


	//   ....[1]....
        /*0064*/ 	.word	0x00005550


	//----- nvinfo : EIATTR_MAX_THREADS
	.align		4
.L_464:
        /*0068*/ 	.byte	0x04, 0x05
        /*006a*/ 	.short	(.L_466 - .L_465)
.L_465:
        /*006c*/ 	.word	0x00000100
        /*0070*/ 	.word	0x00000001
        /*0074*/ 	.word	0x00000001


	//----- nvinfo : EIATTR_CRS_STACK_SIZE
	.align		4
.L_466:
        /*0078*/ 	.byte	0x04, 0x1e
        /*007a*/ 	.short	(.L_468 - .L_467)
.L_467:
        /*007c*/ 	.word	0x00000000


	//----- nvinfo : EIATTR_CBANK_PARAM_SIZE
	.align		4
.L_468:
        /*0080*/ 	.byte	0x03, 0x19
        /*0082*/ 	.short	0x01d0


	//----- nvinfo : EIATTR_PARAM_CBANK
	.align		4
        /*0084*/ 	.byte	0x04, 0x0a
        /*0086*/ 	.short	(.L_470 - .L_469)
	.align		4
.L_469:
        /*0088*/ 	.word	index@(.nv.constant0._ZN2at6native63_GLOBAL__N__7310b794_30_DistributionGeometricKernel_cu_fa6e70a443distribution_elementwise_grid_stride_kernelIfLi4EZNS0_9templates4cuda21uniform_and_transformIN3c104HalfEfPNS_17CUDAGeneratorImplEZZZNS4_16geometric_kernelIS9_EEvRNS_18TensorIteratorBaseEdT_ENKUlvE_clEvENKUlvE6_clEvEUlfE_EEvSC_T1_T2_EUlP24curandStatePhilox4_32_10E_ZNS1_27distribution_nullary_kernelIS7_f7double2S9_SL_SG_EEvSC_SI_RKT3_T4_EUlifE0_EEvlNS_15PhiloxCudaStateESH_SI_)
        /*008c*/ 	.short	0x0380
        /*008e*/ 	.short	0x01d0


	//----- nvinfo : EIATTR_SW_WAR
	.align		4
.L_470:
        /*0090*/ 	.byte	0x04, 0x36
        /*0092*/ 	.short	(.L_472 - .L_471)
.L_471:
        /*0094*/ 	.word	0x00000008
.L_472:


//--------------------- .nv.info._ZN2at6native63_GLOBAL__N__7310b794_30_DistributionGeometricKernel_cu_fa6e70a443distribution_elementwise_grid_stride_kernelIfLi4EZNS0_9templates4cuda21uniform_and_transformIN3c104HalfEfPNS_17CUDAGeneratorImplEZZZNS4_16geometric_kernelIS9_EEvRNS_18TensorIteratorBaseEdT_ENKUlvE_clEvENKUlvE6_clEvEUlfE_EEvSC_T1_T2_EUlP24curandStatePhilox4_32_10E_ZNS1_27distribution_nullary_kernelIS7_f7double2S9_SL_SG_EEvSC_SI_RKT3_T4_EUlifE_EEvlNS_15PhiloxCudaStateESH_SI_ --------------------------
	.section	.nv.info._ZN2at6native63_GLOBAL__N__7310b794_30_DistributionGeometricKernel_cu_fa6e70a443distribution_elementwise_grid_stride_kernelIfLi4EZNS0_9templates4cuda21uniform_and_transformIN3c104HalfEfPNS_17CUDAGeneratorImplEZZZNS4_16geometric_kernelIS9_EEvRNS_18TensorIteratorBaseEdT_ENKUlvE_clEvENKUlvE6_clEvEUlfE_EEvSC_T1_T2_EUlP24curandStatePhilox4_32_10E_ZNS1_27distribution_nullary_kernelIS7_f7double2S9_SL_SG_EEvSC_SI_RKT3_T4_EUlifE_EEvlNS_15PhiloxCudaStateESH_SI_,"",@"SHT_CUDA_INFO"
	.sectionflags	@""
	.align	4


	//----- nvinfo : EIATTR_CUDA_API_VERSION
	.align		4
        /*0000*/ 	.byte	0x04, 0x37
        /*0002*/ 	.short	(.L_474 - .L_473)
.L_473:
        /*0004*/ 	.word	0x00000082


	//----- nvinfo : EIATTR_KPARAM_INFO
	.align		4
.L_474:
        /*0008*/ 	.byte	0x04, 0x17
        /*000a*/ 	.short	(.L_476 - .L_475)
.L_475:
        /*000c*/ 	.word	0x00000000
        /*0010*/ 	.short	0x0003
        /*0012*/ 	.short	0x0028
        /*0014*/ 	.byte	0x00, 0xf0, 0x61, 0x00


	//----- nvinfo : EIATTR_KPARAM_INFO
	.align		4
.L_476:
        /*0018*/ 	.byte	0x04, 0x17
        /*001a*/ 	.short	(.L_478 - .L_477)
.L_477:
        /*001c*/ 	.word	0x00000000
        /*0020*/ 	.short	0x0002
        /*0022*/ 	.short	0x0020
        /*0024*/ 	.byte	0x00, 0xf0, 0x05, 0x00


	//----- nvinfo : EIATTR_KPARAM_INFO
	.align		4
.L_478:
        /*0028*/ 	.byte	0x04, 0x17
        /*002a*/ 	.short	(.L_480 - .L_479)
.L_479:
        /*002c*/ 	.word	0x00000000
        /*0030*/ 	.short	0x0001
        /*0032*/ 	.short	0x0008
        /*0034*/ 	.byte	0x00, 0xf0, 0x61, 0x00


	//----- nvinfo : EIATTR_KPARAM_INFO
	.align		4
.L_480:
        /*0038*/ 	.byte	0x04, 0x17
        /*003a*/ 	.short	(.L_482 - .L_481)
.L_481:
        /*003c*/ 	.word	0x00000000
        /*0040*/ 	.short	0x0000
        /*0042*/ 	.short	0x0000
        /*0044*/ 	.byte	0x00, 0xf0, 0x21, 0x00


	//----- nvinfo : EIATTR_SPARSE_MMA_MASK
	.align		4
.L_482:
        /*0048*/ 	.byte	0x03, 0x50
        /*004a*/ 	.short	0x0000


	//----- nvinfo : EIATTR_MAXREG_COUNT
	.align		4
        /*004c*/ 	.byte	0x03, 0x1b
        /*004e*/ 	.short	0x0040


	//----- nvinfo : EIATTR_NUM_BARRIERS
	.align		4
        /*0050*/ 	.byte	0x02, 0x4c
        /*0052*/ 	.byte	0x01
	.zero		1


	//----- nvinfo : EIATTR_MERCURY_ISA_VERSION
	.align		4
        /*0054*/ 	.byte	0x03, 0x5f
        /*0056*/ 	.short	0x0101


	//----- nvinfo : EIATTR_VRC_CTA_INIT_COUNT
	.align		4
        /*0058*/ 	.byte	0x02, 0x4a
	.zero		1
	.zero		1


	//----- nvinfo : EIATTR_EXIT_INSTR_OFFSETS
	.align		4
        /*005c*/ 	.byte	0x04, 0x1c
        /*005e*/ 	.short	(.L_484 - .L_483)


	//   ....[0]....
.L_483:
        /*0060*/ 	.word	0x000007b0


	//   ....[1]....
        /*0064*/ 	.word	0x00001330


	//----- nvinfo : EIATTR_MAX_THREADS
	.align		4
.L_484:
        /*0068*/ 	.byte	0x04, 0x05
        /*006a*/ 	.short	(.L_486 - .L_485)
.L_485:
        /*006c*/ 	.word	0x00000100
        /*0070*/ 	.word	0x00000001
        /*0074*/ 	.word	0x00000001


	//----- nvinfo : EIATTR_CRS_STACK_SIZE
	.align		4
.L_486:
        /*0078*/ 	.byte	0x04, 0x1e
        /*007a*/ 	.short	(.L_488 - .L_487)
.L_487:
        /*007c*/ 	.word	0x00000000


	//----- nvinfo : EIATTR_CBANK_PARAM_SIZE
	.align		4
.L_488:
        /*0080*/ 	.byte	0x03, 0x19
        /*0082*/ 	.short	0x0040


	//----- nvinfo : EIATTR_PARAM_CBANK
	.align		4
        /*0084*/ 	.byte	0x04, 0x0a
        /*0086*/ 	.short	(.L_490 - .L_489)
	.align		4
.L_489:
        /*0088*/ 	.word	index@(.nv.constant0._ZN2at6native63_GLOBAL__N__7310b794_30_DistributionGeometricKernel_cu_fa6e70a443distribution_elementwise_grid_stride_kernelIfLi4EZNS0_9templates4cuda21uniform_and_transformIN3c104HalfEfPNS_17CUDAGeneratorImplEZZZNS4_16geometric_kernelIS9_EEvRNS_18TensorIteratorBaseEdT_ENKUlvE_clEvENKUlvE6_clEvEUlfE_EEvSC_T1_T2_EUlP24curandStatePhilox4_32_10E_ZNS1_27distribution_nullary_kernelIS7_f7double2S9_SL_SG_EEvSC_SI_RKT3_T4_EUlifE_EEvlNS_15PhiloxCudaStateESH_SI_)
        /*008c*/ 	.short	0x0380
        /*008e*/ 	.short	0x0040


	//----- nvinfo : EIATTR_SW_WAR
	.align		4
.L_490:
        /*0090*/ 	.byte	0x04, 0x36
        /*0092*/ 	.short	(.L_492 - .L_491)
.L_491:
        /*0094*/ 	.word	0x00000008
.L_492:


//--------------------- .nv.info._ZN2at6native63_GLOBAL__N__7310b794_30_DistributionGeometricKernel_cu_fa6e70a443distribution_elementwise_grid_stride_kernelIfLi4EZNS0_9templates4cuda21uniform_and_transformIffPNS_17CUDAGeneratorImplEZZZNS4_16geometric_kernelIS7_EEvRNS_18TensorIteratorBaseEdT_ENKUlvE_clEvENKUlvE5_clEvEUlfE_EEvSA_T1_T2_EUlP24curandStatePhilox4_32_10E0_ZNS1_27distribution_nullary_kernelIff6float4S7_SJ_SE_EEvSA_SG_RKT3_T4_EUlifE0_EEvlNS_15PhiloxCudaStateESF_SG_ --------------------------
	.section	.nv.info._ZN2at6native63_GLOBAL__N__7310b794_30_DistributionGeometricKernel_cu_fa6e70a443distribution_elementwise_grid_stride_kernelIfLi4EZNS0_9templates4cuda21uniform_and_transformIffPNS_17CUDAGeneratorImplEZZZNS4_16geometric_kernelIS7_EEvRNS_18TensorIteratorBaseEdT_ENKUlvE_clEvENKUlvE5_clEvEUlfE_EEvSA_T1_T2_EUlP24curandStatePhilox4_32_10E0_ZNS1_27distribution_nullary_kernelIff6float4S7_SJ_SE_EEvSA_SG_RKT3_T4_EUlifE0_EEvlNS_15PhiloxCudaStateESF_SG_,"",@"SHT_CUDA_INFO"
	.sectionflags	@""
	.align	4


	//----- nvinfo : EIATTR_CUDA_API_VERSION
	.align		4
        /*0000*/ 	.byte	0x04, 0x37
        /*0002*/ 	.short	(.L_494 - .L_493)
.L_493:
        /*0004*/ 	.word	0x00000082


	//----- nvinfo : EIATTR_KPARAM_INFO
	.align		4
.L_494:
        /*0008*/ 	.byte	0x04, 0x17
        /*000a*/ 	.short	(.L_496 - .L_495)
.L_495:
        /*000c*/ 	.word	0x00000000
        /*0010*/ 	.short	0x0003
        /*0012*/ 	.short	0x0028
        /*0014*/ 	.byte	0x00, 0xf0, 0xa1, 0x06


	//----- nvinfo : EIATTR_KPARAM_INFO
	.align		4
.L_496:
        /*0018*/ 	.byte	0x04, 0x17
        /*001a*/ 	.short	(.L_498 - .L_497)
.L_497:
        /*001c*/ 	.word	0x00000000
        /*0020*/ 	.short	0x0002
        /*0022*/ 	.short	0x0020
        /*0024*/ 	.byte	0x00, 0xf0, 0x05, 0x00


	//----- nvinfo : EIATTR_KPARAM_INFO
	.align		4
.L_498:
        /*0028*/ 	.byte	0x04, 0x17
        /*002a*/ 	.short	(.L_500 - .L_499)
.L_499:
        /*002c*/ 	.word	0x00000000
        /*0030*/ 	.short	0x0001
        /*0032*/ 	.short	0x0008
        /*0034*/ 	.byte	0x00, 0xf0, 0x61, 0x00


	//----- nvinfo : EIATTR_KPARAM_INFO
	.align		4
.L_500:
        /*0038*/ 	.byte	0x04, 0x17
        /*003a*/ 	.short	(.L_502 - .L_501)
.L_501:
        /*003c*/ 	.word	0x00000000
        /*0040*/ 	.short	0x0000
        /*0042*/ 	.short	0x0000
        /*0044*/ 	.byte	0x00, 0xf0, 0x21, 0x00


	//----- nvinfo : EIATTR_SPARSE_MMA_MASK
	.align		4
.L_502:
        /*0048*/ 	.byte	0x03, 0x50
        /*004a*/ 	.short	0x0000


	//----- nvinfo : EIATTR_MAXREG_COUNT
	.align		4
        /*004c*/ 	.byte	0x03, 0x1b
        /*004e*/ 	.short	0x0040


	//----- nvinfo : EIATTR_NUM_BARRIERS
	.align		4
        /*0050*/ 	.byte	0x02, 0x4c
        /*0052*/ 	.byte	0x01
	.zero		1


	//----- nvinfo : EIATTR_MERCURY_ISA_VERSION
	.align		4
        /*0054*/ 	.byte	0x03, 0x5f
        /*0056*/ 	.short	0x0101


	//----- nvinfo : EIATTR_VRC_CTA_INIT_COUNT
	.align		4
        /*0058*/ 	.byte	0x02, 0x4a
	.zero		1
	.zero		1


	//----- nvinfo : EIATTR_EXIT_INSTR_OFFSETS
	.align		4
        /*005c*/ 	.byte	0x04, 0x1c
        /*005e*/ 	.short	(.L_504 - .L_503)


	//   ....[0]....
.L_503:
        /*0060*/ 	.word	0x000007d0


	//   ....[1]....
        /*0064*/ 	.word	0x000055c0


	//----- nvinfo : EIATTR_MAX_THREADS
	.align		4
.L_504:
        /*0068*/ 	.byte	0x04, 0x05
        /*006a*/ 	.short	(.L_506 - .L_505)
.L_505:
        /*006c*/ 	.word	0x00000100
        /*0070*/ 	.word	0x00000001
        /*0074*/ 	.word	0x00000001


	//----- nvinfo : EIATTR_CRS_STACK_SIZE
	.align		4
.L_506:
        /*0078*/ 	.byte	0x04, 0x1e
        /*007a*/ 	.short	(.L_508 - .L_507)
.L_507:
        /*007c*/ 	.word	0x00000000


	//----- nvinfo : EIATTR_CBANK_PARAM_SIZE
	.align		4
.L_508:
        /*0080*/ 	.byte	0x03, 0x19
        /*0082*/ 	.short	0x01d0


	//----- nvinfo : EIATTR_PARAM_CBANK
	.align		4
        /*0084*/ 	.byte	0x04, 0x0a
        /*0086*/ 	.short	(.L_510 - .L_509)
	.align		4
.L_509:
        /*0088*/ 	.word	index@(.nv.constant0._ZN2at6native63_GLOBAL__N__7310b794_30_DistributionGeometricKernel_cu_fa6e70a443distribution_elementwise_grid_stride_kernelIfLi4EZNS0_9templates4cuda21uniform_and_transformIffPNS_17CUDAGeneratorImplEZZZNS4_16geometric_kernelIS7_EEvRNS_18TensorIteratorBaseEdT_ENKUlvE_clEvENKUlvE5_clEvEUlfE_EEvSA_T1_T2_EUlP24curandStatePhilox4_32_10E0_ZNS1_27distribution_nullary_kernelIff6float4S7_SJ_SE_EEvSA_SG_RKT3_T4_EUlifE0_EEvlNS_15PhiloxCudaStateESF_SG_)
        /*008c*/ 	.short	0x0380
        /*008e*/ 	.short	0x01d0


	//----- nvinfo : EIATTR_SW_WAR
	.align		4
.L_510:
        /*0090*/ 	.byte	0x04, 0x36
        /*0092*/ 	.short	(.L_512 - .L_511)
.L_511:
        /*0094*/ 	.word	0x00000008
.L_512:


//--------------------- .nv.info._ZN2at6native63_GLOBAL__N__7310b794_30_DistributionGeometricKernel_cu_fa6e70a443distribution_elementwise_grid_stride_kernelIfLi4EZNS0_9templates4cuda21uniform_and_transformIffPNS_17CUDAGeneratorImplEZZZNS4_16geometric_kernelIS7_EEvRNS_18TensorIteratorBaseEdT_ENKUlvE_clEvENKUlvE5_clEvEUlfE_EEvSA_T1_T2_EUlP24curandStatePhilox4_32_10E0_ZNS1_27distribution_nullary_kernelIff6float4S7_SJ_SE_EEvSA_SG_RKT3_T4_EUlifE_EEvlNS_15PhiloxCudaStateESF_SG_ --------------------------
	.section	.nv.info._ZN2at6native63_GLOBAL__N__7310b794_30_DistributionGeometricKernel_cu_fa6e70a443distribution_elementwise_grid_stride_kernelIfLi4EZNS0_9templates4cuda21uniform_and_transformIffPNS_17CUDAGeneratorImplEZZZNS4_16geometric_kernelIS7_EEvRNS_18TensorIteratorBaseEdT_ENKUlvE_clEvENKUlvE5_clEvEUlfE_EEvSA_T1_T2_EUlP24curandStatePhilox4_32_10E0_ZNS1_27distribution_nullary_kernelIff6float4S7_SJ_SE_EEvSA_SG_RKT3_T4_EUlifE_EEvlNS_15PhiloxCudaStateESF_SG_,"",@"SHT_CUDA_INFO"
	.sectionflags	@""
	.align	4


	//----- nvinfo : EIATTR_CUDA_API_VERSION
	.align		4
        /*0000*/ 	.byte	0x04, 0x37
        /*0002*/ 	.short	(.L_514 - .L_513)
.L_513:
        /*0004*/ 	.word	0x00000082


	//----- nvinfo : EIATTR_KPARAM_INFO
	.align		4
.L_514:
        /*0008*/ 	.byte	0x04, 0x17
        /*000a*/ 	.short	(.L_516 - .L_515)
.L_515:
        /*000c*/ 	.word	0x00000000
        /*0010*/ 	.short	0x0003
        /*0012*/ 	.short	0x0028
        /*0014*/ 	.byte	0x00, 0xf0, 0x61, 0x00


	//----- nvinfo : EIATTR_KPARAM_INFO
	.align		4
.L_516:
        /*0018*/ 	.byte	0x04, 0x17
        /*001a*/ 	.short	(.L_518 - .L_517)
.L_517:
        /*001c*/ 	.word	0x00000000
        /*0020*/ 	.short	0x0002
        /*0022*/ 	.short	0x0020
        /*0024*/ 	.byte	0x00, 0xf0, 0x05, 0x00


	//----- nvinfo : EIATTR_KPARAM_INFO
	.align		4
.L_518:
        /*0028*/ 	.byte	0x04, 0x17
        /*002a*/ 	.short	(.L_520 - .L_519)
.L_519:
        /*002c*/ 	.word	0x00000000
        /*0030*/ 	.short	0x0001
        /*0032*/ 	.short	0x0008
        /*0034*/ 	.byte	0x00, 0xf0, 0x61, 0x00


	//----- nvinfo : EIATTR_KPARAM_INFO
	.align		4
.L_520:
        /*0038*/ 	.byte	0x04, 0x17
        /*003a*/ 	.short	(.L_522 - .L_521)
.L_521:
        /*003c*/ 	.word	0x00000000
        /*0040*/ 	.short	0x0000
        /*0042*/ 	.short	0x0000
        /*0044*/ 	.byte	0x00, 0xf0, 0x21, 0x00


	//----- nvinfo : EIATTR_SPARSE_MMA_MASK
	.align		4
.L_522:
        /*0048*/ 	.byte	0x03, 0x50
        /*004a*/ 	.short	0x0000


	//----- nvinfo : EIATTR_MAXREG_COUNT
	.align		4
        /*004c*/ 	.byte	0x03, 0x1b
        /*004e*/ 	.short	0x0040


	//----- nvinfo : EIATTR_NUM_BARRIERS
	.align		4
        /*0050*/ 	.byte	0x02, 0x4c
        /*0052*/ 	.byte	0x01
	.zero		1


	//----- nvinfo : EIATTR_MERCURY_ISA_VERSION
	.align		4
        /*0054*/ 	.byte	0x03, 0x5f
        /*0056*/ 	.short	0x0101


	//----- nvinfo : EIATTR_VRC_CTA_INIT_COUNT
	.align		4
        /*0058*/ 	.byte	0x02, 0x4a
	.zero		1
	.zero		1


	//----- nvinfo : EIATTR_EXIT_INSTR_OFFSETS
	.align		4
        /*005c*/ 	.byte	0x04, 0x1c
        /*005e*/ 	.short	(.L_524 - .L_523)


	//   ....[0]....
.L_523:
        /*0060*/ 	.word	0x000007d0


	//   ....[1]....
        /*0064*/ 	.word	0x000012d0


	//----- nvinfo : EIATTR_MAX_THREADS
	.align		4
.L_524:
        /*0068*/ 	.byte	0x04, 0x05
        /*006a*/ 	.short	(.L_526 - .L_525)
.L_525:
        /*006c*/ 	.word	0x00000100
        /*0070*/ 	.word	0x00000001
        /*0074*/ 	.word	0x00000001


	//----- nvinfo : EIATTR_CRS_STACK_SIZE
	.align		4
.L_526:
        /*0078*/ 	.byte	0x04, 0x1e
        /*007a*/ 	.short	(.L_528 - .L_527)
.L_527:
        /*007c*/ 	.word	0x00000000


	//----- nvinfo : EIATTR_CBANK_PARAM_SIZE
	.align		4
.L_528:
        /*0080*/ 	.byte	0x03, 0x19
        /*0082*/ 	.short	0x0040


	//----- nvinfo : EIATTR_PARAM_CBANK
	.align		4
        /*0084*/ 	.byte	0x04, 0x0a
        /*0086*/ 	.short	(.L_530 - .L_529)
	.align		4
.L_529:
        /*0088*/ 	.word	index@(.nv.constant0._ZN2at6native63_GLOBAL__N__7310b794_30_DistributionGeometricKernel_cu_fa6e70a443distribution_elementwise_grid_stride_kernelIfLi4EZNS0_9templates4cuda21uniform_and_transformIffPNS_17CUDAGeneratorImplEZZZNS4_16geometric_kernelIS7_EEvRNS_18TensorIteratorBaseEdT_ENKUlvE_clEvENKUlvE5_clEvEUlfE_EEvSA_T1_T2_EUlP24curandStatePhilox4_32_10E0_ZNS1_27distribution_nullary_kernelIff6float4S7_SJ_SE_EEvSA_SG_RKT3_T4_EUlifE_EEvlNS_15PhiloxCudaStateESF_SG_)
        /*008c*/ 	.short	0x0380
        /*008e*/ 	.short	0x0040


	//----- nvinfo : EIATTR_SW_WAR
	.align		4
.L_530:
        /*0090*/ 	.byte	0x04, 0x36
        /*0092*/ 	.short	(.L_532 - .L_531)
.L_531:
        /*0094*/ 	.word	0x00000008
.L_532:


//--------------------- .nv.info._ZN2at6native63_GLOBAL__N__7310b794_30_DistributionGeometricKernel_cu_fa6e70a443distribution_elementwise_grid_stride_kernelIfLi4EZNS0_9templates4cuda21uniform_and_transformIffPNS_17CUDAGeneratorImplEZZZNS4_16geometric_kernelIS7_EEvRNS_18TensorIteratorBaseEdT_ENKUlvE_clEvENKUlvE5_clEvEUlfE_EEvSA_T1_T2_EUlP24curandStatePhilox4_32_10E_ZNS1_27distribution_nullary_kernelIff7double2S7_SJ_SE_EEvSA_SG_RKT3_T4_EUlifE0_EEvlNS_15PhiloxCudaStateESF_SG_ --------------------------
	.section	.nv.info._ZN2at6native63_GLOBAL__N__7310b794_30_DistributionGeometricKernel_cu_fa6e70a443distribution_elementwise_grid_stride_kernelIfLi4EZNS0_9templates4cuda21uniform_and_transformIffPNS_17CUDAGeneratorImplEZZZNS4_16geometric_kernelIS7_EEvRNS_18TensorIteratorBaseEdT_ENKUlvE_clEvENKUlvE5_clEvEUlfE_EEvSA_T1_T2_EUlP24curandStatePhilox4_32_10E_ZNS1_27distribution_nullary_kernelIff7double2S7_SJ_SE_EEvSA_SG_RKT3_T4_EUlifE0_EEvlNS_15PhiloxCudaStateESF_SG_,"",@"SHT_CUDA_INFO"
	.sectionflags	@""
	.align	4


	//----- nvinfo : EIATTR_CUDA_API_VERSION
	.align		4
        /*0000*/ 	.byte	0x04, 0x37
        /*0002*/ 	.short	(.L_534 - .L_533)
.L_533:
        /*0004*/ 	.word	0x00000082


	//----- nvinfo : EIATTR_KPARAM_INFO
	.align		4
.L_534:
        /*0008*/ 	.byte	0x04, 0x17
        /*000a*/ 	.short	(.L_536 - .L_535)
.L_535:
        /*000c*/ 	.word	0x00000000
        /*0010*/ 	.short	0x0003
        /*0012*/ 	.short	0x0028
        /*0014*/ 	.byte	0x00, 0xf0, 0xa1, 0x06


	//----- nvinfo : EIATTR_KPARAM_INFO
	.align		4
.L_536:
        /*0018*/ 	.byte	0x04, 0x17
        /*001a*/ 	.short	(.L_538 - .L_537)
.L_537:
        /*001c*/ 	.word	0x00000000
        /*0020*/ 	.short	0x0002
        /*0022*/ 	.short	0x0020
        /*0024*/ 	.byte	0x00, 0xf0, 0x05, 0x00


	//----- nvinfo : EIATTR_KPARAM_INFO
	.align		4
.L_538:
        /*0028*/ 	.byte	0x04, 0x17
        /*002a*/ 	.short	(.L_540 - .L_539)
.L_539:
        /*002c*/ 	.word	0x00000000
        /*0030*/ 	.short	0x0001
        /*0032*/ 	.short	0x0008
        /*0034*/ 	.byte	0x00, 0xf0, 0x61, 0x00


	//----- nvinfo : EIATTR_KPARAM_INFO
	.align		4
.L_540:
        /*0038*/ 	.byte	0x04, 0x17
        /*003a*/ 	.short	(.L_542 - .L_541)
.L_541:
        /*003c*/ 	.word	0x00000000
        /*0040*/ 	.short	0x0000
        /*0042*/ 	.short	0x0000
        /*0044*/ 	.byte	0x00, 0xf0, 0x21, 0x00


	//----- nvinfo : EIATTR_SPARSE_MMA_MASK
	.align		4
.L_542:
        /*0048*/ 	.byte	0x03, 0x50
        /*004a*/ 	.short	0x0000


	//----- nvinfo : EIATTR_MAXREG_COUNT
	.align		4
        /*004c*/ 	.byte	0x03, 0x1b
        /*004e*/ 	.short	0x0040


	//----- nvinfo : EIATTR_NUM_BARRIERS
	.align		4
        /*0050*/ 	.byte	0x02, 0x4c
        /*0052*/ 	.byte	0x01
	.zero		1


	//----- nvinfo : EIATTR_MERCURY_ISA_VERSION
	.align		4
        /*0054*/ 	.byte	0x03, 0x5f
        /*0056*/ 	.short	0x0101


	//----- nvinfo : EIATTR_VRC_CTA_INIT_COUNT
	.align		4
        /*0058*/ 	.byte	0x02, 0x4a
	.zero		1
	.zero		1


	//----- nvinfo : EIATTR_EXIT_INSTR_OFFSETS
	.align		4
        /*005c*/ 	.byte	0x04, 0x1c
        /*005e*/ 	.short	(.L_544 - .L_543)


	//   ....[0]....
.L_543:
        /*0060*/ 	.word	0x000007b0


	//   ....[1]....
        /*0064*/ 	.word	0x00005610


	//----- nvinfo : EIATTR_MAX_THREADS
	.align		4
.L_544:
        /*0068*/ 	.byte	0x04, 0x05
        /*006a*/ 	.short	(.L_546 - .L_545)
.L_545:
        /*006c*/ 	.word	0x00000100
        /*0070*/ 	.word	0x00000001
        /*0074*/ 	.word	0x00000001


	//----- nvinfo : EIATTR_CRS_STACK_SIZE
	.align		4
.L_546:
        /*0078*/ 	.byte	0x04, 0x1e
        /*007a*/ 	.short	(.L_548 - .L_547)
.L_547:
        /*007c*/ 	.word	0x00000000


	//----- nvinfo : EIATTR_CBANK_PARAM_SIZE
	.align		4
.L_548:
        /*0080*/ 	.byte	0x03, 0x19
        /*0082*/ 	.short	0x01d0


	//----- nvinfo : EIATTR_PARAM_CBANK
	.align		4
        /*0084*/ 	.byte	0x04, 0x0a
        /*0086*/ 	.short	(.L_550 - .L_549)
	.align		4
.L_549:
        /*0088*/ 	.word	index@(.nv.constant0._ZN2at6native63_GLOBAL__N__7310b794_30_DistributionGeometricKernel_cu_fa6e70a443distribution_elementwise_grid_stride_kernelIfLi4EZNS0_9templates4cuda21uniform_and_transformIffPNS_17CUDAGeneratorImplEZZZNS4_16geometric_kernelIS7_EEvRNS_18TensorIteratorBaseEdT_ENKUlvE_clEvENKUlvE5_clEvEUlfE_EEvSA_T1_T2_EUlP24curandStatePhilox4_32_10E_ZNS1_27distribution_nullary_kernelIff7double2S7_SJ_SE_EEvSA_SG_RKT3_T4_EUlifE0_EEvlNS_15PhiloxCudaStateESF_SG_)
        /*008c*/ 	.short	0x0380
        /*008e*/ 	.short	0x01d0


	//----- nvinfo : EIATTR_SW_WAR
	.align		4
.L_550:
        /*0090*/ 	.byte	0x04, 0x36
        /*0092*/ 	.short	(.L_552 - .L_551)
.L_551:
        /*0094*/ 	.word	0x00000008
.L_552:


//--------------------- .nv.info._ZN2at6native63_GLOBAL__N__7310b794_30_DistributionGeometricKernel_cu_fa6e70a443distribution_elementwise_grid_stride_kernelIfLi4EZNS0_9templates4cuda21uniform_and_transformIffPNS_17CUDAGeneratorImplEZZZNS4_16geometric_kernelIS7_EEvRNS_18TensorIteratorBaseEdT_ENKUlvE_clEvENKUlvE5_clEvEUlfE_EEvSA_T1_T2_EUlP24curandStatePhilox4_32_10E_ZNS1_27distribution_nullary_kernelIff7double2S7_SJ_SE_EEvSA_SG_RKT3_T4_EUlifE_EEvlNS_15PhiloxCudaStateESF_SG_ --------------------------
	.section	.nv.info._ZN2at6native63_GLOBAL__N__7310b794_30_DistributionGeometricKernel_cu_fa6e70a443distribution_elementwise_grid_stride_kernelIfLi4EZNS0_9templates4cuda21uniform_and_transformIffPNS_17CUDAGeneratorImplEZZZNS4_16geometric_kernelIS7_EEvRNS_18TensorIteratorBaseEdT_ENKUlvE_clEvENKUlvE5_clEvEUlfE_EEvSA_T1_T2_EUlP24curandStatePhilox4_32_10E_ZNS1_27distribution_nullary_kernelIff7double2S7_SJ_SE_EEvSA_SG_RKT3_T4_EUlifE_EEvlNS_15PhiloxCudaStateESF_SG_,"",@"SHT_CUDA_INFO"
	.sectionflags	@""
	.align	4


	//----- nvinfo : EIATTR_CUDA_API_VERSION
	.align		4
        /*0000*/ 	.byte	0x04, 0x37
        /*0002*/ 	.short	(.L_554 - .L_553)
.L_553:
        /*0004*/ 	.word	0x00000082


	//----- nvinfo : EIATTR_KPARAM_INFO
	.align		4
.L_554:
        /*0008*/ 	.byte	0x04, 0x17
        /*000a*/ 	.short	(.L_556 - .L_555)
.L_555:
        /*000c*/ 	.word	0x00000000
        /*0010*/ 	.short	0x0003
        /*0012*/ 	.short	0x0028
        /*0014*/ 	.byte	0x00, 0xf0, 0x61, 0x00


	//----- nvinfo : EIATTR_KPARAM_INFO
	.align		4
.L_556:
        /*0018*/ 	.byte	0x04, 0x17
        /*001a*/ 	.short	(.L_558 - .L_557)
.L_557:
        /*001c*/ 	.word	0x00000000
        /*0020*/ 	.short	0x0002
        /*0022*/ 	.short	0x0020
        /*0024*/ 	.byte	0x00, 0xf0, 0x05, 0x00


	//----- nvinfo : EIATTR_KPARAM_INFO
	.align		4
.L_558:
        /*0028*/ 	.byte	0x04, 0x17
        /*002a*/ 	.short	(.L_560 - .L_559)
.L_559:
        /*002c*/ 	.word	0x00000000
        /*0030*/ 	.short	0x0001
        /*0032*/ 	.short	0x0008
        /*0034*/ 	.byte	0x00, 0xf0, 0x61, 0x00


	//----- nvinfo : EIATTR_KPARAM_INFO
	.align		4
.L_560:
        /*0038*/ 	.byte	0x04, 0x17
        /*003a*/ 	.short	(.L_562 - .L_561)
.L_561:
        /*003c*/ 	.word	0x00000000
        /*0040*/ 	.short	0x0000
        /*0042*/ 	.short	0x0000
        /*0044*/ 	.byte	0x00, 0xf0, 0x21, 0x00


	//----- nvinfo : EIATTR_SPARSE_MMA_MASK
	.align		4
.L_562:
        /*0048*/ 	.byte	0x03, 0x50
        /*004a*/ 	.short	0x0000


	//----- nvinfo : EIATTR_MAXREG_COUNT
	.align		4
        /*004c*/ 	.byte	0x03, 0x1b
        /*004e*/ 	.short	0x0040


	//----- nvinfo : EIATTR_NUM_BARRIERS
	.align		4
        /*0050*/ 	.byte	0x02, 0x4c
        /*0052*/ 	.byte	0x01
	.zero		1


	//----- nvinfo : EIATTR_MERCURY_ISA_VERSION
	.align		4
        /*0054*/ 	.byte	0x03, 0x5f
        /*0056*/ 	.short	0x0101


	//----- nvinfo : EIATTR_VRC_CTA_INIT_COUNT
	.align		4
        /*0058*/ 	.byte	0x02, 0x4a
	.zero		1
	.zero		1


	//----- nvinfo : EIATTR_EXIT_INSTR_OFFSETS
	.align		4
        /*005c*/ 	.byte	0x04, 0x1c
        /*005e*/ 	.short	(.L_564 - .L_563)


	//   ....[0]....
.L_563:
        /*0060*/ 	.word	0x000007d0


	//   ....[1]....
        /*0064*/ 	.word	0x00001310


	//----- nvinfo : EIATTR_MAX_THREADS
	.align		4
.L_564:
        /*0068*/ 	.byte	0x04, 0x05
        /*006a*/ 	.short	(.L_566 - .L_565)
.L_565:
        /*006c*/ 	.word	0x00000100
        /*0070*/ 	.word	0x00000001
        /*0074*/ 	.word	0x00000001


	//----- nvinfo : EIATTR_CRS_STACK_SIZE
	.align		4
.L_566:
        /*0078*/ 	.byte	0x04, 0x1e
        /*007a*/ 	.short	(.L_568 - .L_567)
.L_567:
        /*007c*/ 	.word	0x00000000


	//----- nvinfo : EIATTR_CBANK_PARAM_SIZE
	.align		4
.L_568:
        /*0080*/ 	.byte	0x03, 0x19
        /*0082*/ 	.short	0x0040


	//----- nvinfo : EIATTR_PARAM_CBANK
	.align		4
        /*0084*/ 	.byte	0x04, 0x0a
        /*0086*/ 	.short	(.L_570 - .L_569)
	.align		4
.L_569:
        /*0088*/ 	.word	index@(.nv.constant0._ZN2at6native63_GLOBAL__N__7310b794_30_DistributionGeometricKernel_cu_fa6e70a443distribution_elementwise_grid_stride_kernelIfLi4EZNS0_9templates4cuda21uniform_and_transformIffPNS_17CUDAGeneratorImplEZZZNS4_16geometric_kernelIS7_EEvRNS_18TensorIteratorBaseEdT_ENKUlvE_clEvENKUlvE5_clEvEUlfE_EEvSA_T1_T2_EUlP24curandStatePhilox4_32_10E_ZNS1_27distribution_nullary_kernelIff7double2S7_SJ_SE_EEvSA_SG_RKT3_T4_EUlifE_EEvlNS_15PhiloxCudaStateESF_SG_)
        /*008c*/ 	.short	0x0380
        /*008e*/ 	.short	0x0040


	//----- nvinfo : EIATTR_SW_WAR
	.align		4
.L_570:
        /*0090*/ 	.byte	0x04, 0x36
        /*0092*/ 	.short	(.L_572 - .L_571)
.L_571:
        /*0094*/ 	.word	0x00000008
.L_572:


//--------------------- .nv.info._ZN2at6native63_GLOBAL__N__7310b794_30_DistributionGeometricKernel_cu_fa6e70a443distribution_elementwise_grid_stride_kernelIdLi2EZNS0_9templates4cuda21uniform_and_transformIddPNS_17CUDAGeneratorImplEZZZNS4_16geometric_kernelIS7_EEvRNS_18TensorIteratorBaseEdT_ENKUlvE_clEvENKUlvE4_clEvEUldE_EEvSA_T1_T2_EUlP24curandStatePhilox4_32_10E0_ZNS1_27distribution_nullary_kernelIdd6float4S7_SJ_SE_EEvSA_SG_RKT3_T4_EUlidE0_EEvlNS_15PhiloxCudaStateESF_SG_ --------------------------
	.section	.nv.info._ZN2at6native63_GLOBAL__N__7310b794_30_DistributionGeometricKernel_cu_fa6e70a443distribution_elementwise_grid_stride_kernelIdLi2EZNS0_9templates4cuda21uniform_and_transformIddPNS_17CUDAGeneratorImplEZZZNS4_16geometric_kernelIS7_EEvRNS_18TensorIteratorBaseEdT_ENKUlvE_clEvENKUlvE4_clEvEUldE_EEvSA_T1_T2_EUlP24curandStatePhilox4_32_10E0_ZNS1_27distribution_nullary_kernelIdd6float4S7_SJ_SE_EEvSA_SG_RKT3_T4_EUlidE0_EEvlNS_15PhiloxCudaStateESF_SG_,"",@"SHT_CUDA_INFO"
	.sectionflags	@""
	.align	4


	//----- nvinfo : EIATTR_CUDA_API_VERSION
	.align		4
        /*0000*/ 	.byte	0x04, 0x37
        /*0002*/ 	.short	(.L_574 - .L_573)
.L_573:
        /*0004*/ 	.word	0x00000082


	//----- nvinfo : EIATTR_KPARAM_INFO
	.align		4
.L_574:
        /*0008*/ 	.byte	0x04, 0x17
        /*000a*/ 	.short	(.L_576 - .L_575)
.L_575:
        /*000c*/ 	.word	0x00000000
        /*0010*/ 	.short	0x0003
        /*0012*/ 	.short	0x0028
        /*0014*/ 	.byte	0x00, 0xf0, 0xa1, 0x06


	//----- nvinfo : EIATTR_KPARAM_INFO
	.align		4
.L_576:
        /*0018*/ 	.byte	0x04, 0x17
        /*001a*/ 	.short	(.L_578 - .L_577)
.L_577:
        /*001c*/ 	.word	0x00000000
        /*0020*/ 	.short	0x0002
        /*0022*/ 	.short	0x0020
        /*0024*/ 	.byte	0x00, 0xf0, 0x05, 0x00


	//----- nvinfo : EIATTR_KPARAM_INFO
	.align		4
.L_578:
        /*0028*/ 	.byte	0x04, 0x17
        /*002a*/ 	.short	(.L_580 - .L_579)
.L_579:
        /*002c*/ 	.word	0x00000000
        /*0030*/ 	.short	0x0001
        /*0032*/ 	.short	0x0008
        /*0034*/ 	.byte	0x00, 0xf0, 0x61, 0x00


	//----- nvinfo : EIATTR_KPARAM_INFO
	.align		4
.L_580:
        /*0038*/ 	.byte	0x04, 0x17
        /*003a*/ 	.short	(.L_582 - .L_581)
.L_581:
        /*003c*/ 	.word	0x00000000
        /*0040*/ 	.short	0x0000
        /*0042*/ 	.short	0x0000
        /*0044*/ 	.byte	0x00, 0xf0, 0x21, 0x00


	//----- nvinfo : EIATTR_SPARSE_MMA_MASK
	.align		4
.L_582:
        /*0048*/ 	.byte	0x03, 0x50
        /*004a*/ 	.short	0x0000


	//----- nvinfo : EIATTR_MAXREG_COUNT
	.align		4
        /*004c*/ 	.byte	0x03, 0x1b
        /*004e*/ 	.short	0x0040


	//----- nvinfo : EIATTR_NUM_BARRIERS
	.align		4
        /*0050*/ 	.byte	0x02, 0x4c
        /*0052*/ 	.byte	0x01
	.zero		1


	//----- nvinfo : EIATTR_MERCURY_ISA_VERSION
	.align		4
        /*0054*/ 	.byte	0x03, 0x5f
        /*0056*/ 	.short	0x0101


	//----- nvinfo : EIATTR_VRC_CTA_INIT_COUNT
	.align		4
        /*0058*/ 	.byte	0x02, 0x4a
	.zero		1
	.zero		1


	//----- nvinfo : EIATTR_EXIT_INSTR_OFFSETS
	.align		4
        /*005c*/ 	.byte	0x04, 0x1c
        /*005e*/ 	.short	(.L_584 - .L_583)


	//   ....[0]....
.L_583:
        /*0060*/ 	.word	0x00000750


	//   ....[1]....
        /*0064*/ 	.word	0x00005ef0


	//----- nvinfo : EIATTR_MAX_THREADS
	.align		4
.L_584:
        /*0068*/ 	.byte	0x04, 0x05
        /*006a*/ 	.short	(.L_586 - .L_585)
.L_585:
        /*006c*/ 	.word	0x00000100
        /*0070*/ 	.word	0x00000001
        /*0074*/ 	.word	0x00000001


	//----- nvinfo : EIATTR_CRS_STACK_SIZE
	.align		4
.L_586:
        /*0078*/ 	.byte	0x04, 0x1e
        /*007a*/ 	.short	(.L_588 - .L_587)
.L_587:
        /*007c*/ 	.word	0x00000000


	//----- nvinfo : EIATTR_CBANK_PARAM_SIZE
	.align		4
.L_588:
        /*0080*/ 	.byte	0x03, 0x19
        /*0082*/ 	.short	0x01d0


	//----- nvinfo : EIATTR_PARAM_CBANK
	.align		4
        /*0084*/ 	.byte	0x04, 0x0a
        /*0086*/ 	.short	(.L_590 - .L_589)
	.align		4
.L_589:
        /*0088*/ 	.word	index@(.nv.constant0._ZN2at6native63_GLOBAL__N__7310b794_30_DistributionGeometricKernel_cu_fa6e70a443distribution_elementwise_grid_stride_kernelIdLi2EZNS0_9templates4cuda21uniform_and_transformIddPNS_17CUDAGeneratorImplEZZZNS4_16geometric_kernelIS7_EEvRNS_18TensorIteratorBaseEdT_ENKUlvE_clEvENKUlvE4_clEvEUldE_EEvSA_T1_T2_EUlP24curandStatePhilox4_32_10E0_ZNS1_27distribution_nullary_kernelIdd6float4S7_SJ_SE_EEvSA_SG_RKT3_T4_EUlidE0_EEvlNS_15PhiloxCudaStateESF_SG_)
        /*008c*/ 	.short	0x0380
        /*008e*/ 	.short	0x01d0


	//----- nvinfo : EIATTR_SW_WAR
	.align		4
.L_590:
        /*0090*/ 	.byte	0x04, 0x36
        /*0092*/ 	.short	(.L_592 - .L_591)
.L_591:
        /*0094*/ 	.word	0x00000008
.L_592:


//--------------------- .nv.info._ZN2at6native63_GLOBAL__N__7310b794_30_DistributionGeometricKernel_cu_fa6e70a443distribution_elementwise_grid_stride_kernelIdLi2EZNS0_9templates4cuda21uniform_and_transformIddPNS_17CUDAGeneratorImplEZZZNS4_16geometric_kernelIS7_EEvRNS_18TensorIteratorBaseEdT_ENKUlvE_clEvENKUlvE4_clEvEUldE_EEvSA_T1_T2_EUlP24curandStatePhilox4_32_10E0_ZNS1_27distribution_nullary_kernelIdd6float4S7_SJ_SE_EEvSA_SG_RKT3_T4_EUlidE_EEvlNS_15PhiloxCudaStateESF_SG_ --------------------------
	.section	.nv.info._ZN2at6native63_GLOBAL__N__7310b794_30_DistributionGeometricKernel_cu_fa6e70a443distribution_elementwise_grid_stride_kernelIdLi2EZNS0_9templates4cuda21uniform_and_transformIddPNS_17CUDAGeneratorImplEZZZNS4_16geometric_kernelIS7_EEvRNS_18TensorIteratorBaseEdT_ENKUlvE_clEvENKUlvE4_clEvEUldE_EEvSA_T1_T2_EUlP24curandStatePhilox4_32_10E0_ZNS1_27distribution_nullary_kernelIdd6float4S7_SJ_SE_EEvSA_SG_RKT3_T4_EUlidE_EEvlNS_15PhiloxCudaStateESF_SG_,"",@"SHT_CUDA_INFO"
	.sectionflags	@""
	.align	4


	//----- nvinfo : EIATTR_CUDA_API_VERSION
	.align		4
        /*0000*/ 	.byte	0x04, 0x37
        /*0002*/ 	.short	(.L_594 - .L_593)
.L_593:
        /*0004*/ 	.word	0x00000082


	//----- nvinfo : EIATTR_KPARAM_INFO
	.align		4
.L_594:
        /*0008*/ 	.byte	0x04, 0x17
        /*000a*/ 	.short	(.L_596 - .L_595)
.L_595:
        /*000c*/ 	.word	0x00000000
        /*0010*/ 	.short	0x0003
        /*0012*/ 	.short	0x0028
        /*0014*/ 	.byte	0x00, 0xf0, 0x61, 0x00


	//----- nvinfo : EIATTR_KPARAM_INFO
	.align		4
.L_596:
        /*0018*/ 	.byte	0x04, 0x17
        /*001a*/ 	.short	(.L_598 - .L_597)
.L_597:
        /*001c*/ 	.word	0x00000000
        /*0020*/ 	.short	0x0002
        /*0022*/ 	.short	0x0020
        /*0024*/ 	.byte	0x00, 0xf0, 0x05, 0x00


	//----- nvinfo : EIATTR_KPARAM_INFO
	.align		4
.L_598:
        /*0028*/ 	.byte	0x04, 0x17
        /*002a*/ 	.short	(.L_600 - .L_599)
.L_599:
        /*002c*/ 	.word	0x00000000
        /*0030*/ 	.short	0x0001
        /*0032*/ 	.short	0x0008
        /*0034*/ 	.byte	0x00, 0xf0, 0x61, 0x00


	//----- nvinfo : EIATTR_KPARAM_INFO
	.align		4
.L_600:
        /*0038*/ 	.byte	0x04, 0x17
        /*003a*/ 	.short	(.L_602 - .L_601)
.L_601:
        /*003c*/ 	.word	0x00000000
        /*0040*/ 	.short	0x0000
        /*0042*/ 	.short	0x0000
        /*0044*/ 	.byte	0x00, 0xf0, 0x21, 0x00


	//----- nvinfo : EIATTR_SPARSE_MMA_MASK
	.align		4
.L_602:
        /*0048*/ 	.byte	0x03, 0x50
        /*004a*/ 	.short	0x0000


	//----- nvinfo : EIATTR_MAXREG_COUNT
	.align		4
        /*004c*/ 	.byte	0x03, 0x1b
        /*004e*/ 	.short	0x0040


	//----- nvinfo : EIATTR_NUM_BARRIERS
	.align		4
        /*0050*/ 	.byte	0x02, 0x4c
        /*0052*/ 	.byte	0x01
	.zero		1


	//----- nvinfo : EIATTR_MERCURY_ISA_VERSION
	.align		4
        /*0054*/ 	.byte	0x03, 0x5f
        /*0056*/ 	.short	0x0101


	//----- nvinfo : EIATTR_VRC_CTA_INIT_COUNT
	.align		4
        /*0058*/ 	.byte	0x02, 0x4a
	.zero		1
	.zero		1


	//----- nvinfo : EIATTR_EXIT_INSTR_OFFSETS
	.align		4
        /*005c*/ 	.byte	0x04, 0x1c
        /*005e*/ 	.short	(.L_604 - .L_603)


	//   ....[0]....
.L_603:
        /*0060*/ 	.word	0x00000790


	//   ....[1]....
        /*0064*/ 	.word	0x00002a70


	//----- nvinfo : EIATTR_MAX_THREADS
	.align		4
.L_604:
        /*0068*/ 	.byte	0x04, 0x05
        /*006a*/ 	.short	(.L_606 - .L_605)
.L_605:
        /*006c*/ 	.word	0x00000100
        /*0070*/ 	.word	0x00000001
        /*0074*/ 	.word	0x00000001


	//----- nvinfo : EIATTR_CRS_STACK_SIZE
	.align		4
.L_606:
        /*0078*/ 	.byte	0x04, 0x1e
        /*007a*/ 	.short	(.L_608 - .L_607)
.L_607:
        /*007c*/ 	.word	0x00000000


	//----- nvinfo : EIATTR_CBANK_PARAM_SIZE
	.align		4
.L_608:
        /*0080*/ 	.byte	0x03, 0x19
        /*0082*/ 	.short	0x0040


	//----- nvinfo : EIATTR_PARAM_CBANK
	.align		4
        /*0084*/ 	.byte	0x04, 0x0a
        /*0086*/ 	.short	(.L_610 - .L_609)
	.align		4
.L_609:
        /*0088*/ 	.word	index@(.nv.constant0._ZN2at6native63_GLOBAL__N__7310b794_30_DistributionGeometricKernel_cu_fa6e70a443distribution_elementwise_grid_stride_kernelIdLi2EZNS0_9templates4cuda21uniform_and_transformIddPNS_17CUDAGeneratorImplEZZZNS4_16geometric_kernelIS7_EEvRNS_18TensorIteratorBaseEdT_ENKUlvE_clEvENKUlvE4_clEvEUldE_EEvSA_T1_T2_EUlP24curandStatePhilox4_32_10E0_ZNS1_27distribution_nullary_kernelIdd6float4S7_SJ_SE_EEvSA_SG_RKT3_T4_EUlidE_EEvlNS_15PhiloxCudaStateESF_SG_)
        /*008c*/ 	.short	0x0380
        /*008e*/ 	.short	0x0040


	//----- nvinfo : EIATTR_SW_WAR
	.align		4
.L_610:
        /*0090*/ 	.byte	0x04, 0x36
        /*0092*/ 	.short	(.L_612 - .L_611)
.L_611:
        /*0094*/ 	.word	0x00000008
.L_612:


//--------------------- .nv.info._ZN2at6native63_GLOBAL__N__7310b794_30_DistributionGeometricKernel_cu_fa6e70a443distribution_elementwise_grid_stride_kernelIdLi2EZNS0_9templates4cuda21uniform_and_transformIddPNS_17CUDAGeneratorImplEZZZNS4_16geometric_kernelIS7_EEvRNS_18TensorIteratorBaseEdT_ENKUlvE_clEvENKUlvE4_clEvEUldE_EEvSA_T1_T2_EUlP24curandStatePhilox4_32_10E_ZNS1_27distribution_nullary_kernelIdd7double2S7_SJ_SE_EEvSA_SG_RKT3_T4_EUlidE0_EEvlNS_15PhiloxCudaStateESF_SG_ --------------------------
	.section	.nv.info._ZN2at6native63_GLOBAL__N__7310b794_30_DistributionGeometricKernel_cu_fa6e70a443distribution_elementwise_grid_stride_kernelIdLi2EZNS0_9templates4cuda21uniform_and_transformIddPNS_17CUDAGeneratorImplEZZZNS4_16geometric_kernelIS7_EEvRNS_18TensorIteratorBaseEdT_ENKUlvE_clEvENKUlvE4_clEvEUldE_EEvSA_T1_T2_EUlP24curandStatePhilox4_32_10E_ZNS1_27distribution_nullary_kernelIdd7double2S7_SJ_SE_EEvSA_SG_RKT3_T4_EUlidE0_EEvlNS_15PhiloxCudaStateESF_SG_,"",@"SHT_CUDA_INFO"
	.sectionflags	@""
	.align	4


	//----- nvinfo : EIATTR_CUDA_API_VERSION
	.align		4
        /*0000*/ 	.byte	0x04, 0x37
        /*0002*/ 	.short	(.L_614 - .L_613)
.L_613:
        /*0004*/ 	.word	0x00000082


	//----- nvinfo : EIATTR_KPARAM_INFO
	.align		4
.L_614:
        /*0008*/ 	.byte	0x04, 0x17
        /*000a*/ 	.short	(.L_616 - .L_615)
.L_615:
        /*000c*/ 	.word	0x00000000
        /*0010*/ 	.short	0x0003
        /*0012*/ 	.short	0x0028
        /*0014*/ 	.byte	0x00, 0xf0, 0xa1, 0x06


	//----- nvinfo : EIATTR_KPARAM_INFO
	.align		4
.L_616:
        /*0018*/ 	.byte	0x04, 0x17
        /*001a*/ 	.short	(.L_618 - .L_617)
.L_617:
        /*001c*/ 	.word	0x00000000
        /*0020*/ 	.short	0x0002
        /*0022*/ 	.short	0x0020
        /*0024*/ 	.byte	0x00, 0xf0, 0x05, 0x00


	//----- nvinfo : EIATTR_KPARAM_INFO
	.align		4
.L_618:
        /*0028*/ 	.byte	0x04, 0x17
        /*002a*/ 	.short	(.L_620 - .L_619)
.L_619:
        /*002c*/ 	.word	0x00000000
        /*0030*/ 	.short	0x0001
        /*0032*/ 	.short	0x0008
        /*0034*/ 	.byte	0x00, 0xf0, 0x61, 0x00


	//----- nvinfo : EIATTR_KPARAM_INFO
	.align		4
.L_620:
        /*0038*/ 	.byte	0x04, 0x17
        /*003a*/ 	.short	(.L_622 - .L_621)
.L_621:
        /*003c*/ 	.word	0x00000000
        /*0040*/ 	.short	0x0000
        /*0042*/ 	.short	0x0000
        /*0044*/ 	.byte	0x00, 0xf0, 0x21, 0x00


	//----- nvinfo : EIATTR_SPARSE_MMA_MASK
	.align		4
.L_622:
        /*0048*/ 	.byte	0x03, 0x50
        /*004a*/ 	.short	0x0000


	//----- nvinfo : EIATTR_MAXREG_COUNT
	.align		4
        /*004c*/ 	.byte	0x03, 0x1b
        /*004e*/ 	.short	0x0040


	//----- nvinfo : EIATTR_NUM_BARRIERS
	.align		4
        /*0050*/ 	.byte	0x02, 0x4c
        /*0052*/ 	.byte	0x01
	.zero		1


	//----- nvinfo : EIATTR_MERCURY_ISA_VERSION
	.align		4
        /*0054*/ 	.byte	0x03, 0x5f
        /*0056*/ 	.short	0x0101


	//----- nvinfo : EIATTR_VRC_CTA_INIT_COUNT
	.align		4
        /*0058*/ 	.byte	0x02, 0x4a
	.zero		1
	.zero		1


	//----- nvinfo : EIATTR_EXIT_INSTR_OFFSETS
	.align		4
        /*005c*/ 	.byte	0x04, 0x1c
        /*005e*/ 	.short	(.L_624 - .L_623)


	//   ....[0]....
.L_623:
        /*0060*/ 	.word	0x000007a0


	//   ....[1]....
        /*0064*/ 	.word	0x00005fd0


	//----- nvinfo : EIATTR_MAX_THREADS
	.align		4
.L_624:
        /*0068*/ 	.byte	0x04, 0x05
        /*006a*/ 	.short	(.L_626 - .L_625)
.L_625:
        /*006c*/ 	.word	0x00000100
        /*0070*/ 	.word	0x00000001
        /*0074*/ 	.word	0x00000001


	//----- nvinfo : EIATTR_CRS_STACK_SIZE
	.align		4
.L_626:
        /*0078*/ 	.byte	0x04, 0x1e
        /*007a*/ 	.short	(.L_628 - .L_627)
.L_627:
        /*007c*/ 	.word	0x00000000


	//----- nvinfo : EIATTR_CBANK_PARAM_SIZE
	.align		4
.L_628:
        /*0080*/ 	.byte	0x03, 0x19
        /*0082*/ 	.short	0x01d0


	//----- nvinfo : EIATTR_PARAM_CBANK
	.align		4
        /*0084*/ 	.byte	0x04, 0x0a
        /*0086*/ 	.short	(.L_630 - .L_629)
	.align		4
.L_629:
        /*0088*/ 	.word	index@(.nv.constant0._ZN2at6native63_GLOBAL__N__7310b794_30_DistributionGeometricKernel_cu_fa6e70a443distribution_elementwise_grid_stride_kernelIdLi2EZNS0_9templates4cuda21uniform_and_transformIddPNS_17CUDAGeneratorImplEZZZNS4_16geometric_kernelIS7_EEvRNS_18TensorIteratorBaseEdT_ENKUlvE_clEvENKUlvE4_clEvEUldE_EEvSA_T1_T2_EUlP24curandStatePhilox4_32_10E_ZNS1_27distribution_nullary_kernelIdd7double2S7_SJ_SE_EEvSA_SG_RKT3_T4_EUlidE0_EEvlNS_15PhiloxCudaStateESF_SG_)
        /*008c*/ 	.short	0x0380
        /*008e*/ 	.short	0x01d0


	//----- nvinfo : EIATTR_SW_WAR
	.align		4
.L_630:
        /*0090*/ 	.byte	0x04, 0x36
        /*0092*/ 	.short	(.L_632 - .L_631)
.L_631:
        /*0094*/ 	.word	0x00000008
.L_632:


//--------------------- .nv.info._ZN2at6native63_GLOBAL__N__7310b794_30_DistributionGeometricKernel_cu_fa6e70a443distribution_elementwise_grid_stride_kernelIdLi2EZNS0_9templates4cuda21uniform_and_transformIddPNS_17CUDAGeneratorImplEZZZNS4_16geometric_kernelIS7_EEvRNS_18TensorIteratorBaseEdT_ENKUlvE_clEvENKUlvE4_clEvEUldE_EEvSA_T1_T2_EUlP24curandStatePhilox4_32_10E_ZNS1_27distribution_nullary_kernelIdd7double2S7_SJ_SE_EEvSA_SG_RKT3_T4_EUlidE_EEvlNS_15PhiloxCudaStateESF_SG_ --------------------------
	.section	.nv.info._ZN2at6native63_GLOBAL__N__7310b794_30_DistributionGeometricKernel_cu_fa6e70a443distribution_elementwise_grid_stride_kernelIdLi2EZNS0_9templates4cuda21uniform_and_transformIddPNS_17CUDAGeneratorImplEZZZNS4_16geometric_kernelIS7_EEvRNS_18TensorIteratorBaseEdT_ENKUlvE_clEvENKUlvE4_clEvEUldE_EEvSA_T1_T2_EUlP24curandStatePhilox4_32_10E_ZNS1_27distribution_nullary_kernelIdd7double2S7_SJ_SE_EEvSA_SG_RKT3_T4_EUlidE_EEvlNS_15PhiloxCudaStateESF_SG_,"",@"SHT_CUDA_INFO"
	.sectionflags	@""
	.align	4


	//----- nvinfo : EIATTR_CUDA_API_VERSION
	.align		4
        /*0000*/ 	.byte	0x04, 0x37
        /*0002*/ 	.short	(.L_634 - .L_633)
.L_633:
        /*0004*/ 	.word	0x00000082


	//----- nvinfo : EIATTR_KPARAM_INFO
	.align		4
.L_634:
        /*0008*/ 	.byte	0x04, 0x17
        /*000a*/ 	.short	(.L_636 - .L_635)
.L_635:
        /*000c*/ 	.word	0x00000000
        /*0010*/ 	.short	0x0003
        /*0012*/ 	.short	0x0028
        /*0014*/ 	.byte	0x00, 0xf0, 0x61, 0x00


	//----- nvinfo : EIATTR_KPARAM_INFO
	.align		4
.L_636:
        /*0018*/ 	.byte	0x04, 0x17
        /*001a*/ 	.short	(.L_638 - .L_637)
.L_637:
        /*001c*/ 	.word	0x00000000
        /*0020*/ 	.short	0x0002
        /*0022*/ 	.short	0x0020
        /*0024*/ 	.byte	0x00, 0xf0, 0x05, 0x00


	//----- nvinfo : EIATTR_KPARAM_INFO
	.align		4
.L_638:
        /*0028*/ 	.byte	0x04, 0x17
        /*002a*/ 	.short	(.L_640 - .L_639)
.L_639:
        /*002c*/ 	.word	0x00000000
        /*0030*/ 	.short	0x0001
        /*0032*/ 	.short	0x0008
        /*0034*/ 	.byte	0x00, 0xf0, 0x61, 0x00


	//----- nvinfo : EIATTR_KPARAM_INFO
	.align		4
.L_640:
        /*0038*/ 	.byte	0x04, 0x17
        /*003a*/ 	.short	(.L_642 - .L_641)
.L_641:
        /*003c*/ 	.word	0x00000000
        /*0040*/ 	.short	0x0000
        /*0042*/ 	.short	0x0000
        /*0044*/ 	.byte	0x00, 0xf0, 0x21, 0x00


	//----- nvinfo : EIATTR_SPARSE_MMA_MASK
	.align		4
.L_642:
        /*0048*/ 	.byte	0x03, 0x50
        /*004a*/ 	.short	0x0000


	//----- nvinfo : EIATTR_MAXREG_COUNT
	.align		4
        /*004c*/ 	.byte	0x03, 0x1b
        /*004e*/ 	.short	0x0040


	//----- nvinfo : EIATTR_NUM_BARRIERS
	.align		4
        /*0050*/ 	.byte	0x02, 0x4c
        /*0052*/ 	.byte	0x01
	.zero		1


	//----- nvinfo : EIATTR_MERCURY_ISA_VERSION
	.align		4
        /*0054*/ 	.byte	0x03, 0x5f
        /*0056*/ 	.short	0x0101


	//----- nvinfo : EIATTR_VRC_CTA_INIT_COUNT
	.align		4
        /*0058*/ 	.byte	0x02, 0x4a
	.zero		1
	.zero		1


	//----- nvinfo : EIATTR_EXIT_INSTR_OFFSETS
	.align		4
        /*005c*/ 	.byte	0x04, 0x1c
        /*005e*/ 	.short	(.L_644 - .L_643)


	//   ....[0]....
.L_643:
        /*0060*/ 	.word	0x000007c0


	//   ....[1]....
        /*0064*/ 	.word	0x00002af0


	//----- nvinfo : EIATTR_MAX_THREADS
	.align		4
.L_644:
        /*0068*/ 	.byte	0x04, 0x05
        /*006a*/ 	.short	(.L_646 - .L_645)
.L_645:
        /*006c*/ 	.word	0x00000100
        /*0070*/ 	.word	0x00000001
        /*0074*/ 	.word	0x00000001


	//----- nvinfo : EIATTR_CRS_STACK_SIZE
	.align		4
.L_646:
        /*0078*/ 	.byte	0x04, 0x1e
        /*007a*/ 	.short	(.L_648 - .L_647)
.L_647:
        /*007c*/ 	.word	0x00000000


	//----- nvinfo : EIATTR_CBANK_PARAM_SIZE
	.align		4
.L_648:
        /*0080*/ 	.byte	0x03, 0x19
        /*0082*/ 	.short	0x0040


	//----- nvinfo : EIATTR_PARAM_CBANK
	.align		4
        /*0084*/ 	.byte	0x04, 0x0a
        /*0086*/ 	.short	(.L_650 - .L_649)
	.align		4
.L_649:
        /*0088*/ 	.word	index@(.nv.constant0._ZN2at6native63_GLOBAL__N__7310b794_30_DistributionGeometricKernel_cu_fa6e70a443distribution_elementwise_grid_stride_kernelIdLi2EZNS0_9templates4cuda21uniform_and_transformIddPNS_17CUDAGeneratorImplEZZZNS4_16geometric_kernelIS7_EEvRNS_18TensorIteratorBaseEdT_ENKUlvE_clEvENKUlvE4_clEvEUldE_EEvSA_T1_T2_EUlP24curandStatePhilox4_32_10E_ZNS1_27distribution_nullary_kernelIdd7double2S7_SJ_SE_EEvSA_SG_RKT3_T4_EUlidE_EEvlNS_15PhiloxCudaStateESF_SG_)
        /*008c*/ 	.short	0x0380
        /*008e*/ 	.short	0x0040


	//----- nvinfo : EIATTR_SW_WAR
	.align		4
.L_650:
        /*0090*/ 	.byte	0x04, 0x36
        /*0092*/ 	.short	(.L_652 - .L_651)
.L_651:
        /*0094*/ 	.word	0x00000008
.L_652:


//--------------------- .nv.info._ZN2at6native63_GLOBAL__N__7310b794_30_DistributionGeometricKernel_cu_fa6e70a443distribution_elementwise_grid_stride_kernelIfLi4EZNS0_9templates4cuda21uniform_and_transformIsfPNS_17CUDAGeneratorImplEZZZNS4_16geometric_kernelIS7_EEvRNS_18TensorIteratorBaseEdT_ENKUlvE_clEvENKUlvE3_clEvEUlfE_EEvSA_T1_T2_EUlP24curandStatePhilox4_32_10E0_ZNS1_27distribution_nullary_kernelIsf6float4S7_SJ_SE_EEvSA_SG_RKT3_T4_EUlifE0_EEvlNS_15PhiloxCudaStateESF_SG_ --------------------------
	.section	.nv.info._ZN2at6native63_GLOBAL__N__7310b794_30_DistributionGeometricKernel_cu_fa6e70a443distribution_elementwise_grid_stride_kernelIfLi4EZNS0_9templates4cuda21uniform_and_transformIsfPNS_17CUDAGeneratorImplEZZZNS4_16geometric_kernelIS7_EEvRNS_18TensorIteratorBaseEdT_ENKUlvE_clEvENKUlvE3_clEvEUlfE_EEvSA_T1_T2_EUlP24curandStatePhilox4_32_10E0_ZNS1_27distribution_nullary_kernelIsf6float4S7_SJ_SE_EEvSA_SG_RKT3_T4_EUlifE0_EEvlNS_15PhiloxCudaStateESF_SG_,"",@"SHT_CUDA_INFO"
	.sectionflags	@""
	.align	4


	//----- nvinfo : EIATTR_CUDA_API_VERSION
	.align		4
        /*0000*/ 	.byte	0x04, 0x37
        /*0002*/ 	.short	(.L_654 - .L_653)
.L_653:
        /*0004*/ 	.word	0x00000082


	//----- nvinfo : EIATTR_KPARAM_INFO
	.align		4
.L_654:
        /*0008*/ 	.byte	0x04, 0x17
        /*000a*/ 	.short	(.L_656 - .L_655)
.L_655:
        /*000c*/ 	.word	0x00000000
        /*0010*/ 	.short	0x0003
        /*0012*/ 	.short	0x0028
        /*0014*/ 	.byte	0x00, 0xf0, 0xa1, 0x06


	//----- nvinfo : EIATTR_KPARAM_INFO
	.align		4
.L_656:
        /*0018*/ 	.byte	0x04, 0x17
        /*001a*/ 	.short	(.L_658 - .L_657)
.L_657:
        /*001c*/ 	.word	0x00000000
        /*0020*/ 	.short	0x0002
        /*0022*/ 	.short	0x0020
        /*0024*/ 	.byte	0x00, 0xf0, 0x05, 0x00


	//----- nvinfo : EIATTR_KPARAM_INFO
	.align		4
.L_658:
        /*0028*/ 	.byte	0x04, 0x17
        /*002a*/ 	.short	(.L_660 - .L_659)
.L_659:
        /*002c*/ 	.word	0x00000000
        /*0030*/ 	.short	0x0001
        /*0032*/ 	.short	0x0008
        /*0034*/ 	.byte	0x00, 0xf0, 0x61, 0x00


	//----- nvinfo : EIATTR_KPARAM_INFO
	.align		4
.L_660:
        /*0038*/ 	.byte	0x04, 0x17
        /*003a*/ 	.short	(.L_662 - .L_661)
.L_661:
        /*003c*/ 	.word	0x00000000
        /*0040*/ 	.short	0x0000
        /*0042*/ 	.short	0x0000
        /*0044*/ 	.byte	0x00, 0xf0, 0x21, 0x00


	//----- nvinfo : EIATTR_SPARSE_MMA_MASK
	.align		4
.L_662:
        /*0048*/ 	.byte	0x03, 0x50
        /*004a*/ 	.short	0x0000


	//----- nvinfo : EIATTR_MAXREG_COUNT
	.align		4
        /*004c*/ 	.byte	0x03, 0x1b
        /*004e*/ 	.short	0x0040


	//----- nvinfo : EIATTR_NUM_BARRIERS
	.align		4
        /*0050*/ 	.byte	0x02, 0x4c
        /*0052*/ 	.byte	0x01
	.zero		1


	//----- nvinfo : EIATTR_MERCURY_ISA_VERSION
	.align		4
        /*0054*/ 	.byte	0x03, 0x5f
        /*0056*/ 	.short	0x0101


	//----- nvinfo : EIATTR_VRC_CTA_INIT_COUNT
	.align		4
        /*0058*/ 	.byte	0x02, 0x4a
	.zero		1
	.zero		1


	//----- nvinfo : EIATTR_EXIT_INSTR_OFFSETS
	.align		4
        /*005c*/ 	.byte	0x04, 0x1c
        /*005e*/ 	.short	(.L_664 - .L_663)


	//   ....[0]....
.L_663:
        /*0060*/ 	.word	0x000007d0


	//   ....[1]....
        /*0064*/ 	.word	0x000055c0


	//----- nvinfo : EIATTR_MAX_THREADS
	.align		4
.L_664:
        /*0068*/ 	.byte	0x04, 0x05
        /*006a*/ 	.short	(.L_666 - .L_665)
.L_665:
        /*006c*/ 	.word	0x00000100
        /*0070*/ 	.word	0x00000001
        /*0074*/ 	.word	0x00000001


	//----- nvinfo : EIATTR_CRS_STACK_SIZE
	.align		4
.L_666:
        /*0078*/ 	.byte	0x04, 0x1e
        /*007a*/ 	.short	(.L_668 - .L_667)
.L_667:
        /*007c*/ 	.word	0x00000000


	//----- nvinfo : EIATTR_CBANK_PARAM_SIZE
	.align		4
.L_668:
        /*0080*/ 	.byte	0x03, 0x19
        /*0082*/ 	.short	0x01d0


	//----- nvinfo : EIATTR_PARAM_CBANK
	.align		4
        /*0084*/ 	.byte	0x04, 0x0a
        /*0086*/ 	.short	(.L_670 - .L_669)
	.align		4
.L_669:
        /*0088*/ 	.word	index@(.nv.constant0._ZN2at6native63_GLOBAL__N__7310b794_30_DistributionGeometricKernel_cu_fa6e70a443distribution_elementwise_grid_stride_kernelIfLi4EZNS0_9templates4cuda21uniform_and_transformIsfPNS_17CUDAGeneratorImplEZZZNS4_16geometric_kernelIS7_EEvRNS_18TensorIteratorBaseEdT_ENKUlvE_clEvENKUlvE3_clEvEUlfE_EEvSA_T1_T2_EUlP24curandStatePhilox4_32_10E0_ZNS1_27distribution_nullary_kernelIsf6float4S7_SJ_SE_EEvSA_SG_RKT3_T4_EUlifE0_EEvlNS_15PhiloxCudaStateESF_SG_)
        /*008c*/ 	.short	0x0380
        /*008e*/ 	.short	0x01d0


	//----- nvinfo : EIATTR_SW_WAR
	.align		4
.L_670:
        /*0090*/ 	.byte	0x04, 0x36
        /*0092*/ 	.short	(.L_672 - .L_671)
.L_671:
        /*0094*/ 	.word	0x00000008
.L_672:


//--------------------- .nv.info._ZN2at6native63_GLOBAL__N__7310b794_30_DistributionGeometricKernel_cu_fa6e70a443distribution_elementwise_grid_stride_kernelIfLi4EZNS0_9templates4cuda21uniform_and_transformIsfPNS_17CUDAGeneratorImplEZZZNS4_16geometric_kernelIS7_EEvRNS_18TensorIteratorBaseEdT_ENKUlvE_clEvENKUlvE3_clEvEUlfE_EEvSA_T1_T2_EUlP24curandStatePhilox4_32_10E0_ZNS1_27distribution_nullary_kernelIsf6float4S7_SJ_SE_EEvSA_SG_RKT3_T4_EUlifE_EEvlNS_15PhiloxCudaStateESF_SG_ --------------------------
	.section	.nv.info._ZN2at6native63_GLOBAL__N__7310b794_30_DistributionGeometricKernel_cu_fa6e70a443distribution_elementwise_grid_stride_kernelIfLi4EZNS0_9templates4cuda21uniform_and_transformIsfPNS_17CUDAGeneratorImplEZZZNS4_16geometric_kernelIS7_EEvRNS_18TensorIteratorBaseEdT_ENKUlvE_clEvENKUlvE3_clEvEUlfE_EEvSA_T1_T2_EUlP24curandStatePhilox4_32_10E0_ZNS1_27distribution_nullary_kernelIsf6float4S7_SJ_SE_EEvSA_SG_RKT3_T4_EUlifE_EEvlNS_15PhiloxCudaStateESF_SG_,"",@"SHT_CUDA_INFO"
	.sectionflags	@""
	.align	4


	//----- nvinfo : EIATTR_CUDA_API_VERSION
	.align		4
        /*0000*/ 	.byte	0x04, 0x37
        /*0002*/ 	.short	(.L_674 - .L_673)
.L_673:
        /*0004*/ 	.word	0x00000082


	//----- nvinfo : EIATTR_KPARAM_INFO
	.align		4
.L_674:
        /*0008*/ 	.byte	0x04, 0x17
        /*000a*/ 	.short	(.L_676 - .L_675)
.L_675:
        /*000c*/ 	.word	0x00000000
        /*0010*/ 	.short	0x0003
        /*0012*/ 	.short	0x0028
        /*0014*/ 	.byte	0x00, 0xf0, 0x61, 0x00


	//----- nvinfo : EIATTR_KPARAM_INFO
	.align		4
.L_676:
        /*0018*/ 	.byte	0x04, 0x17
        /*001a*/ 	.short	(.L_678 - .L_677)
.L_677:
        /*001c*/ 	.word	0x00000000
        /*0020*/ 	.short	0x0002
        /*0022*/ 	.short	0x0020
        /*0024*/ 	.byte	0x00, 0xf0, 0x05, 0x00


	//----- nvinfo : EIATTR_KPARAM_INFO
	.align		4
.L_678:
        /*0028*/ 	.byte	0x04, 0x17
        /*002a*/ 	.short	(.L_680 - .L_679)
.L_679:
        /*002c*/ 	.word	0x00000000
        /*0030*/ 	.short	0x0001
        /*0032*/ 	.short	0x0008
        /*0034*/ 	.byte	0x00, 0xf0, 0x61, 0x00


	//----- nvinfo : EIATTR_KPARAM_INFO
	.align		4
.L_680:
        /*0038*/ 	.byte	0x04, 0x17
        /*003a*/ 	.short	(.L_682 - .L_681)
.L_681:
        /*003c*/ 	.word	0x00000000
        /*0040*/ 	.short	0x0000
        /*0042*/ 	.short	0x0000
        /*0044*/ 	.byte	0x00, 0xf0, 0x21, 0x00


	//----- nvinfo : EIATTR_SPARSE_MMA_MASK
	.align		4
.L_682:
        /*0048*/ 	.byte	0x03, 0x50
        /*004a*/ 	.short	0x0000


	//----- nvinfo : EIATTR_MAXREG_COUNT
	.align		4
        /*004c*/ 	.byte	0x03, 0x1b
        /*004e*/ 	.short	0x0040


	//----- nvinfo : EIATTR_NUM_BARRIERS
	.align		4
        /*0050*/ 	.byte	0x02, 0x4c
        /*0052*/ 	.byte	0x01
	.zero		1


	//----- nvinfo : EIATTR_MERCURY_ISA_VERSION
	.align		4
        /*0054*/ 	.byte	0x03, 0x5f
        /*0056*/ 	.short	0x0101


	//----- nvinfo : EIATTR_VRC_CTA_INIT_COUNT
	.align		4
        /*0058*/ 	.byte	0x02, 0x4a
	.zero		1
	.zero		1


	//----- nvinfo : EIATTR_EXIT_INSTR_OFFSETS
	.align		4
        /*005c*/ 	.byte	0x04, 0x1c
        /*005e*/ 	.short	(.L_684 - .L_683)


	//   ....[0]....
.L_683:
        /*0060*/ 	.word	0x000007d0


	//   ....[1]....
        /*0064*/ 	.word	0x000012d0


	//----- nvinfo : EIATTR_MAX_THREADS
	.align		4
.L_684:
        /*0068*/ 	.byte	0x04, 0x05
        /*006a*/ 	.short	(.L_686 - .L_685)
.L_685:
        /*006c*/ 	.word	0x00000100
        /*0070*/ 	.word	0x00000001
        /*0074*/ 	.word	0x00000001


	//----- nvinfo : EIATTR_CRS_STACK_SIZE
	.align		4
.L_686:
        /*0078*/ 	.byte	0x04, 0x1e
        /*007a*/ 	.short	(.L_688 - .L_687)
.L_687:
        /*007c*/ 	.word	0x00000000


	//----- nvinfo : EIATTR_CBANK_PARAM_SIZE
	.align		4
.L_688:
        /*0080*/ 	.byte	0x03, 0x19
        /*0082*/ 	.short	0x0040


	//----- nvinfo : EIATTR_PARAM_CBANK
	.align		4
        /*0084*/ 	.byte	0x04, 0x0a
        /*0086*/ 	.short	(.L_690 - .L_689)
	.align		4
.L_689:
        /*0088*/ 	.word	index@(.nv.constant0._ZN2at6native63_GLOBAL__N__7310b794_30_DistributionGeometricKernel_cu_fa6e70a443distribution_elementwise_grid_stride_kernelIfLi4EZNS0_9templates4cuda21uniform_and_transformIsfPNS_17CUDAGeneratorImplEZZZNS4_16geometric_kernelIS7_EEvRNS_18TensorIteratorBaseEdT_ENKUlvE_clEvENKUlvE3_clEvEUlfE_EEvSA_T1_T2_EUlP24curandStatePhilox4_32_10E0_ZNS1_27distribution_nullary_kernelIsf6float4S7_SJ_SE_EEvSA_SG_RKT3_T4_EUlifE_EEvlNS_15PhiloxCudaStateESF_SG_)
        /*008c*/ 	.short	0x0380
        /*008e*/ 	.short	0x0040


	//----- nvinfo : EIATTR_SW_WAR
	.align		4
.L_690:
        /*0090*/ 	.byte	0x04, 0x36
        /*0092*/ 	.short	(.L_692 - .L_691)
.L_691:
        /*0094*/ 	.word	0x00000008
.L_692:


//--------------------- .nv.info._ZN2at6native63_GLOBAL__N__7310b794_30_DistributionGeometricKernel_cu_fa6e70a443distribution_elementwise_grid_stride_kernelIfLi4EZNS0_9templates4cuda21uniform_and_transformIsfPNS_17CUDAGeneratorImplEZZZNS4_16geometric_kernelIS7_EEvRNS_18TensorIteratorBaseEdT_ENKUlvE_clEvENKUlvE3_clEvEUlfE_EEvSA_T1_T2_EUlP24curandStatePhilox4_32_10E_ZNS1_27distribution_nullary_kernelIsf7double2S7_SJ_SE_EEvSA_SG_RKT3_T4_EUlifE0_EEvlNS_15PhiloxCudaStateESF_SG_ --------------------------
	.section	.nv.info._ZN2at6native63_GLOBAL__N__7310b794_30_DistributionGeometricKernel_cu_fa6e70a443distribution_elementwise_grid_stride_kernelIfLi4EZNS0_9templates4cuda21uniform_and_transformIsfPNS_17CUDAGeneratorImplEZZZNS4_16geometric_kernelIS7_EEvRNS_18TensorIteratorBaseEdT_ENKUlvE_clEvENKUlvE3_clEvEUlfE_EEvSA_T1_T2_EUlP24curandStatePhilox4_32_10E_ZNS1_27distribution_nullary_kernelIsf7double2S7_SJ_SE_EEvSA_SG_RKT3_T4_EUlifE0_EEvlNS_15PhiloxCudaStateESF_SG_,"",@"SHT_CUDA_INFO"
	.sectionflags	@""
	.align	4


	//----- nvinfo : EIATTR_CUDA_API_VERSION
	.align		4
        /*0000*/ 	.byte	0x04, 0x37
        /*0002*/ 	.short	(.L_694 - .L_693)
.L_693:
        /*0004*/ 	.word	0x00000082


	//----- nvinfo : EIATTR_KPARAM_INFO
	.align		4
.L_694:
        /*0008*/ 	.byte	0x04, 0x17
        /*000a*/ 	.short	(.L_696 - .L_695)
.L_695:
        /*000c*/ 	.word	0x00000000
        /*0010*/ 	.short	0x0003
        /*0012*/ 	.short	0x0028
        /*0014*/ 	.byte	0x00, 0xf0, 0xa1, 0x06


	//----- nvinfo : EIATTR_KPARAM_INFO
	.align		4
.L_696:
        /*0018*/ 	.byte	0x04, 0x17
        /*001a*/ 	.short	(.L_698 - .L_697)
.L_697:
        /*001c*/ 	.word	0x00000000
        /*0020*/ 	.short	0x0002
        /*0022*/ 	.short	0x0020
        /*0024*/ 	.byte	0x00, 0xf0, 0x05, 0x00


	//----- nvinfo : EIATTR_KPARAM_INFO
	.align		4
.L_698:
        /*0028*/ 	.byte	0x04, 0x17
        /*002a*/ 	.short	(.L_700 - .L_699)
.L_699:
        /*002c*/ 	.word	0x00000000
        /*0030*/ 	.short	0x0001
        /*0032*/ 	.short	0x0008
        /*0034*/ 	.byte	0x00, 0xf0, 0x61, 0x00


	//----- nvinfo : EIATTR_KPARAM_INFO
	.align		4
.L_700:
        /*0038*/ 	.byte	0x04, 0x17
        /*003a*/ 	.short	(.L_702 - .L_701)
.L_701:
        /*003c*/ 	.word	0x00000000
        /*0040*/ 	.short	0x0000
        /*0042*/ 	.short	0x0000
        /*0044*/ 	.byte	0x00, 0xf0, 0x21, 0x00


	//----- nvinfo : EIATTR_SPARSE_MMA_MASK
	.align		4
.L_702:
        /*0048*/ 	.byte	0x03, 0x50
        /*004a*/ 	.short	0x0000


	//----- nvinfo : EIATTR_MAXREG_COUNT
	.align		4
        /*004c*/ 	.byte	0x03, 0x1b
        /*004e*/ 	.short	0x0040


	//----- nvinfo : EIATTR_NUM_BARRIERS
	.align		4
        /*0050*/ 	.byte	0x02, 0x4c
        /*0052*/ 	.byte	0x01
	.zero		1


	//----- nvinfo : EIATTR_MERCURY_ISA_VERSION
	.align		4
        /*0054*/ 	.byte	0x03, 0x5f
        /*0056*/ 	.short	0x0101


	//----- nvinfo : EIATTR_VRC_CTA_INIT_COUNT
	.align		4
        /*0058*/ 	.byte	0x02, 0x4a
	.zero		1
	.zero		1


	//----- nvinfo : EIATTR_EXIT_INSTR_OFFSETS
	.align		4
        /*005c*/ 	.byte	0x04, 0x1c
        /*005e*/ 	.short	(.L_704 - .L_703)


	//   ....[0]....
.L_703:
        /*0060*/ 	.word	0x000007b0


	//   ....[1]....
        /*0064*/ 	.word	0x00005610


	//----- nvinfo : EIATTR_MAX_THREADS
	.align		4
.L_704:
        /*0068*/ 	.byte	0x04, 0x05
        /*006a*/ 	.short	(.L_706 - .L_705)
.L_705:
        /*006c*/ 	.word	0x00000100
        /*0070*/ 	.word	0x00000001
        /*0074*/ 	.word	0x00000001


	//----- nvinfo : EIATTR_CRS_STACK_SIZE
	.align		4
.L_706:
        /*0078*/ 	.byte	0x04, 0x1e
        /*007a*/ 	.short	(.L_708 - .L_707)
.L_707:
        /*007c*/ 	.word	0x00000000


	//----- nvinfo : EIATTR_CBANK_PARAM_SIZE
	.align		4
.L_708:
        /*0080*/ 	.byte	0x03, 0x19
        /*0082*/ 	.short	0x01d0


	//----- nvinfo : EIATTR_PARAM_CBANK
	.align		4
        /*0084*/ 	.byte	0x04, 0x0a
        /*0086*/ 	.short	(.L_710 - .L_709)
	.align		4
.L_709:
        /*0088*/ 	.word	index@(.nv.constant0._ZN2at6native63_GLOBAL__N__7310b794_30_DistributionGeometricKernel_cu_fa6e70a443distribution_elementwise_grid_stride_kernelIfLi4EZNS0_9templates4cuda21uniform_and_transformIsfPNS_17CUDAGeneratorImplEZZZNS4_16geometric_kernelIS7_EEvRNS_18TensorIteratorBaseEdT_ENKUlvE_clEvENKUlvE3_clEvEUlfE_EEvSA_T1_T2_EUlP24curandStatePhilox4_32_10E_ZNS1_27distribution_nullary_kernelIsf7double2S7_SJ_SE_EEvSA_SG_RKT3_T4_EUlifE0_EEvlNS_15PhiloxCudaStateESF_SG_)
        /*008c*/ 	.short	0x0380
        /*008e*/ 	.short	0x01d0


	//----- nvinfo : EIATTR_SW_WAR
	.align		4
.L_710:
        /*0090*/ 	.byte	0x04, 0x36
        /*0092*/ 	.short	(.L_712 - .L_711)
.L_711:
        /*0094*/ 	.word	0x00000008
.L_712:


//--------------------- .nv.info._ZN2at6native63_GLOBAL__N__7310b794_30_DistributionGeometricKernel_cu_fa6e70a443distribution_elementwise_grid_stride_kernelIfLi4EZNS0_9templates4cuda21uniform_and_transformIsfPNS_17CUDAGeneratorImplEZZZNS4_16geometric_kernelIS7_EEvRNS_18TensorIteratorBaseEdT_ENKUlvE_clEvENKUlvE3_clEvEUlfE_EEvSA_T1_T2_EUlP24curandStatePhilox4_32_10E_ZNS1_27distribution_nullary_kernelIsf7double2S7_SJ_SE_EEvSA_SG_RKT3_T4_EUlifE_EEvlNS_15PhiloxCudaStateESF_SG_ --------------------------
	.section	.nv.info._ZN2at6native63_GLOBAL__N__7310b794_30_DistributionGeometricKernel_cu_fa6e70a443distribution_elementwise_grid_stride_kernelIfLi4EZNS0_9templates4cuda21uniform_and_transformIsfPNS_17CUDAGeneratorImplEZZZNS4_16geometric_kernelIS7_EEvRNS_18TensorIteratorBaseEdT_ENKUlvE_clEvENKUlvE3_clEvEUlfE_EEvSA_T1_T2_EUlP24curandStatePhilox4_32_10E_ZNS1_27distribution_nullary_kernelIsf7double2S7_SJ_SE_EEvSA_SG_RKT3_T4_EUlifE_EEvlNS_15PhiloxCudaStateESF_SG_,"",@"SHT_CUDA_INFO"
	.sectionflags	@""
	.align	4


	//----- nvinfo : EIATTR_CUDA_API_VERSION
	.align		4
        /*0000*/ 	.byte	0x04, 0x37
        /*0002*/ 	.short	(.L_714 - .L_713)
.L_713:
        /*0004*/ 	.word	0x00000082


	//----- nvinfo : EIATTR_KPARAM_INFO
	.align		4
.L_714:
        /*0008*/ 	.byte	0x04, 0x17
        /*000a*/ 	.short	(.L_716 - .L_715)
.L_715:
        /*000c*/ 	.word	0x00000000
        /*0010*/ 	.short	0x0003
        /*0012*/ 	.short	0x0028
        /*0014*/ 	.byte	0x00, 0xf0, 0x61, 0x00


	//----- nvinfo : EIATTR_KPARAM_INFO
	.align		4
.L_716:
        /*0018*/ 	.byte	0x04, 0x17
        /*001a*/ 	.short	(.L_718 - .L_717)
.L_717:
        /*001c*/ 	.word	0x00000000
        /*0020*/ 	.short	0x0002
        /*0022*/ 	.short	0x0020
        /*0024*/ 	.byte	0x00, 0xf0, 0x05, 0x00


	//----- nvinfo : EIATTR_KPARAM_INFO
	.align		4
.L_718:
        /*0028*/ 	.byte	0x04, 0x17
        /*002a*/ 	.short	(.L_720 - .L_719)
.L_719:
        /*002c*/ 	.word	0x00000000
        /*0030*/ 	.short	0x0001
        /*0032*/ 	.short	0x0008
        /*0034*/ 	.byte	0x00, 0xf0, 0x61, 0x00


	//----- nvinfo : EIATTR_KPARAM_INFO
	.align		4
.L_720:
        /*0038*/ 	.byte	0x04, 0x17
        /*003a*/ 	.short	(.L_722 - .L_721)
.L_721:
        /*003c*/ 	.word	0x00000000
        /*0040*/ 	.short	0x0000
        /*0042*/ 	.short	0x0000
        /*0044*/ 	.byte	0x00, 0xf0, 0x21, 0x00


	//----- nvinfo : EIATTR_SPARSE_MMA_MASK
	.align		4
.L_722:
        /*0048*/ 	.byte	0x03, 0x50
        /*004a*/ 	.short	0x0000


	//----- nvinfo : EIATTR_MAXREG_COUNT
	.align		4
        /*004c*/ 	.byte	0x03, 0x1b
        /*004e*/ 	.short	0x0040


	//----- nvinfo : EIATTR_NUM_BARRIERS
	.align		4
        /*0050*/ 	.byte	0x02, 0x4c
        /*0052*/ 	.byte	0x01
	.zero		1


	//----- nvinfo : EIATTR_MERCURY_ISA_VERSION
	.align		4
        /*0054*/ 	.byte	0x03, 0x5f
        /*0056*/ 	.short	0x0101


	//----- nvinfo : EIATTR_VRC_CTA_INIT_COUNT
	.align		4
        /*0058*/ 	.byte	0x02, 0x4a
	.zero		1
	.zero		1


	//----- nvinfo : EIATTR_EXIT_INSTR_OFFSETS
	.align		4
        /*005c*/ 	.byte	0x04, 0x1c
        /*005e*/ 	.short	(.L_724 - .L_723)


	//   ....[0]....
.L_723:
        /*0060*/ 	.word	0x000007d0


	//   ....[1]....
        /*0064*/ 	.word	0x00001310


	//----- nvinfo : EIATTR_MAX_THREADS
	.align		4
.L_724:
        /*0068*/ 	.byte	0x04, 0x05
        /*006a*/ 	.short	(.L_726 - .L_725)
.L_725:
        /*006c*/ 	.word	0x00000100
        /*0070*/ 	.word	0x00000001
        /*0074*/ 	.word	0x00000001


	//----- nvinfo : EIATTR_CRS_STACK_SIZE
	.align		4
.L_726:
        /*0078*/ 	.byte	0x04, 0x1e
        /*007a*/ 	.short	(.L_728 - .L_727)
.L_727:
        /*007c*/ 	.word	0x00000000


	//----- nvinfo : EIATTR_CBANK_PARAM_SIZE
	.align		4
.L_728:
        /*0080*/ 	.byte	0x03, 0x19
        /*0082*/ 	.short	0x0040


	//----- nvinfo : EIATTR_PARAM_CBANK
	.align		4
        /*0084*/ 	.byte	0x04, 0x0a
        /*0086*/ 	.short	(.L_730 - .L_729)
	.align		4
.L_729:
        /*0088*/ 	.word	index@(.nv.constant0._ZN2at6native63_GLOBAL__N__7310b794_30_DistributionGeometricKernel_cu_fa6e70a443distribution_elementwise_grid_stride_kernelIfLi4EZNS0_9templates4cuda21uniform_and_transformIsfPNS_17CUDAGeneratorImplEZZZNS4_16geometric_kernelIS7_EEvRNS_18TensorIteratorBaseEdT_ENKUlvE_clEvENKUlvE3_clEvEUlfE_EEvSA_T1_T2_EUlP24curandStatePhilox4_32_10E_ZNS1_27distribution_nullary_kernelIsf7double2S7_SJ_SE_EEvSA_SG_RKT3_T4_EUlifE_EEvlNS_15PhiloxCudaStateESF_SG_)
        /*008c*/ 	.short	0x0380
        /*008e*/ 	.short	0x0040


	//----- nvinfo : EIATTR_SW_WAR
	.align		4
.L_730:
        /*0090*/ 	.byte	0x04, 0x36
        /*0092*/ 	.short	(.L_732 - .L_731)
.L_731:
        /*0094*/ 	.word	0x00000008
.L_732:


//--------------------- .nv.info._ZN2at6native63_GLOBAL__N__7310b794_30_DistributionGeometricKernel_cu_fa6e70a443distribution_elementwise_grid_stride_kernelIfLi4EZNS0_9templates4cuda21uniform_and_transformIlfPNS_17CUDAGeneratorImplEZZZNS4_16geometric_kernelIS7_EEvRNS_18TensorIteratorBaseEdT_ENKUlvE_clEvENKUlvE2_clEvEUlfE_EEvSA_T1_T2_EUlP24curandStatePhilox4_32_10E0_ZNS1_27distribution_nullary_kernelIlf6float4S7_SJ_SE_EEvSA_SG_RKT3_T4_EUlifE0_EEvlNS_15PhiloxCudaStateESF_SG_ --------------------------
	.section	.nv.info._ZN2at6native63_GLOBAL__N__7310b794_30_DistributionGeometricKernel_cu_fa6e70a443distribution_elementwise_grid_stride_kernelIfLi4EZNS0_9templates4cuda21uniform_and_transformIlfPNS_17CUDAGeneratorImplEZZZNS4_16geometric_kernelIS7_EEvRNS_18TensorIteratorBaseEdT_ENKUlvE_clEvENKUlvE2_clEvEUlfE_EEvSA_T1_T2_EUlP24curandStatePhilox4_32_10E0_ZNS1_27distribution_nullary_kernelIlf6float4S7_SJ_SE_EEvSA_SG_RKT3_T4_EUlifE0_EEvlNS_15PhiloxCudaStateESF_SG_,"",@"SHT_CUDA_INFO"
	.sectionflags	@""
	.align	4


	//----- nvinfo : EIATTR_CUDA_API_VERSION
	.align		4
        /*0000*/ 	.byte	0x04, 0x37
        /*0002*/ 	.short	(.L_734 - .L_733)
.L_733:
        /*0004*/ 	.word	0x00000082


	//----- nvinfo : EIATTR_KPARAM_INFO
	.align		4
.L_734:
        /*0008*/ 	.byte	0x04, 0x17
        /*000a*/ 	.short	(.L_736 - .L_735)
.L_735:
        /*000c*/ 	.word	0x00000000
        /*0010*/ 	.short	0x0003
        /*0012*/ 	.short	0x0028
        /*0014*/ 	.byte	0x00, 0xf0, 0xa1, 0x06


	//----- nvinfo : EIATTR_KPARAM_INFO
	.align		4
.L_736:
        /*0018*/ 	.byte	0x04, 0x17
        /*001a*/ 	.short	(.L_738 - .L_737)
.L_737:
        /*001c*/ 	.word	0x00000000
        /*0020*/ 	.short	0x0002
        /*0022*/ 	.short	0x0020
        /*0024*/ 	.byte	0x00, 0xf0, 0x05, 0x00


	//----- nvinfo : EIATTR_KPARAM_INFO
	.align		4
.L_738:
        /*0028*/ 	.byte	0x04, 0x17
        /*002a*/ 	.short	(.L_740 - .L_739)
.L_739:
        /*002c*/ 	.word	0x00000000
        /*0030*/ 	.short	0x0001
        /*0032*/ 	.short	0x0008
        /*0034*/ 	.byte	0x00, 0xf0, 0x61, 0x00


	//----- nvinfo : EIATTR_KPARAM_INFO
	.align		4
.L_740:
        /*0038*/ 	.byte	0x04, 0x17
        /*003a*/ 	.short	(.L_742 - .L_741)
.L_741:
        /*003c*/ 	.word	0x00000000
        /*0040*/ 	.short	0x0000
        /*0042*/ 	.short	0x0000
        /*0044*/ 	.byte	0x00, 0xf0, 0x21, 0x00


	//----- nvinfo : EIATTR_SPARSE_MMA_MASK
	.align		4
.L_742:
        /*0048*/ 	.byte	0x03, 0x50
        /*004a*/ 	.short	0x0000


	//----- nvinfo : EIATTR_MAXREG_COUNT
	.align		4
        /*004c*/ 	.byte	0x03, 0x1b
        /*004e*/ 	.short	0x0040


	//----- nvinfo : EIATTR_NUM_BARRIERS
	.align		4
        /*0050*/ 	.byte	0x02, 0x4c
        /*0052*/ 	.byte	0x01
	.zero		1


	//----- nvinfo : EIATTR_MERCURY_ISA_VERSION
	.align		4
        /*0054*/ 	.byte	0x03, 0x5f
        /*0056*/ 	.short	0x0101


	//----- nvinfo : EIATTR_VRC_CTA_INIT_COUNT
	.align		4
        /*0058*/ 	.byte	0x02, 0x4a
	.zero		1
	.zero		1


	//----- nvinfo : EIATTR_EXIT_INSTR_OFFSETS
	.align		4
        /*005c*/ 	.byte	0x04, 0x1c
        /*005e*/ 	.short	(.L_744 - .L_743)


	//   ....[0]....
.L_743:
        /*0060*/ 	.word	0x000007d0


	//   ....[1]....
        /*0064*/ 	.word	0x000055c0


	//----- nvinfo : EIATTR_MAX_THREADS
	.align		4
.L_744:
        /*0068*/ 	.byte	0x04, 0x05
        /*006a*/ 	.short	(.L_746 - .L_745)
.L_745:
        /*006c*/ 	.word	0x00000100
        /*0070*/ 	.word	0x00000001
        /*0074*/ 	.word	0x00000001


	//----- nvinfo : EIATTR_CRS_STACK_SIZE
	.align		4
.L_746:
        /*0078*/ 	.byte	0x04, 0x1e
        /*007a*/ 	.short	(.L_748 - .L_747)
.L_747:
        /*007c*/ 	.word	0x00000000


	//----- nvinfo : EIATTR_CBANK_PARAM_SIZE
	.align		4
.L_748:
        /*0080*/ 	.byte	0x03, 0x19
        /*0082*/ 	.short	0x01d0


	//----- nvinfo : EIATTR_PARAM_CBANK
	.align		4
        /*0084*/ 	.byte	0x04, 0x0a
        /*0086*/ 	.short	(.L_750 - .L_749)
	.align		4
.L_749:
        /*0088*/ 	.word	index@(.nv.constant0._ZN2at6native63_GLOBAL__N__7310b794_30_DistributionGeometricKernel_cu_fa6e70a443distribution_elementwise_grid_stride_kernelIfLi4EZNS0_9templates4cuda21uniform_and_transformIlfPNS_17CUDAGeneratorImplEZZZNS4_16geometric_kernelIS7_EEvRNS_18TensorIteratorBaseEdT_ENKUlvE_clEvENKUlvE2_clEvEUlfE_EEvSA_T1_T2_EUlP24curandStatePhilox4_32_10E0_ZNS1_27distribution_nullary_kernelIlf6float4S7_SJ_SE_EEvSA_SG_RKT3_T4_EUlifE0_EEvlNS_15PhiloxCudaStateESF_SG_)
        /*008c*/ 	.short	0x0380
        /*008e*/ 	.short	0x01d0


	//----- nvinfo : EIATTR_SW_WAR
	.align		4
.L_750:
        /*0090*/ 	.byte	0x04, 0x36
        /*0092*/ 	.short	(.L_752 - .L_751)
.L_751:
        /*0094*/ 	.word	0x00000008
.L_752:


//--------------------- .nv.info._ZN2at6native63_GLOBAL__N__7310b794_30_DistributionGeometricKernel_cu_fa6e70a443distribution_elementwise_grid_stride_kernelIfLi4EZNS0_9templates4cuda21uniform_and_transformIlfPNS_17CUDAGeneratorImplEZZZNS4_16geometric_kernelIS7_EEvRNS_18TensorIteratorBaseEdT_ENKUlvE_clEvENKUlvE2_clEvEUlfE_EEvSA_T1_T2_EUlP24curandStatePhilox4_32_10E0_ZNS1_27distribution_nullary_kernelIlf6float4S7_SJ_SE_EEvSA_SG_RKT3_T4_EUlifE_EEvlNS_15PhiloxCudaStateESF_SG_ --------------------------
	.section	.nv.info._ZN2at6native63_GLOBAL__N__7310b794_30_DistributionGeometricKernel_cu_fa6e70a443distribution_elementwise_grid_stride_kernelIfLi4EZNS0_9templates4cuda21uniform_and_transformIlfPNS_17CUDAGeneratorImplEZZZNS4_16geometric_kernelIS7_EEvRNS_18TensorIteratorBaseEdT_ENKUlvE_clEvENKUlvE2_clEvEUlfE_EEvSA_T1_T2_EUlP24curandStatePhilox4_32_10E0_ZNS1_27distribution_nullary_kernelIlf6float4S7_SJ_SE_EEvSA_SG_RKT3_T4_EUlifE_EEvlNS_15PhiloxCudaStateESF_SG_,"",@"SHT_CUDA_INFO"
	.sectionflags	@""
	.align	4


	//----- nvinfo : EIATTR_CUDA_API_VERSION
	.align		4
        /*0000*/ 	.byte	0x04, 0x37
        /*0002*/ 	.short	(.L_754 - .L_753)
.L_753:
        /*0004*/ 	.word	0x00000082


	//----- nvinfo : EIATTR_KPARAM_INFO
	.align		4
.L_754:
        /*0008*/ 	.byte	0x04, 0x17
        /*000a*/ 	.short	(.L_756 - .L_755)
.L_755:
        /*000c*/ 	.word	0x00000000
        /*0010*/ 	.short	0x0003
        /*0012*/ 	.short	0x0028
        /*0014*/ 	.byte	0x00, 0xf0, 0x61, 0x00


	//----- nvinfo : EIATTR_KPARAM_INFO
	.align		4
.L_756:
        /*0018*/ 	.byte	0x04, 0x17
        /*001a*/ 	.short	(.L_758 - .L_757)
.L_757:
        /*001c*/ 	.word	0x00000000
        /*0020*/ 	.short	0x0002
        /*0022*/ 	.short	0x0020
        /*0024*/ 	.byte	0x00, 0xf0, 0x05, 0x00


	//----- nvinfo : EIATTR_KPARAM_INFO
	.align		4
.L_758:
        /*0028*/ 	.byte	0x04, 0x17
        /*002a*/ 	.short	(.L_760 - .L_759)
.L_759:
        /*002c*/ 	.word	0x00000000
        /*0030*/ 	.short	0x0001
        /*0032*/ 	.short	0x0008
        /*0034*/ 	.byte	0x00, 0xf0, 0x61, 0x00


	//----- nvinfo : EIATTR_KPARAM_INFO
	.align		4
.L_760:
        /*0038*/ 	.byte	0x04, 0x17
        /*003a*/ 	.short	(.L_762 - .L_761)
.L_761:
        /*003c*/ 	.word	0x00000000
        /*0040*/ 	.short	0x0000
        /*0042*/ 	.short	0x0000
        /*0044*/ 	.byte	0x00, 0xf0, 0x21, 0x00


	//----- nvinfo : EIATTR_SPARSE_MMA_MASK
	.align		4
.L_762:
        /*0048*/ 	.byte	0x03, 0x50
        /*004a*/ 	.short	0x0000


	//----- nvinfo : EIATTR_MAXREG_COUNT
	.align		4
        /*004c*/ 	.byte	0x03, 0x1b
        /*004e*/ 	.short	0x0040


	//----- nvinfo : EIATTR_NUM_BARRIERS
	.align		4
        /*0050*/ 	.byte	0x02, 0x4c
        /*0052*/ 	.byte	0x01
	.zero		1


	//----- nvinfo : EIATTR_MERCURY_ISA_VERSION
	.align		4
        /*0054*/ 	.byte	0x03, 0x5f
        /*0056*/ 	.short	0x0101


	//----- nvinfo : EIATTR_VRC_CTA_INIT_COUNT
	.align		4
        /*0058*/ 	.byte	0x02, 0x4a
	.zero		1
	.zero		1


	//----- nvinfo : EIATTR_EXIT_INSTR_OFFSETS
	.align		4
        /*005c*/ 	.byte	0x04, 0x1c
        /*005e*/ 	.short	(.L_764 - .L_763)


	//   ....[0]....
.L_763:
        /*0060*/ 	.word	0x000007d0


	//   ....[1]....
        /*0064*/ 	.word	0x000012d0


	//----- nvinfo : EIATTR_MAX_THREADS
	.align		4
.L_764:
        /*0068*/ 	.byte	0x04, 0x05
        /*006a*/ 	.short	(.L_766 - .L_765)
.L_765:
        /*006c*/ 	.word	0x00000100
        /*0070*/ 	.word	0x00000001
        /*0074*/ 	.word	0x00000001


	//----- nvinfo : EIATTR_CRS_STACK_SIZE
	.align		4
.L_766:
        /*0078*/ 	.byte	0x04, 0x1e
        /*007a*/ 	.short	(.L_768 - .L_767)
.L_767:
        /*007c*/ 	.word	0x00000000


	//----- nvinfo : EIATTR_CBANK_PARAM_SIZE
	.align		4
.L_768:
        /*0080*/ 	.byte	0x03, 0x19
        /*0082*/ 	.short	0x0040


	//----- nvinfo : EIATTR_PARAM_CBANK
	.align		4
        /*0084*/ 	.byte	0x04, 0x0a
        /*0086*/ 	.short	(.L_770 - .L_769)
	.align		4
.L_769:
        /*0088*/ 	.word	index@(.nv.constant0._ZN2at6native63_GLOBAL__N__7310b794_30_DistributionGeometricKernel_cu_fa6e70a443distribution_elementwise_grid_stride_kernelIfLi4EZNS0_9templates4cuda21uniform_and_transformIlfPNS_17CUDAGeneratorImplEZZZNS4_16geometric_kernelIS7_EEvRNS_18TensorIteratorBaseEdT_ENKUlvE_clEvENKUlvE2_clEvEUlfE_EEvSA_T1_T2_EUlP24curandStatePhilox4_32_10E0_ZNS1_27distribution_nullary_kernelIlf6float4S7_SJ_SE_EEvSA_SG_RKT3_T4_EUlifE_EEvlNS_15PhiloxCudaStateESF_SG_)
        /*008c*/ 	.short	0x0380
        /*008e*/ 	.short	0x0040


	//----- nvinfo : EIATTR_SW_WAR
	.align		4
.L_770:
        /*0090*/ 	.byte	0x04, 0x36
        /*0092*/ 	.short	(.L_772 - .L_771)
.L_771:
        /*0094*/ 	.word	0x00000008
.L_772:


//--------------------- .nv.info._ZN2at6native63_GLOBAL__N__7310b794_30_DistributionGeometricKernel_cu_fa6e70a443distribution_elementwise_grid_stride_kernelIfLi4EZNS0_9templates4cuda21uniform_and_transformIlfPNS_17CUDAGeneratorImplEZZZNS4_16geometric_kernelIS7_EEvRNS_18TensorIteratorBaseEdT_ENKUlvE_clEvENKUlvE2_clEvEUlfE_EEvSA_T1_T2_EUlP24curandStatePhilox4_32_10E_ZNS1_27distribution_nullary_kernelIlf7double2S7_SJ_SE_EEvSA_SG_RKT3_T4_EUlifE0_EEvlNS_15PhiloxCudaStateESF_SG_ --------------------------
	.section	.nv.info._ZN2at6native63_GLOBAL__N__7310b794_30_DistributionGeometricKernel_cu_fa6e70a443distribution_elementwise_grid_stride_kernelIfLi4EZNS0_9templates4cuda21uniform_and_transformIlfPNS_17CUDAGeneratorImplEZZZNS4_16geometric_kernelIS7_EEvRNS_18TensorIteratorBaseEdT_ENKUlvE_clEvENKUlvE2_clEvEUlfE_EEvSA_T1_T2_EUlP24curandStatePhilox4_32_10E_ZNS1_27distribution_nullary_kernelIlf7double2S7_SJ_SE_EEvSA_SG_RKT3_T4_EUlifE0_EEvlNS_15PhiloxCudaStateESF_SG_,"",@"SHT_CUDA_INFO"
	.sectionflags	@""
	.align	4


	//----- nvinfo : EIATTR_CUDA_API_VERSION
	.align		4
        /*0000*/ 	.byte	0x04, 0x37
        /*0002*/ 	.short	(.L_774 - .L_773)
.L_773:
        /*0004*/ 	.word	0x00000082


	//----- nvinfo : EIATTR_KPARAM_INFO
	.align		4
.L_774:
        /*0008*/ 	.byte	0x04, 0x17
        /*000a*/ 	.short	(.L_776 - .L_775)
.L_775:
        /*000c*/ 	.word	0x00000000
        /*0010*/ 	.short	0x0003
        /*0012*/ 	.short	0x0028
        /*0014*/ 	.byte	0x00, 0xf0, 0xa1, 0x06


	//----- nvinfo : EIATTR_KPARAM_INFO
	.align		4
.L_776:
        /*0018*/ 	.byte	0x04, 0x17
        /*001a*/ 	.short	(.L_778 - .L_777)
.L_777:
        /*001c*/ 	.word	0x00000000
        /*0020*/ 	.short	0x0002
        /*0022*/ 	.short	0x0020
        /*0024*/ 	.byte	0x00, 0xf0, 0x05, 0x00


	//----- nvinfo : EIATTR_KPARAM_INFO
	.align		4
.L_778:
        /*0028*/ 	.byte	0x04, 0x17
        /*002a*/ 	.short	(.L_780 - .L_779)
.L_779:
        /*002c*/ 	.word	0x00000000
        /*0030*/ 	.short	0x0001
        /*0032*/ 	.short	0x0008
        /*0034*/ 	.byte	0x00, 0xf0, 0x61, 0x00


	//----- nvinfo : EIATTR_KPARAM_INFO
	.align		4
.L_780:
        /*0038*/ 	.byte	0x04, 0x17
        /*003a*/ 	.short	(.L_782 - .L_781)
.L_781:
        /*003c*/ 	.word	0x00000000
        /*0040*/ 	.short	0x0000
        /*0042*/ 	.short	0x0000
        /*0044*/ 	.byte	0x00, 0xf0, 0x21, 0x00


	//----- nvinfo : EIATTR_SPARSE_MMA_MASK
	.align		4
.L_782:
        /*0048*/ 	.byte	0x03, 0x50
        /*004a*/ 	.short	0x0000


	//----- nvinfo : EIATTR_MAXREG_COUNT
	.align		4
        /*004c*/ 	.byte	0x03, 0x1b
        /*004e*/ 	.short	0x0040


	//----- nvinfo : EIATTR_NUM_BARRIERS
	.align		4
        /*0050*/ 	.byte	0x02, 0x4c
        /*0052*/ 	.byte	0x01
	.zero		1


	//----- nvinfo : EIATTR_MERCURY_ISA_VERSION
	.align		4
        /*0054*/ 	.byte	0x03, 0x5f
        /*0056*/ 	.short	0x0101


	//----- nvinfo : EIATTR_VRC_CTA_INIT_COUNT
	.align		4
        /*0058*/ 	.byte	0x02, 0x4a
	.zero		1
	.zero		1


	//----- nvinfo : EIATTR_EXIT_INSTR_OFFSETS
	.align		4
        /*005c*/ 	.byte	0x04, 0x1c
        /*005e*/ 	.short	(.L_784 - .L_783)


	//   ....[0]....
.L_783:
        /*0060*/ 	.word	0x000007c0


	//   ....[1]....
        /*0064*/ 	.word	0x00005620


	//----- nvinfo : EIATTR_MAX_THREADS
	.align		4
.L_784:
        /*0068*/ 	.byte	0x04, 0x05
        /*006a*/ 	.short	(.L_786 - .L_785)
.L_785:
        /*006c*/ 	.word	0x00000100
        /*0070*/ 	.word	0x00000001
        /*0074*/ 	.word	0x00000001


	//----- nvinfo : EIATTR_CRS_STACK_SIZE
	.align		4
.L_786:
        /*0078*/ 	.byte	0x04, 0x1e
        /*007a*/ 	.short	(.L_788 - .L_787)
.L_787:
        /*007c*/ 	.word	0x00000000


	//----- nvinfo : EIATTR_CBANK_PARAM_SIZE
	.align		4
.L_788:
        /*0080*/ 	.byte	0x03, 0x19
        /*0082*/ 	.short	0x01d0


	//----- nvinfo : EIATTR_PARAM_CBANK
	.align		4
        /*0084*/ 	.byte	0x04, 0x0a
        /*0086*/ 	.short	(.L_790 - .L_789)
	.align		4
.L_789:
        /*0088*/ 	.word	index@(.nv.constant0._ZN2at6native63_GLOBAL__N__7310b794_30_DistributionGeometricKernel_cu_fa6e70a443distribution_elementwise_grid_stride_kernelIfLi4EZNS0_9templates4cuda21uniform_and_transformIlfPNS_17CUDAGeneratorImplEZZZNS4_16geometric_kernelIS7_EEvRNS_18TensorIteratorBaseEdT_ENKUlvE_clEvENKUlvE2_clEvEUlfE_EEvSA_T1_T2_EUlP24curandStatePhilox4_32_10E_ZNS1_27distribution_nullary_kernelIlf7double2S7_SJ_SE_EEvSA_SG_RKT3_T4_EUlifE0_EEvlNS_15PhiloxCudaStateESF_SG_)
        /*008c*/ 	.short	0x0380
        /*008e*/ 	.short	0x01d0


	//----- nvinfo : EIATTR_SW_WAR
	.align		4
.L_790:
        /*0090*/ 	.byte	0x04, 0x36
        /*0092*/ 	.short	(.L_792 - .L_791)
.L_791:
        /*0094*/ 	.word	0x00000008
.L_792:


//--------------------- .nv.info._ZN2at6native63_GLOBAL__N__7310b794_30_DistributionGeometricKernel_cu_fa6e70a443distribution_elementwise_grid_stride_kernelIfLi4EZNS0_9templates4cuda21uniform_and_transformIlfPNS_17CUDAGeneratorImplEZZZNS4_16geometric_kernelIS7_EEvRNS_18TensorIteratorBaseEdT_ENKUlvE_clEvENKUlvE2_clEvEUlfE_EEvSA_T1_T2_EUlP24curandStatePhilox4_32_10E_ZNS1_27distribution_nullary_kernelIlf7double2S7_SJ_SE_EEvSA_SG_RKT3_T4_EUlifE_EEvlNS_15PhiloxCudaStateESF_SG_ --------------------------
	.section	.nv.info._ZN2at6native63_GLOBAL__N__7310b794_30_DistributionGeometricKernel_cu_fa6e70a443distribution_elementwise_grid_stride_kernelIfLi4EZNS0_9templates4cuda21uniform_and_transformIlfPNS_17CUDAGeneratorImplEZZZNS4_16geometric_kernelIS7_EEvRNS_18TensorIteratorBaseEdT_ENKUlvE_clEvENKUlvE2_clEvEUlfE_EEvSA_T1_T2_EUlP24curandStatePhilox4_32_10E_ZNS1_27distribution_nullary_kernelIlf7double2S7_SJ_SE_EEvSA_SG_RKT3_T4_EUlifE_EEvlNS_15PhiloxCudaStateESF_SG_,"",@"SHT_CUDA_INFO"
	.sectionflags	@""
	.align	4


	//----- nvinfo : EIATTR_CUDA_API_VERSION
	.align		4
        /*0000*/ 	.byte	0x04, 0x37
        /*0002*/ 	.short	(.L_794 - .L_793)
.L_793:
        /*0004*/ 	.word	0x00000082


	//----- nvinfo : EIATTR_KPARAM_INFO
	.align		4
.L_794:
        /*0008*/ 	.byte	0x04, 0x17
        /*000a*/ 	.short	(.L_796 - .L_795)
.L_795:
        /*000c*/ 	.word	0x00000000
        /*0010*/ 	.short	0x0003
        /*0012*/ 	.short	0x0028
        /*0014*/ 	.byte	0x00, 0xf0, 0x61, 0x00


	//----- nvinfo : EIATTR_KPARAM_INFO
	.align		4
.L_796:
        /*0018*/ 	.byte	0x04, 0x17
        /*001a*/ 	.short	(.L_798 - .L_797)
.L_797:
        /*001c*/ 	.word	0x00000000
        /*0020*/ 	.short	0x0002
        /*0022*/ 	.short	0x0020
        /*0024*/ 	.byte	0x00, 0xf0, 0x05, 0x00


	//----- nvinfo : EIATTR_KPARAM_INFO
	.align		4
.L_798:
        /*0028*/ 	.byte	0x04, 0x17
        /*002a*/ 	.short	(.L_800 - .L_799)
.L_799:
        /*002c*/ 	.word	0x00000000
        /*0030*/ 	.short	0x0001
        /*0032*/ 	.short	0x0008
        /*0034*/ 	.byte	0x00, 0xf0, 0x61, 0x00


	//----- nvinfo : EIATTR_KPARAM_INFO
	.align		4
.L_800:
        /*0038*/ 	.byte	0x04, 0x17
        /*003a*/ 	.short	(.L_802 - .L_801)
.L_801:
        /*003c*/ 	.word	0x00000000
        /*0040*/ 	.short	0x0000
        /*0042*/ 	.short	0x0000
        /*0044*/ 	.byte	0x00, 0xf0, 0x21, 0x00


	//----- nvinfo : EIATTR_SPARSE_MMA_MASK
	.align		4
.L_802:
        /*0048*/ 	.byte	0x03, 0x50
        /*004a*/ 	.short	0x0000


	//----- nvinfo : EIATTR_MAXREG_COUNT
	.align		4
        /*004c*/ 	.byte	0x03, 0x1b
        /*004e*/ 	.short	0x0040


	//----- nvinfo : EIATTR_NUM_BARRIERS
	.align		4
        /*0050*/ 	.byte	0x02, 0x4c
        /*0052*/ 	.byte	0x01
	.zero		1


	//----- nvinfo : EIATTR_MERCURY_ISA_VERSION
	.align		4
        /*0054*/ 	.byte	0x03, 0x5f
        /*0056*/ 	.short	0x0101


	//----- nvinfo : EIATTR_VRC_CTA_INIT_COUNT
	.align		4
        /*0058*/ 	.byte	0x02, 0x4a
	.zero		1
	.zero		1


	//----- nvinfo : EIATTR_EXIT_INSTR_OFFSETS
	.align		4
        /*005c*/ 	.byte	0x04, 0x1c
        /*005e*/ 	.short	(.L_804 - .L_803)


	//   ....[0]....
.L_803:
        /*0060*/ 	.word	0x000007c0


	//   ....[1]....
        /*0064*/ 	.word	0x00001300


	//----- nvinfo : EIATTR_MAX_THREADS
	.align		4
.L_804:
        /*0068*/ 	.byte	0x04, 0x05
        /*006a*/ 	.short	(.L_806 - .L_805)
.L_805:
        /*006c*/ 	.word	0x00000100
        /*0070*/ 	.word	0x00000001
        /*0074*/ 	.word	0x00000001


	//----- nvinfo : EIATTR_CRS_STACK_SIZE
	.align		4
.L_806:
        /*0078*/ 	.byte	0x04, 0x1e
        /*007a*/ 	.short	(.L_808 - .L_807)
.L_807:
        /*007c*/ 	.word	0x00000000


	//----- nvinfo : EIATTR_CBANK_PARAM_SIZE
	.align		4
.L_808:
        /*0080*/ 	.byte	0x03, 0x19
        /*0082*/ 	.short	0x0040


	//----- nvinfo : EIATTR_PARAM_CBANK
	.align		4
        /*0084*/ 	.byte	0x04, 0x0a
        /*0086*/ 	.short	(.L_810 - .L_809)
	.align		4
.L_809:
        /*0088*/ 	.word	index@(.nv.constant0._ZN2at6native63_GLOBAL__N__7310b794_30_DistributionGeometricKernel_cu_fa6e70a443distribution_elementwise_grid_stride_kernelIfLi4EZNS0_9templates4cuda21uniform_and_transformIlfPNS_17CUDAGeneratorImplEZZZNS4_16geometric_kernelIS7_EEvRNS_18TensorIteratorBaseEdT_ENKUlvE_clEvENKUlvE2_clEvEUlfE_EEvSA_T1_T2_EUlP24curandStatePhilox4_32_10E_ZNS1_27distribution_nullary_kernelIlf7double2S7_SJ_SE_EEvSA_SG_RKT3_T4_EUlifE_EEvlNS_15PhiloxCudaStateESF_SG_)
        /*008c*/ 	.short	0x0380
        /*008e*/ 	.short	0x0040


	//----- nvinfo : EIATTR_SW_WAR
	.align		4
.L_810:
        /*0090*/ 	.byte	0x04, 0x36
        /*0092*/ 	.short	(.L_812 - .L_811)
.L_811:
        /*0094*/ 	.word	0x00000008
.L_812:


//--------------------- .nv.info._ZN2at6native63_GLOBAL__N__7310b794_30_DistributionGeometricKernel_cu_fa6e70a443distribution_elementwise_grid_stride_kernelIfLi4EZNS0_9templates4cuda21uniform_and_transformIifPNS_17CUDAGeneratorImplEZZZNS4_16geometric_kernelIS7_EEvRNS_18TensorIteratorBaseEdT_ENKUlvE_clEvENKUlvE1_clEvEUlfE_EEvSA_T1_T2_EUlP24curandStatePhilox4_32_10E0_ZNS1_27distribution_nullary_kernelIif6float4S7_SJ_SE_EEvSA_SG_RKT3_T4_EUlifE0_EEvlNS_15PhiloxCudaStateESF_SG_ --------------------------
	.section	.nv.info._ZN2at6native63_GLOBAL__N__7310b794_30_DistributionGeometricKernel_cu_fa6e70a443distribution_elementwise_grid_stride_kernelIfLi4EZNS0_9templates4cuda21uniform_and_transformIifPNS_17CUDAGeneratorImplEZZZNS4_16geometric_kernelIS7_EEvRNS_18TensorIteratorBaseEdT_ENKUlvE_clEvENKUlvE1_clEvEUlfE_EEvSA_T1_T2_EUlP24curandStatePhilox4_32_10E0_ZNS1_27distribution_nullary_kernelIif6float4S7_SJ_SE_EEvSA_SG_RKT3_T4_EUlifE0_EEvlNS_15PhiloxCudaStateESF_SG_,"",@"SHT_CUDA_INFO"
	.sectionflags	@""
	.align	4


	//----- nvinfo : EIATTR_CUDA_API_VERSION
	.align		4
        /*0000*/ 	.byte	0x04, 0x37
        /*0002*/ 	.short	(.L_814 - .L_813)
.L_813:
        /*0004*/ 	.word	0x00000082


	//----- nvinfo : EIATTR_KPARAM_INFO
	.align		4
.L_814:
        /*0008*/ 	.byte	0x04, 0x17
        /*000a*/ 	.short	(.L_816 - .L_815)
.L_815:
        /*000c*/ 	.word	0x00000000
        /*0010*/ 	.short	0x0003
        /*0012*/ 	.short	0x0028
        /*0014*/ 	.byte	0x00, 0xf0, 0xa1, 0x06


	//----- nvinfo : EIATTR_KPARAM_INFO
	.align		4
.L_816:
        /*0018*/ 	.byte	0x04, 0x17
        /*001a*/ 	.short	(.L_818 - .L_817)
.L_817:
        /*001c*/ 	.word	0x00000000
        /*0020*/ 	.short	0x0002
        /*0022*/ 	.short	0x0020
        /*0024*/ 	.byte	0x00, 0xf0, 0x05, 0x00


	//----- nvinfo : EIATTR_KPARAM_INFO
	.align		4
.L_818:
        /*0028*/ 	.byte	0x04, 0x17
        /*002a*/ 	.short	(.L_820 - .L_819)
.L_819:
        /*002c*/ 	.word	0x00000000
        /*0030*/ 	.short	0x0001
        /*0032*/ 	.short	0x0008
        /*0034*/ 	.byte	0x00, 0xf0, 0x61, 0x00


	//----- nvinfo : EIATTR_KPARAM_INFO
	.align		4
.L_820:
        /*0038*/ 	.byte	0x04, 0x17
        /*003a*/ 	.short	(.L_822 - .L_821)
.L_821:
        /*003c*/ 	.word	0x00000000
        /*0040*/ 	.short	0x0000
        /*0042*/ 	.short	0x0000
        /*0044*/ 	.byte	0x00, 0xf0, 0x21, 0x00


	//----- nvinfo : EIATTR_SPARSE_MMA_MASK
	.align		4
.L_822:
        /*0048*/ 	.byte	0x03, 0x50
        /*004a*/ 	.short	0x0000


	//----- nvinfo : EIATTR_MAXREG_COUNT
	.align		4
        /*004c*/ 	.byte	0x03, 0x1b
        /*004e*/ 	.short	0x0040


	//----- nvinfo : EIATTR_NUM_BARRIERS
	.align		4
        /*0050*/ 	.byte	0x02, 0x4c
        /*0052*/ 	.byte	0x01
	.zero		1


	//----- nvinfo : EIATTR_MERCURY_ISA_VERSION
	.align		4
        /*0054*/ 	.byte	0x03, 0x5f
        /*0056*/ 	.short	0x0101


	//----- nvinfo : EIATTR_VRC_CTA_INIT_COUNT
	.align		4
        /*0058*/ 	.byte	0x02, 0x4a
	.zero		1
	.zero		1


	//----- nvinfo : EIATTR_EXIT_INSTR_OFFSETS
	.align		4
        /*005c*/ 	.byte	0x04, 0x1c
        /*005e*/ 	.short	(.L_824 - .L_823)


	//   ....[0]....
.L_823:
        /*0060*/ 	.word	0x000007d0


	//   ....[1]....
        /*0064*/ 	.word	0x000055c0


	//----- nvinfo : EIATTR_MAX_THREADS
	.align		4
.L_824:
        /*0068*/ 	.byte	0x04, 0x05
        /*006a*/ 	.short	(.L_826 - .L_825)
.L_825:
        /*006c*/ 	.word	0x00000100
        /*0070*/ 	.word	0x00000001
        /*0074*/ 	.word	0x00000001


	//----- nvinfo : EIATTR_CRS_STACK_SIZE
	.align		4
.L_826:
        /*0078*/ 	.byte	0x04, 0x1e
        /*007a*/ 	.short	(.L_828 - .L_827)
.L_827:
        /*007c*/ 	.word	0x00000000


	//----- nvinfo : EIATTR_CBANK_PARAM_SIZE
	.align		4
.L_828:
        /*0080*/ 	.byte	0x03, 0x19
        /*0082*/ 	.short	0x01d0


	//----- nvinfo : EIATTR_PARAM_CBANK
	.align		4
        /*0084*/ 	.byte	0x04, 0x0a
        /*0086*/ 	.short	(.L_830 - .L_829)
	.align		4
.L_829:
        /*0088*/ 	.word	index@(.nv.constant0._ZN2at6native63_GLOBAL__N__7310b794_30_DistributionGeometricKernel_cu_fa6e70a443distribution_elementwise_grid_stride_kernelIfLi4EZNS0_9templates4cuda21uniform_and_transformIifPNS_17CUDAGeneratorImplEZZZNS4_16geometric_kernelIS7_EEvRNS_18TensorIteratorBaseEdT_ENKUlvE_clEvENKUlvE1_clEvEUlfE_EEvSA_T1_T2_EUlP24curandStatePhilox4_32_10E0_ZNS1_27distribution_nullary_kernelIif6float4S7_SJ_SE_EEvSA_SG_RKT3_T4_EUlifE0_EEvlNS_15PhiloxCudaStateESF_SG_)
        /*008c*/ 	.short	0x0380
        /*008e*/ 	.short	0x01d0


	//----- nvinfo : EIATTR_SW_WAR
	.align		4
.L_830:
        /*0090*/ 	.byte	0x04, 0x36
        /*0092*/ 	.short	(.L_832 - .L_831)
.L_831:
        /*0094*/ 	.word	0x00000008
.L_832:


//--------------------- .nv.info._ZN2at6native63_GLOBAL__N__7310b794_30_DistributionGeometricKernel_cu_fa6e70a443distribution_elementwise_grid_stride_kernelIfLi4EZNS0_9templates4cuda21uniform_and_transformIifPNS_17CUDAGeneratorImplEZZZNS4_16geometric_kernelIS7_EEvRNS_18TensorIteratorBaseEdT_ENKUlvE_clEvENKUlvE1_clEvEUlfE_EEvSA_T1_T2_EUlP24curandStatePhilox4_32_10E0_ZNS1_27distribution_nullary_kernelIif6float4S7_SJ_SE_EEvSA_SG_RKT3_T4_EUlifE_EEvlNS_15PhiloxCudaStateESF_SG_ --------------------------
	.section	.nv.info._ZN2at6native63_GLOBAL__N__7310b794_30_DistributionGeometricKernel_cu_fa6e70a443distribution_elementwise_grid_stride_kernelIfLi4EZNS0_9templates4cuda21uniform_and_transformIifPNS_17CUDAGeneratorImplEZZZNS4_16geometric_kernelIS7_EEvRNS_18TensorIteratorBaseEdT_ENKUlvE_clEvENKUlvE1_clEvEUlfE_EEvSA_T1_T2_EUlP24curandStatePhilox4_32_10E0_ZNS1_27distribution_nullary_kernelIif6float4S7_SJ_SE_EEvSA_SG_RKT3_T4_EUlifE_EEvlNS_15PhiloxCudaStateESF_SG_,"",@"SHT_CUDA_INFO"
	.sectionflags	@""
	.align	4


	//----- nvinfo : EIATTR_CUDA_API_VERSION
	.align		4
        /*0000*/ 	.byte	0x04, 0x37
        /*0002*/ 	.short	(.L_834 - .L_833)
.L_833:
        /*0004*/ 	.word	0x00000082


	//----- nvinfo : EIATTR_KPARAM_INFO
	.align		4
.L_834:
        /*0008*/ 	.byte	0x04, 0x17
        /*000a*/ 	.short	(.L_836 - .L_835)
.L_835:
        /*000c*/ 	.word	0x00000000
        /*0010*/ 	.short	0x0003
        /*0012*/ 	.short	0x0028
        /*0014*/ 	.byte	0x00, 0xf0, 0x61, 0x00


	//----- nvinfo : EIATTR_KPARAM_INFO
	.align		4
.L_836:
        /*0018*/ 	.byte	0x04, 0x17
        /*001a*/ 	.short	(.L_838 - .L_837)
.L_837:
        /*001c*/ 	.word	0x00000000
        /*0020*/ 	.short	0x0002
        /*0022*/ 	.short	0x0020
        /*0024*/ 	.byte	0x00, 0xf0, 0x05, 0x00


	//----- nvinfo : EIATTR_KPARAM_INFO
	.align		4
.L_838:
        /*0028*/ 	.byte	0x04, 0x17
        /*002a*/ 	.short	(.L_840 - .L_839)
.L_839:
        /*002c*/ 	.word	0x00000000
        /*0030*/ 	.short	0x0001
        /*0032*/ 	.short	0x0008
        /*0034*/ 	.byte	0x00, 0xf0, 0x61, 0x00


	//----- nvinfo : EIATTR_KPARAM_INFO
	.align		4
.L_840:
        /*0038*/ 	.byte	0x04, 0x17
        /*003a*/ 	.short	(.L_842 - .L_841)
.L_841:
        /*003c*/ 	.word	0x00000000
        /*0040*/ 	.short	0x0000
        /*0042*/ 	.short	0x0000
        /*0044*/ 	.byte	0x00, 0xf0, 0x21, 0x00


	//----- nvinfo : EIATTR_SPARSE_MMA_MASK
	.align		4
.L_842:
        /*0048*/ 	.byte	0x03, 0x50
        /*004a*/ 	.short	0x0000


	//----- nvinfo : EIATTR_MAXREG_COUNT
	.align		4
        /*004c*/ 	.byte	0x03, 0x1b
        /*004e*/ 	.short	0x0040


	//----- nvinfo : EIATTR_NUM_BARRIERS
	.align		4
        /*0050*/ 	.byte	0x02, 0x4c
        /*0052*/ 	.byte	0x01
	.zero		1


	//----- nvinfo : EIATTR_MERCURY_ISA_VERSION
	.align		4
        /*0054*/ 	.byte	0x03, 0x5f
        /*0056*/ 	.short	0x0101


	//----- nvinfo : EIATTR_VRC_CTA_INIT_COUNT
	.align		4
        /*0058*/ 	.byte	0x02, 0x4a
	.zero		1
	.zero		1


	//----- nvinfo : EIATTR_EXIT_INSTR_OFFSETS
	.align		4
        /*005c*/ 	.byte	0x04, 0x1c
        /*005e*/ 	.short	(.L_844 - .L_843)


	//   ....[0]....
.L_843:
        /*0060*/ 	.word	0x000007d0


	//   ....[1]....
        /*0064*/ 	.word	0x000012d0


	//----- nvinfo : EIATTR_MAX_THREADS
	.align		4
.L_844:
        /*0068*/ 	.byte	0x04, 0x05
        /*006a*/ 	.short	(.L_846 - .L_845)
.L_845:
        /*006c*/ 	.word	0x00000100
        /*0070*/ 	.word	0x00000001
        /*0074*/ 	.word	0x00000001


	//----- nvinfo : EIATTR_CRS_STACK_SIZE
	.align		4
.L_846:
        /*0078*/ 	.byte	0x04, 0x1e
        /*007a*/ 	.short	(.L_848 - .L_847)
.L_847:
        /*007c*/ 	.word	0x00000000


	//----- nvinfo : EIATTR_CBANK_PARAM_SIZE
	.align		4
.L_848:
        /*0080*/ 	.byte	0x03, 0x19
        /*0082*/ 	.short	0x0040


	//----- nvinfo : EIATTR_PARAM_CBANK
	.align		4
        /*0084*/ 	.byte	0x04, 0x0a
        /*0086*/ 	.short	(.L_850 - .L_849)
	.align		4
.L_849:
        /*0088*/ 	.word	index@(.nv.constant0._ZN2at6native63_GLOBAL__N__7310b794_30_DistributionGeometricKernel_cu_fa6e70a443distribution_elementwise_grid_stride_kernelIfLi4EZNS0_9templates4cuda21uniform_and_transformIifPNS_17CUDAGeneratorImplEZZZNS4_16geometric_kernelIS7_EEvRNS_18TensorIteratorBaseEdT_ENKUlvE_clEvENKUlvE1_clEvEUlfE_EEvSA_T1_T2_EUlP24curandStatePhilox4_32_10E0_ZNS1_27distribution_nullary_kernelIif6float4S7_SJ_SE_EEvSA_SG_RKT3_T4_EUlifE_EEvlNS_15PhiloxCudaStateESF_SG_)
        /*008c*/ 	.short	0x0380
        /*008e*/ 	.short	0x0040


	//----- nvinfo : EIATTR_SW_WAR
	.align		4
.L_850:
        /*0090*/ 	.byte	0x04, 0x36
        /*0092*/ 	.short	(.L_852 - .L_851)
.L_851:
        /*0094*/ 	.word	0x00000008
.L_852:


//--------------------- .nv.info._ZN2at6native63_GLOBAL__N__7310b794_30_DistributionGeometricKernel_cu_fa6e70a443distribution_elementwise_grid_stride_kernelIfLi4EZNS0_9templates4cuda21uniform_and_transformIifPNS_17CUDAGeneratorImplEZZZNS4_16geometric_kernelIS7_EEvRNS_18TensorIteratorBaseEdT_ENKUlvE_clEvENKUlvE1_clEvEUlfE_EEvSA_T1_T2_EUlP24curandStatePhilox4_32_10E_ZNS1_27distribution_nullary_kernelIif7double2S7_SJ_SE_EEvSA_SG_RKT3_T4_EUlifE0_EEvlNS_15PhiloxCudaStateESF_SG_ --------------------------
	.section	.nv.info._ZN2at6native63_GLOBAL__N__7310b794_30_DistributionGeometricKernel_cu_fa6e70a443distribution_elementwise_grid_stride_kernelIfLi4EZNS0_9templates4cuda21uniform_and_transformIifPNS_17CUDAGeneratorImplEZZZNS4_16geometric_kernelIS7_EEvRNS_18TensorIteratorBaseEdT_ENKUlvE_clEvENKUlvE1_clEvEUlfE_EEvSA_T1_T2_EUlP24curandStatePhilox4_32_10E_ZNS1_27distribution_nullary_kernelIif7double2S7_SJ_SE_EEvSA_SG_RKT3_T4_EUlifE0_EEvlNS_15PhiloxCudaStateESF_SG_,"",@"SHT_CUDA_INFO"
	.sectionflags	@""
	.align	4


	//----- nvinfo : EIATTR_CUDA_API_VERSION
	.align		4
        /*0000*/ 	.byte	0x04, 0x37
        /*0002*/ 	.short	(.L_854 - .L_853)
.L_853:
        /*0004*/ 	.word	0x00000082


	//----- nvinfo : EIATTR_KPARAM_INFO
	.align		4
.L_854:
        /*0008*/ 	.byte	0x04, 0x17
        /*000a*/ 	.short	(.L_856 - .L_855)
.L_855:
        /*000c*/ 	.word	0x00000000
        /*0010*/ 	.short	0x0003
        /*0012*/ 	.short	0x0028
        /*0014*/ 	.byte	0x00, 0xf0, 0xa1, 0x06


	//----- nvinfo : EIATTR_KPARAM_INFO
	.align		4
.L_856:
        /*0018*/ 	.byte	0x04, 0x17
        /*001a*/ 	.short	(.L_858 - .L_857)
.L_857:
        /*001c*/ 	.word	0x00000000
        /*0020*/ 	.short	0x0002
        /*0022*/ 	.short	0x0020
        /*0024*/ 	.byte	0x00, 0xf0, 0x05, 0x00


	//----- nvinfo : EIATTR_KPARAM_INFO
	.align		4
.L_858:
        /*0028*/ 	.byte	0x04, 0x17
        /*002a*/ 	.short	(.L_860 - .L_859)
.L_859:
        /*002c*/ 	.word	0x00000000
        /*0030*/ 	.short	0x0001
        /*0032*/ 	.short	0x0008
        /*0034*/ 	.byte	0x00, 0xf0, 0x61, 0x00


	//----- nvinfo : EIATTR_KPARAM_INFO
	.align		4
.L_860:
        /*0038*/ 	.byte	0x04, 0x17
        /*003a*/ 	.short	(.L_862 - .L_861)
.L_861:
        /*003c*/ 	.word	0x00000000
        /*0040*/ 	.short	0x0000
        /*0042*/ 	.short	0x0000
        /*0044*/ 	.byte	0x00, 0xf0, 0x21, 0x00


	//----- nvinfo : EIATTR_SPARSE_MMA_MASK
	.align		4
.L_862:
        /*0048*/ 	.byte	0x03, 0x50
        /*004a*/ 	.short	0x0000


	//----- nvinfo : EIATTR_MAXREG_COUNT
	.align		4
        /*004c*/ 	.byte	0x03, 0x1b
        /*004e*/ 	.short	0x0040


	//----- nvinfo : EIATTR_NUM_BARRIERS
	.align		4
        /*0050*/ 	.byte	0x02, 0x4c
        /*0052*/ 	.byte	0x01
	.zero		1


	//----- nvinfo : EIATTR_MERCURY_ISA_VERSION
	.align		4
        /*0054*/ 	.byte	0x03, 0x5f
        /*0056*/ 	.short	0x0101


	//----- nvinfo : EIATTR_VRC_CTA_INIT_COUNT
	.align		4
        /*0058*/ 	.byte	0x02, 0x4a
	.zero		1
	.zero		1


	//----- nvinfo : EIATTR_EXIT_INSTR_OFFSETS
	.align		4
        /*005c*/ 	.byte	0x04, 0x1c
        /*005e*/ 	.short	(.L_864 - .L_863)


	//   ....[0]....
.L_863:
        /*0060*/ 	.word	0x000007b0


	//   ....[1]....
        /*0064*/ 	.word	0x00005610


	//----- nvinfo : EIATTR_MAX_THREADS
	.align		4
.L_864:
        /*0068*/ 	.byte	0x04, 0x05
        /*006a*/ 	.short	(.L_866 - .L_865)
.L_865:
        /*006c*/ 	.word	0x00000100
        /*0070*/ 	.word	0x00000001
        /*0074*/ 	.word	0x00000001


	//----- nvinfo : EIATTR_CRS_STACK_SIZE
	.align		4
.L_866:
        /*0078*/ 	.byte	0x04, 0x1e
        /*007a*/ 	.short	(.L_868 - .L_867)
.L_867:
        /*007c*/ 	.word	0x00000000


	//----- nvinfo : EIATTR_CBANK_PARAM_SIZE
	.align		4
.L_868:
        /*0080*/ 	.byte	0x03, 0x19
        /*0082*/ 	.short	0x01d0


	//----- nvinfo : EIATTR_PARAM_CBANK
	.align		4
        /*0084*/ 	.byte	0x04, 0x0a
        /*0086*/ 	.short	(.L_870 - .L_869)
	.align		4
.L_869:
        /*0088*/ 	.word	index@(.nv.constant0._ZN2at6native63_GLOBAL__N__7310b794_30_DistributionGeometricKernel_cu_fa6e70a443distribution_elementwise_grid_stride_kernelIfLi4EZNS0_9templates4cuda21uniform_and_transformIifPNS_17CUDAGeneratorImplEZZZNS4_16geometric_kernelIS7_EEvRNS_18TensorIteratorBaseEdT_ENKUlvE_clEvENKUlvE1_clEvEUlfE_EEvSA_T1_T2_EUlP24curandStatePhilox4_32_10E_ZNS1_27distribution_nullary_kernelIif7double2S7_SJ_SE_EEvSA_SG_RKT3_T4_EUlifE0_EEvlNS_15PhiloxCudaStateESF_SG_)
        /*008c*/ 	.short	0x0380
        /*008e*/ 	.short	0x01d0


	//----- nvinfo : EIATTR_SW_WAR
	.align		4
.L_870:
        /*0090*/ 	.byte	0x04, 0x36
        /*0092*/ 	.short	(.L_872 - .L_871)
.L_871:
        /*0094*/ 	.word	0x00000008
.L_872:


//--------------------- .nv.info._ZN2at6native63_GLOBAL__N__7310b794_30_DistributionGeometricKernel_cu_fa6e70a443distribution_elementwise_grid_stride_kernelIfLi4EZNS0_9templates4cuda21uniform_and_transformIifPNS_17CUDAGeneratorImplEZZZNS4_16geometric_kernelIS7_EEvRNS_18TensorIteratorBaseEdT_ENKUlvE_clEvENKUlvE1_clEvEUlfE_EEvSA_T1_T2_EUlP24curandStatePhilox4_32_10E_ZNS1_27distribution_nullary_kernelIif7double2S7_SJ_SE_EEvSA_SG_RKT3_T4_EUlifE_EEvlNS_15PhiloxCudaStateESF_SG_ --------------------------
	.section	.nv.info._ZN2at6native63_GLOBAL__N__7310b794_30_DistributionGeometricKernel_cu_fa6e70a443distribution_elementwise_grid_stride_kernelIfLi4EZNS0_9templates4cuda21uniform_and_transformIifPNS_17CUDAGeneratorImplEZZZNS4_16geometric_kernelIS7_EEvRNS_18TensorIteratorBaseEdT_ENKUlvE_clEvENKUlvE1_clEvEUlfE_EEvSA_T1_T2_EUlP24curandStatePhilox4_32_10E_ZNS1_27distribution_nullary_kernelIif7double2S7_SJ_SE_EEvSA_SG_RKT3_T4_EUlifE_EEvlNS_15PhiloxCudaStateESF_SG_,"",@"SHT_CUDA_INFO"
	.sectionflags	@""
	.align	4


	//----- nvinfo : EIATTR_CUDA_API_VERSION
	.align		4
        /*0000*/ 	.byte	0x04, 0x37
        /*0002*/ 	.short	(.L_874 - .L_873)
.L_873:
        /*0004*/ 	.word	0x00000082


	//----- nvinfo : EIATTR_KPARAM_INFO
	.align		4
.L_874:
        /*0008*/ 	.byte	0x04, 0x17
        /*000a*/ 	.short	(.L_876 - .L_875)
.L_875:
        /*000c*/ 	.word	0x00000000
        /*0010*/ 	.short	0x0003
        /*0012*/ 	.short	0x0028
        /*0014*/ 	.byte	0x00, 0xf0, 0x61, 0x00


	//----- nvinfo : EIATTR_KPARAM_INFO
	.align		4
.L_876:
        /*0018*/ 	.byte	0x04, 0x17
        /*001a*/ 	.short	(.L_878 - .L_877)
.L_877:
        /*001c*/ 	.word	0x00000000
        /*0020*/ 	.short	0x0002
        /*0022*/ 	.short	0x0020
        /*0024*/ 	.byte	0x00, 0xf0, 0x05, 0x00


	//----- nvinfo : EIATTR_KPARAM_INFO
	.align		4
.L_878:
        /*0028*/ 	.byte	0x04, 0x17
        /*002a*/ 	.short	(.L_880 - .L_879)
.L_879:
        /*002c*/ 	.word	0x00000000
        /*0030*/ 	.short	0x0001
        /*0032*/ 	.short	0x0008
        /*0034*/ 	.byte	0x00, 0xf0, 0x61, 0x00


	//----- nvinfo : EIATTR_KPARAM_INFO
	.align		4
.L_880:
        /*0038*/ 	.byte	0x04, 0x17
        /*003a*/ 	.short	(.L_882 - .L_881)
.L_881:
        /*003c*/ 	.word	0x00000000
        /*0040*/ 	.short	0x0000
        /*0042*/ 	.short	0x0000
        /*0044*/ 	.byte	0x00, 0xf0, 0x21, 0x00


	//----- nvinfo : EIATTR_SPARSE_MMA_MASK
	.align		4
.L_882:
        /*0048*/ 	.byte	0x03, 0x50
        /*004a*/ 	.short	0x0000


	//----- nvinfo : EIATTR_MAXREG_COUNT
	.align		4
        /*004c*/ 	.byte	0x03, 0x1b
        /*004e*/ 	.short	0x0040


	//----- nvinfo : EIATTR_NUM_BARRIERS
	.align		4
        /*0050*/ 	.byte	0x02, 0x4c
        /*0052*/ 	.byte	0x01
	.zero		1


	//----- nvinfo : EIATTR_MERCURY_ISA_VERSION
	.align		4
        /*0054*/ 	.byte	0x03, 0x5f
        /*0056*/ 	.short	0x0101


	//----- nvinfo : EIATTR_VRC_CTA_INIT_COUNT
	.align		4
        /*0058*/ 	.byte	0x02, 0x4a
	.zero		1
	.zero		1


	//----- nvinfo : EIATTR_EXIT_INSTR_OFFSETS
	.align		4
        /*005c*/ 	.byte	0x04, 0x1c
        /*005e*/ 	.short	(.L_884 - .L_883)


	//   ....[0]....
.L_883:
        /*0060*/ 	.word	0x000007d0


	//   ....[1]....
        /*0064*/ 	.word	0x00001310


	//----- nvinfo : EIATTR_MAX_THREADS
	.align		4
.L_884:
        /*0068*/ 	.byte	0x04, 0x05
        /*006a*/ 	.short	(.L_886 - .L_885)
.L_885:
        /*006c*/ 	.word	0x00000100
        /*0070*/ 	.word	0x00000001
        /*0074*/ 	.word	0x00000001


	//----- nvinfo : EIATTR_CRS_STACK_SIZE
	.align		4
.L_886:
        /*0078*/ 	.byte	0x04, 0x1e
        /*007a*/ 	.short	(.L_888 - .L_887)
.L_887:
        /*007c*/ 	.word	0x00000000


	//----- nvinfo : EIATTR_CBANK_PARAM_SIZE
	.align		4
.L_888:
        /*0080*/ 	.byte	0x03, 0x19
        /*0082*/ 	.short	0x0040


	//----- nvinfo : EIATTR_PARAM_CBANK
	.align		4
        /*0084*/ 	.byte	0x04, 0x0a
        /*0086*/ 	.short	(.L_890 - .L_889)
	.align		4
.L_889:
        /*0088*/ 	.word	index@(.nv.constant0._ZN2at6native63_GLOBAL__N__7310b794_30_DistributionGeometricKernel_cu_fa6e70a443distribution_elementwise_grid_stride_kernelIfLi4EZNS0_9templates4cuda21uniform_and_transformIifPNS_17CUDAGeneratorImplEZZZNS4_16geometric_kernelIS7_EEvRNS_18TensorIteratorBaseEdT_ENKUlvE_clEvENKUlvE1_clEvEUlfE_EEvSA_T1_T2_EUlP24curandStatePhilox4_32_10E_ZNS1_27distribution_nullary_kernelIif7double2S7_SJ_SE_EEvSA_SG_RKT3_T4_EUlifE_EEvlNS_15PhiloxCudaStateESF_SG_)
        /*008c*/ 	.short	0x0380
        /*008e*/ 	.short	0x0040


	//----- nvinfo : EIATTR_SW_WAR
	.align		4
.L_890:
        /*0090*/ 	.byte	0x04, 0x36
        /*0092*/ 	.short	(.L_892 - .L_891)
.L_891:
        /*0094*/ 	.word	0x00000008
.L_892:


//--------------------- .nv.info._ZN2at6native63_GLOBAL__N__7310b794_30_DistributionGeometricKernel_cu_fa6e70a443distribution_elementwise_grid_stride_kernelIfLi4EZNS0_9templates4cuda21uniform_and_transformIafPNS_17CUDAGeneratorImplEZZZNS4_16geometric_kernelIS7_EEvRNS_18TensorIteratorBaseEdT_ENKUlvE_clEvENKUlvE0_clEvEUlfE_EEvSA_T1_T2_EUlP24curandStatePhilox4_32_10E0_ZNS1_27distribution_nullary_kernelIaf6float4S7_SJ_SE_EEvSA_SG_RKT3_T4_EUlifE0_EEvlNS_15PhiloxCudaStateESF_SG_ --------------------------
	.section	.nv.info._ZN2at6native63_GLOBAL__N__7310b794_30_DistributionGeometricKernel_cu_fa6e70a443distribution_elementwise_grid_stride_kernelIfLi4EZNS0_9templates4cuda21uniform_and_transformIafPNS_17CUDAGeneratorImplEZZZNS4_16geometric_kernelIS7_EEvRNS_18TensorIteratorBaseEdT_ENKUlvE_clEvENKUlvE0_clEvEUlfE_EEvSA_T1_T2_EUlP24curandStatePhilox4_32_10E0_ZNS1_27distribution_nullary_kernelIaf6float4S7_SJ_SE_EEvSA_SG_RKT3_T4_EUlifE0_EEvlNS_15PhiloxCudaStateESF_SG_,"",@"SHT_CUDA_INFO"
	.sectionflags	@""
	.align	4


	//----- nvinfo : EIATTR_CUDA_API_VERSION
	.align		4
        /*0000*/ 	.byte	0x04, 0x37
        /*0002*/ 	.short	(.L_894 - .L_893)
.L_893:
        /*0004*/ 	.word	0x00000082


	//----- nvinfo : EIATTR_KPARAM_INFO
	.align		4
.L_894:
        /*0008*/ 	.byte	0x04, 0x17
        /*000a*/ 	.short	(.L_896 - .L_895)
.L_895:
        /*000c*/ 	.word	0x00000000
        /*0010*/ 	.short	0x0003
        /*0012*/ 	.short	0x0028
        /*0014*/ 	.byte	0x00, 0xf0, 0xa1, 0x06


	//----- nvinfo : EIATTR_KPARAM_INFO
	.align		4
.L_896:
        /*0018*/ 	.byte	0x04, 0x17
        /*001a*/ 	.short	(.L_898 - .L_897)
.L_897:
        /*001c*/ 	.word	0x00000000
        /*0020*/ 	.short	0x0002
        /*0022*/ 	.short	0x0020
        /*0024*/ 	.byte	0x00, 0xf0, 0x05, 0x00


	//----- nvinfo : EIATTR_KPARAM_INFO
	.align		4
.L_898:
        /*0028*/ 	.byte	0x04, 0x17
        /*002a*/ 	.short	(.L_900 - .L_899)
.L_899:
        /*002c*/ 	.word	0x00000000
        /*0030*/ 	.short	0x0001
        /*0032*/ 	.short	0x0008
        /*0034*/ 	.byte	0x00, 0xf0, 0x61, 0x00


	//----- nvinfo : EIATTR_KPARAM_INFO
	.align		4
.L_900:
        /*0038*/ 	.byte	0x04, 0x17
        /*003a*/ 	.short	(.L_902 - .L_901)
.L_901:
        /*003c*/ 	.word	0x00000000
        /*0040*/ 	.short	0x0000
        /*0042*/ 	.short	0x0000
        /*0044*/ 	.byte	0x00, 0xf0, 0x21, 0x00


	//----- nvinfo : EIATTR_SPARSE_MMA_MASK
	.align		4
.L_902:
        /*0048*/ 	.byte	0x03, 0x50
        /*004a*/ 	.short	0x0000


	//----- nvinfo : EIATTR_MAXREG_COUNT
	.align		4
        /*004c*/ 	.byte	0x03, 0x1b
        /*004e*/ 	.short	0x0040


	//----- nvinfo : EIATTR_NUM_BARRIERS
	.align		4
        /*0050*/ 	.byte	0x02, 0x4c
        /*0052*/ 	.byte	0x01
	.zero		1


	//----- nvinfo : EIATTR_MERCURY_ISA_VERSION
	.align		4
        /*0054*/ 	.byte	0x03, 0x5f
        /*0056*/ 	.short	0x0101


	//----- nvinfo : EIATTR_VRC_CTA_INIT_COUNT
	.align		4
        /*0058*/ 	.byte	0x02, 0x4a
	.zero		1
	.zero		1


	//----- nvinfo : EIATTR_EXIT_INSTR_OFFSETS
	.align		4
        /*005c*/ 	.byte	0x04, 0x1c
        /*005e*/ 	.short	(.L_904 - .L_903)


	//   ....[0]....
.L_903:
        /*0060*/ 	.word	0x000007d0


	//   ....[1]....
        /*0064*/ 	.word	0x000055c0


	//----- nvinfo : EIATTR_MAX_THREADS
	.align		4
.L_904:
        /*0068*/ 	.byte	0x04, 0x05
        /*006a*/ 	.short	(.L_906 - .L_905)
.L_905:
        /*006c*/ 	.word	0x00000100
        /*0070*/ 	.word	0x00000001
        /*0074*/ 	.word	0x00000001


	//----- nvinfo : EIATTR_CRS_STACK_SIZE
	.align		4
.L_906:
        /*0078*/ 	.byte	0x04, 0x1e
        /*007a*/ 	.short	(.L_908 - .L_907)
.L_907:
        /*007c*/ 	.word	0x00000000


	//----- nvinfo : EIATTR_CBANK_PARAM_SIZE
	.align		4
.L_908:
        /*0080*/ 	.byte	0x03, 0x19
        /*0082*/ 	.short	0x01d0


	//----- nvinfo : EIATTR_PARAM_CBANK
	.align		4
        /*0084*/ 	.byte	0x04, 0x0a
        /*0086*/ 	.short	(.L_910 - .L_909)
	.align		4
.L_909:
        /*0088*/ 	.word	index@(.nv.constant0._ZN2at6native63_GLOBAL__N__7310b794_30_DistributionGeometricKernel_cu_fa6e70a443distribution_elementwise_grid_stride_kernelIfLi4EZNS0_9templates4cuda21uniform_and_transformIafPNS_17CUDAGeneratorImplEZZZNS4_16geometric_kernelIS7_EEvRNS_18TensorIteratorBaseEdT_ENKUlvE_clEvENKUlvE0_clEvEUlfE_EEvSA_T1_T2_EUlP24curandStatePhilox4_32_10E0_ZNS1_27distribution_nullary_kernelIaf6float4S7_SJ_SE_EEvSA_SG_RKT3_T4_EUlifE0_EEvlNS_15PhiloxCudaStateESF_SG_)
        /*008c*/ 	.short	0x0380
        /*008e*/ 	.short	0x01d0


	//----- nvinfo : EIATTR_SW_WAR
	.align		4
.L_910:
        /*0090*/ 	.byte	0x04, 0x36
        /*0092*/ 	.short	(.L_912 - .L_911)
.L_911:
        /*0094*/ 	.word	0x00000008
.L_912:


//--------------------- .nv.info._ZN2at6native63_GLOBAL__N__7310b794_30_DistributionGeometricKernel_cu_fa6e70a443distribution_elementwise_grid_stride_kernelIfLi4EZNS0_9templates4cuda21uniform_and_transformIafPNS_17CUDAGeneratorImplEZZZNS4_16geometric_kernelIS7_EEvRNS_18TensorIteratorBaseEdT_ENKUlvE_clEvENKUlvE0_clEvEUlfE_EEvSA_T1_T2_EUlP24curandStatePhilox4_32_10E0_ZNS1_27distribution_nullary_kernelIaf6float4S7_SJ_SE_EEvSA_SG_RKT3_T4_EUlifE_EEvlNS_15PhiloxCudaStateESF_SG_ --------------------------
	.section	.nv.info._ZN2at6native63_GLOBAL__N__7310b794_30_DistributionGeometricKernel_cu_fa6e70a443distribution_elementwise_grid_stride_kernelIfLi4EZNS0_9templates4cuda21uniform_and_transformIafPNS_17CUDAGeneratorImplEZZZNS4_16geometric_kernelIS7_EEvRNS_18TensorIteratorBaseEdT_ENKUlvE_clEvENKUlvE0_clEvEUlfE_EEvSA_T1_T2_EUlP24curandStatePhilox4_32_10E0_ZNS1_27distribution_nullary_kernelIaf6float4S7_SJ_SE_EEvSA_SG_RKT3_T4_EUlifE_EEvlNS_15PhiloxCudaStateESF_SG_,"",@"SHT_CUDA_INFO"
	.sectionflags	@""
	.align	4


	//----- nvinfo : EIATTR_CUDA_API_VERSION
	.align		4
        /*0000*/ 	.byte	0x04, 0x37
        /*0002*/ 	.short	(.L_914 - .L_913)
.L_913:
        /*0004*/ 	.word	0x00000082


	//----- nvinfo : EIATTR_KPARAM_INFO
	.align		4
.L_914:
        /*0008*/ 	.byte	0x04, 0x17
        /*000a*/ 	.short	(.L_916 - .L_915)
.L_915:
        /*000c*/ 	.word	0x00000000
        /*0010*/ 	.short	0x0003
        /*0012*/ 	.short	0x0028
        /*0014*/ 	.byte	0x00, 0xf0, 0x61, 0x00


	//----- nvinfo : EIATTR_KPARAM_INFO
	.align		4
.L_916:
        /*0018*/ 	.byte	0x04, 0x17
        /*001a*/ 	.short	(.L_918 - .L_917)
.L_917:
        /*001c*/ 	.word	0x00000000
        /*0020*/ 	.short	0x0002
        /*0022*/ 	.short	0x0020
        /*0024*/ 	.byte	0x00, 0xf0, 0x05, 0x00


	//----- nvinfo : EIATTR_KPARAM_INFO
	.align		4
.L_918:
        /*0028*/ 	.byte	0x04, 0x17
        /*002a*/ 	.short	(.L_920 - .L_919)
.L_919:
        /*002c*/ 	.word	0x00000000
        /*0030*/ 	.short	0x0001
        /*0032*/ 	.short	0x0008
        /*0034*/ 	.byte	0x00, 0xf0, 0x61, 0x00


	//----- nvinfo : EIATTR_KPARAM_INFO
	.align		4
.L_920:
        /*0038*/ 	.byte	0x04, 0x17
        /*003a*/ 	.short	(.L_922 - .L_921)
.L_921:
        /*003c*/ 	.word	0x00000000
        /*0040*/ 	.short	0x0000
        /*0042*/ 	.short	0x0000
        /*0044*/ 	.byte	0x00, 0xf0, 0x21, 0x00


	//----- nvinfo : EIATTR_SPARSE_MMA_MASK
	.align		4
.L_922:
        /*0048*/ 	.byte	0x03, 0x50
        /*004a*/ 	.short	0x0000


	//----- nvinfo : EIATTR_MAXREG_COUNT
	.align		4
        /*004c*/ 	.byte	0x03, 0x1b
        /*004e*/ 	.short	0x0040


	//----- nvinfo : EIATTR_NUM_BARRIERS
	.align		4
        /*0050*/ 	.byte	0x02, 0x4c
        /*0052*/ 	.byte	0x01
	.zero		1


	//----- nvinfo : EIATTR_MERCURY_ISA_VERSION
	.align		4
        /*0054*/ 	.byte	0x03, 0x5f
        /*0056*/ 	.short	0x0101


	//----- nvinfo : EIATTR_VRC_CTA_INIT_COUNT
	.align		4
        /*0058*/ 	.byte	0x02, 0x4a
	.zero		1
	.zero		1


	//----- nvinfo : EIATTR_EXIT_INSTR_OFFSETS
	.align		4
        /*005c*/ 	.byte	0x04, 0x1c
        /*005e*/ 	.short	(.L_924 - .L_923)


	//   ....[0]....
.L_923:
        /*0060*/ 	.word	0x000007d0


	//   ....[1]....
        /*0064*/ 	.word	0x000012d0


	//----- nvinfo : EIATTR_MAX_THREADS
	.align		4
.L_924:
        /*0068*/ 	.byte	0x04, 0x05
        /*006a*/ 	.short	(.L_926 - .L_925)
.L_925:
        /*006c*/ 	.word	0x00000100
        /*0070*/ 	.word	0x00000001
        /*0074*/ 	.word	0x00000001


	//----- nvinfo : EIATTR_CRS_STACK_SIZE
	.align		4
.L_926:
        /*0078*/ 	.byte	0x04, 0x1e
        /*007a*/ 	.short	(.L_928 - .L_927)
.L_927:
        /*007c*/ 	.word	0x00000000


	//----- nvinfo : EIATTR_CBANK_PARAM_SIZE
	.align		4
.L_928:
        /*0080*/ 	.byte	0x03, 0x19
        /*0082*/ 	.short	0x0040


	//----- nvinfo : EIATTR_PARAM_CBANK
	.align		4
        /*0084*/ 	.byte	0x04, 0x0a
        /*0086*/ 	.short	(.L_930 - .L_929)
	.align		4
.L_929:
        /*0088*/ 	.word	index@(.nv.constant0._ZN2at6native63_GLOBAL__N__7310b794_30_DistributionGeometricKernel_cu_fa6e70a443distribution_elementwise_grid_stride_kernelIfLi4EZNS0_9templates4cuda21uniform_and_transformIafPNS_17CUDAGeneratorImplEZZZNS4_16geometric_kernelIS7_EEvRNS_18TensorIteratorBaseEdT_ENKUlvE_clEvENKUlvE0_clEvEUlfE_EEvSA_T1_T2_EUlP24curandStatePhilox4_32_10E0_ZNS1_27distribution_nullary_kernelIaf6float4S7_SJ_SE_EEvSA_SG_RKT3_T4_EUlifE_EEvlNS_15PhiloxCudaStateESF_SG_)
        /*008c*/ 	.short	0x0380
        /*008e*/ 	.short	0x0040


	//----- nvinfo : EIATTR_SW_WAR
	.align		4
.L_930:
        /*0090*/ 	.byte	0x04, 0x36
        /*0092*/ 	.short	(.L_932 - .L_931)
.L_931:
        /*0094*/ 	.word	0x00000008
.L_932:


//--------------------- .nv.info._ZN2at6native63_GLOBAL__N__7310b794_30_DistributionGeometricKernel_cu_fa6e70a443distribution_elementwise_grid_stride_kernelIfLi4EZNS0_9templates4cuda21uniform_and_transformIafPNS_17CUDAGeneratorImplEZZZNS4_16geometric_kernelIS7_EEvRNS_18TensorIteratorBaseEdT_ENKUlvE_clEvENKUlvE0_clEvEUlfE_EEvSA_T1_T2_EUlP24curandStatePhilox4_32_10E_ZNS1_27distribution_nullary_kernelIaf7double2S7_SJ_SE_EEvSA_SG_RKT3_T4_EUlifE0_EEvlNS_15PhiloxCudaStateESF_SG_ --------------------------
	.section	.nv.info._ZN2at6native63_GLOBAL__N__7310b794_30_DistributionGeometricKernel_cu_fa6e70a443distribution_elementwise_grid_stride_kernelIfLi4EZNS0_9templates4cuda21uniform_and_transformIafPNS_17CUDAGeneratorImplEZZZNS4_16geometric_kernelIS7_EEvRNS_18TensorIteratorBaseEdT_ENKUlvE_clEvENKUlvE0_clEvEUlfE_EEvSA_T1_T2_EUlP24curandStatePhilox4_32_10E_ZNS1_27distribution_nullary_kernelIaf7double2S7_SJ_SE_EEvSA_SG_RKT3_T4_EUlifE0_EEvlNS_15PhiloxCudaStateESF_SG_,"",@"SHT_CUDA_INFO"
	.sectionflags	@""
	.align	4


	//----- nvinfo : EIATTR_CUDA_API_VERSION
	.align		4
        /*0000*/ 	.byte	0x04, 0x37
        /*0002*/ 	.short	(.L_934 - .L_933)
.L_933:
        /*0004*/ 	.word	0x00000082


	//----- nvinfo : EIATTR_KPARAM_INFO
	.align		4
.L_934:
        /*0008*/ 	.byte	0x04, 0x17
        /*000a*/ 	.short	(.L_936 - .L_935)
.L_935:
        /*000c*/ 	.word	0x00000000
        /*0010*/ 	.short	0x0003
        /*0012*/ 	.short	0x0028
        /*0014*/ 	.byte	0x00, 0xf0, 0xa1, 0x06


	//----- nvinfo : EIATTR_KPARAM_INFO
	.align		4
.L_936:
        /*0018*/ 	.byte	0x04, 0x17
        /*001a*/ 	.short	(.L_938 - .L_937)
.L_937:
        /*001c*/ 	.word	0x00000000
        /*0020*/ 	.short	0x0002
        /*0022*/ 	.short	0x0020
        /*0024*/ 	.byte	0x00, 0xf0, 0x05, 0x00


	//----- nvinfo : EIATTR_KPARAM_INFO
	.align		4
.L_938:
        /*0028*/ 	.byte	0x04, 0x17
        /*002a*/ 	.short	(.L_940 - .L_939)
.L_939:
        /*002c*/ 	.word	0x00000000
        /*0030*/ 	.short	0x0001
        /*0032*/ 	.short	0x0008
        /*0034*/ 	.byte	0x00, 0xf0, 0x61, 0x00


	//----- nvinfo : EIATTR_KPARAM_INFO
	.align		4
.L_940:
        /*0038*/ 	.byte	0x04, 0x17
        /*003a*/ 	.short	(.L_942 - .L_941)
.L_941:
        /*003c*/ 	.word	0x00000000
        /*0040*/ 	.short	0x0000
        /*0042*/ 	.short	0x0000
        /*0044*/ 	.byte	0x00, 0xf0, 0x21, 0x00


	//----- nvinfo : EIATTR_SPARSE_MMA_MASK
	.align		4
.L_942:
        /*0048*/ 	.byte	0x03, 0x50
        /*004a*/ 	.short	0x0000


	//----- nvinfo : EIATTR_MAXREG_COUNT
	.align		4
        /*004c*/ 	.byte	0x03, 0x1b
        /*004e*/ 	.short	0x0040


	//----- nvinfo : EIATTR_NUM_BARRIERS
	.align		4
        /*0050*/ 	.byte	0x02, 0x4c
        /*0052*/ 	.byte	0x01
	.zero		1


	//----- nvinfo : EIATTR_MERCURY_ISA_VERSION
	.align		4
        /*0054*/ 	.byte	0x03, 0x5f
        /*0056*/ 	.short	0x0101


	//----- nvinfo : EIATTR_VRC_CTA_INIT_COUNT
	.align		4
        /*0058*/ 	.byte	0x02, 0x4a
	.zero		1
	.zero		1


	//----- nvinfo : EIATTR_EXIT_INSTR_OFFSETS
	.align		4
        /*005c*/ 	.byte	0x04, 0x1c
        /*005e*/ 	.short	(.L_944 - .L_943)


	//   ....[0]....
.L_943:
        /*0060*/ 	.word	0x000007b0


	//   ....[1]....
        /*0064*/ 	.word	0x00005610


	//----- nvinfo : EIATTR_MAX_THREADS
	.align		4
.L_944:
        /*0068*/ 	.byte	0x04, 0x05
        /*006a*/ 	.short	(.L_946 - .L_945)
.L_945:
        /*006c*/ 	.word	0x00000100
        /*0070*/ 	.word	0x00000001
        /*0074*/ 	.word	0x00000001


	//----- nvinfo : EIATTR_CRS_STACK_SIZE
	.align		4
.L_946:
        /*0078*/ 	.byte	0x04, 0x1e
        /*007a*/ 	.short	(.L_948 - .L_947)
.L_947:
        /*007c*/ 	.word	0x00000000


	//----- nvinfo : EIATTR_CBANK_PARAM_SIZE
	.align		4
.L_948:
        /*0080*/ 	.byte	0x03, 0x19
        /*0082*/ 	.short	0x01d0


	//----- nvinfo : EIATTR_PARAM_CBANK
	.align		4
        /*0084*/ 	.byte	0x04, 0x0a
        /*0086*/ 	.short	(.L_950 - .L_949)
	.align		4
.L_949:
        /*0088*/ 	.word	index@(.nv.constant0._ZN2at6native63_GLOBAL__N__7310b794_30_DistributionGeometricKernel_cu_fa6e70a443distribution_elementwise_grid_stride_kernelIfLi4EZNS0_9templates4cuda21uniform_and_transformIafPNS_17CUDAGeneratorImplEZZZNS4_16geometric_kernelIS7_EEvRNS_18TensorIteratorBaseEdT_ENKUlvE_clEvENKUlvE0_clEvEUlfE_EEvSA_T1_T2_EUlP24curandStatePhilox4_32_10E_ZNS1_27distribution_nullary_kernelIaf7double2S7_SJ_SE_EEvSA_SG_RKT3_T4_EUlifE0_EEvlNS_15PhiloxCudaStateESF_SG_)
        /*008c*/ 	.short	0x0380
        /*008e*/ 	.short	0x01d0


	//----- nvinfo : EIATTR_SW_WAR
	.align		4
.L_950:
        /*0090*/ 	.byte	0x04, 0x36
        /*0092*/ 	.short	(.L_952 - .L_951)
.L_951:
        /*0094*/ 	.word	0x00000008
.L_952:


//--------------------- .nv.info._ZN2at6native63_GLOBAL__N__7310b794_30_DistributionGeometricKernel_cu_fa6e70a443distribution_elementwise_grid_stride_kernelIfLi4EZNS0_9templates4cuda21uniform_and_transformIafPNS_17CUDAGeneratorImplEZZZNS4_16geometric_kernelIS7_EEvRNS_18TensorIteratorBaseEdT_ENKUlvE_clEvENKUlvE0_clEvEUlfE_EEvSA_T1_T2_EUlP24curandStatePhilox4_32_10E_ZNS1_27distribution_nullary_kernelIaf7double2S7_SJ_SE_EEvSA_SG_RKT3_T4_EUlifE_EEvlNS_15PhiloxCudaStateESF_SG_ --------------------------
	.section	.nv.info._ZN2at6native63_GLOBAL__N__7310b794_30_DistributionGeometricKernel_cu_fa6e70a443distribution_elementwise_grid_stride_kernelIfLi4EZNS0_9templates4cuda21uniform_and_transformIafPNS_17CUDAGeneratorImplEZZZNS4_16geometric_kernelIS7_EEvRNS_18TensorIteratorBaseEdT_ENKUlvE_clEvENKUlvE0_clEvEUlfE_EEvSA_T1_T2_EUlP24curandStatePhilox4_32_10E_ZNS1_27distribution_nullary_kernelIaf7double2S7_SJ_SE_EEvSA_SG_RKT3_T4_EUlifE_EEvlNS_15PhiloxCudaStateESF_SG_,"",@"SHT_CUDA_INFO"
	.sectionflags	@""
	.align	4


	//----- nvinfo : EIATTR_CUDA_API_VERSION
	.align		4
        /*0000*/ 	.byte	0x04, 0x37
        /*0002*/ 	.short	(.L_954 - .L_953)
.L_953:
        /*0004*/ 	.word	0x00000082


	//----- nvinfo : EIATTR_KPARAM_INFO
	.align		4
.L_954:
        /*0008*/ 	.byte	0x04, 0x17
        /*000a*/ 	.short	(.L_956 - .L_955)
.L_955:
        /*000c*/ 	.word	0x00000000
        /*0010*/ 	.short	0x0003
        /*0012*/ 	.short	0x0028
        /*0014*/ 	.byte	0x00, 0xf0, 0x61, 0x00


	//----- nvinfo : EIATTR_KPARAM_INFO
	.align		4
.L_956:
        /*0018*/ 	.byte	0x04, 0x17
        /*001a*/ 	.short	(.L_958 - .L_957)
.L_957:
        /*001c*/ 	.word	0x00000000
        /*0020*/ 	.short	0x0002
        /*0022*/ 	.short	0x0020
        /*0024*/ 	.byte	0x00, 0xf0, 0x05, 0x00


	//----- nvinfo : EIATTR_KPARAM_INFO
	.align		4
.L_958:
        /*0028*/ 	.byte	0x04, 0x17
        /*002a*/ 	.short	(.L_960 - .L_959)
.L_959:
        /*002c*/ 	.word	0x00000000
        /*0030*/ 	.short	0x0001
        /*0032*/ 	.short	0x0008
        /*0034*/ 	.byte	0x00, 0xf0, 0x61, 0x00


	//----- nvinfo : EIATTR_KPARAM_INFO
	.align		4
.L_960:
        /*0038*/ 	.byte	0x04, 0x17
        /*003a*/ 	.short	(.L_962 - .L_961)
.L_961:
        /*003c*/ 	.word	0x00000000
        /*0040*/ 	.short	0x0000
        /*0042*/ 	.short	0x0000
        /*0044*/ 	.byte	0x00, 0xf0, 0x21, 0x00


	//----- nvinfo : EIATTR_SPARSE_MMA_MASK
	.align		4
.L_962:
        /*0048*/ 	.byte	0x03, 0x50
        /*004a*/ 	.short	0x0000


	//----- nvinfo : EIATTR_MAXREG_COUNT
	.align		4
        /*004c*/ 	.byte	0x03, 0x1b
        /*004e*/ 	.short	0x0040


	//----- nvinfo : EIATTR_NUM_BARRIERS
	.align		4
        /*0050*/ 	.byte	0x02, 0x4c
        /*0052*/ 	.byte	0x01
	.zero		1


	//----- nvinfo : EIATTR_MERCURY_ISA_VERSION
	.align		4
        /*0054*/ 	.byte	0x03, 0x5f
        /*0056*/ 	.short	0x0101


	//----- nvinfo : EIATTR_VRC_CTA_INIT_COUNT
	.align		4
        /*0058*/ 	.byte	0x02, 0x4a
	.zero		1
	.zero		1


	//----- nvinfo : EIATTR_EXIT_INSTR_OFFSETS
	.align		4
        /*005c*/ 	.byte	0x04, 0x1c
        /*005e*/ 	.short	(.L_964 - .L_963)


	//   ....[0]....
.L_963:
        /*0060*/ 	.word	0x000007d0


	//   ....[1]....
        /*0064*/ 	.word	0x00001310


	//----- nvinfo : EIATTR_MAX_THREADS
	.align		4
.L_964:
        /*0068*/ 	.byte	0x04, 0x05
        /*006a*/ 	.short	(.L_966 - .L_965)
.L_965:
        /*006c*/ 	.word	0x00000100
        /*0070*/ 	.word	0x00000001
        /*0074*/ 	.word	0x00000001


	//----- nvinfo : EIATTR_CRS_STACK_SIZE
	.align		4
.L_966:
        /*0078*/ 	.byte	0x04, 0x1e
        /*007a*/ 	.short	(.L_968 - .L_967)
.L_967:
        /*007c*/ 	.word	0x00000000


	//----- nvinfo : EIATTR_CBANK_PARAM_SIZE
	.align		4
.L_968:
        /*0080*/ 	.byte	0x03, 0x19
        /*0082*/ 	.short	0x0040


	//----- nvinfo : EIATTR_PARAM_CBANK
	.align		4
        /*0084*/ 	.byte	0x04, 0x0a
        /*0086*/ 	.short	(.L_970 - .L_969)
	.align		4
.L_969:
        /*0088*/ 	.word	index@(.nv.constant0._ZN2at6native63_GLOBAL__N__7310b794_30_DistributionGeometricKernel_cu_fa6e70a443distribution_elementwise_grid_stride_kernelIfLi4EZNS0_9templates4cuda21uniform_and_transformIafPNS_17CUDAGeneratorImplEZZZNS4_16geometric_kernelIS7_EEvRNS_18TensorIteratorBaseEdT_ENKUlvE_clEvENKUlvE0_clEvEUlfE_EEvSA_T1_T2_EUlP24curandStatePhilox4_32_10E_ZNS1_27distribution_nullary_kernelIaf7double2S7_SJ_SE_EEvSA_SG_RKT3_T4_EUlifE_EEvlNS_15PhiloxCudaStateESF_SG_)
        /*008c*/ 	.short	0x0380
        /*008e*/ 	.short	0x0040


	//----- nvinfo : EIATTR_SW_WAR
	.align		4
.L_970:
        /*0090*/ 	.byte	0x04, 0x36
        /*0092*/ 	.short	(.L_972 - .L_971)
.L_971:
        /*0094*/ 	.word	0x00000008
.L_972:


//--------------------- .nv.info._ZN2at6native63_GLOBAL__N__7310b794_30_DistributionGeometricKernel_cu_fa6e70a443distribution_elementwise_grid_stride_kernelIfLi4EZNS0_9templates4cuda21uniform_and_transformIhfPNS_17CUDAGeneratorImplEZZZNS4_16geometric_kernelIS7_EEvRNS_18TensorIteratorBaseEdT_ENKUlvE_clEvENKUlvE_clEvEUlfE_EEvSA_T1_T2_EUlP24curandStatePhilox4_32_10E0_ZNS1_27distribution_nullary_kernelIhf6float4S7_SJ_SE_EEvSA_SG_RKT3_T4_EUlifE0_EEvlNS_15PhiloxCudaStateESF_SG_ --------------------------
	.section	.nv.info._ZN2at6native63_GLOBAL__N__7310b794_30_DistributionGeometricKernel_cu_fa6e70a443distribution_elementwise_grid_stride_kernelIfLi4EZNS0_9templates4cuda21uniform_and_transformIhfPNS_17CUDAGeneratorImplEZZZNS4_16geometric_kernelIS7_EEvRNS_18TensorIteratorBaseEdT_ENKUlvE_clEvENKUlvE_clEvEUlfE_EEvSA_T1_T2_EUlP24curandStatePhilox4_32_10E0_ZNS1_27distribution_nullary_kernelIhf6float4S7_SJ_SE_EEvSA_SG_RKT3_T4_EUlifE0_EEvlNS_15PhiloxCudaStateESF_SG_,"",@"SHT_CUDA_INFO"
	.sectionflags	@""
	.align	4


	//----- nvinfo : EIATTR_CUDA_API_VERSION
	.align		4
        /*0000*/ 	.byte	0x04, 0x37
        /*0002*/ 	.short	(.L_974 - .L_973)
.L_973:
        /*0004*/ 	.word	0x00000082


	//----- nvinfo : EIATTR_KPARAM_INFO
	.align		4
.L_974:
        /*0008*/ 	.byte	0x04, 0x17
        /*000a*/ 	.short	(.L_976 - .L_975)
.L_975:
        /*000c*/ 	.word	0x00000000
        /*0010*/ 	.short	0x0003
        /*0012*/ 	.short	0x0028
        /*0014*/ 	.byte	0x00, 0xf0, 0xa1, 0x06


	//----- nvinfo : EIATTR_KPARAM_INFO
	.align		4
.L_976:
        /*0018*/ 	.byte	0x04, 0x17
        /*001a*/ 	.short	(.L_978 - .L_977)
.L_977:
        /*001c*/ 	.word	0x00000000
        /*0020*/ 	.short	0x0002
        /*0022*/ 	.short	0x0020
        /*0024*/ 	.byte	0x00, 0xf0, 0x05, 0x00


	//----- nvinfo : EIATTR_KPARAM_INFO
	.align		4
.L_978:
        /*0028*/ 	.byte	0x04, 0x17
        /*002a*/ 	.short	(.L_980 - .L_979)
.L_979:
        /*002c*/ 	.word	0x00000000
        /*0030*/ 	.short	0x0001
        /*0032*/ 	.short	0x0008
        /*0034*/ 	.byte	0x00, 0xf0, 0x61, 0x00


	//----- nvinfo : EIATTR_KPARAM_INFO
	.align		4
.L_980:
        /*0038*/ 	.byte	0x04, 0x17
        /*003a*/ 	.short	(.L_982 - .L_981)
.L_981:
        /*003c*/ 	.word	0x00000000
        /*0040*/ 	.short	0x0000
        /*0042*/ 	.short	0x0000
        /*0044*/ 	.byte	0x00, 0xf0, 0x21, 0x00


	//----- nvinfo : EIATTR_SPARSE_MMA_MASK
	.align		4
.L_982:
        /*0048*/ 	.byte	0x03, 0x50
        /*004a*/ 	.short	0x0000


	//----- nvinfo : EIATTR_MAXREG_COUNT
	.align		4
        /*004c*/ 	.byte	0x03, 0x1b
        /*004e*/ 	.short	0x0040


	//----- nvinfo : EIATTR_NUM_BARRIERS
	.align		4
        /*0050*/ 	.byte	0x02, 0x4c
        /*0052*/ 	.byte	0x01
	.zero		1


	//----- nvinfo : EIATTR_MERCURY_ISA_VERSION
	.align		4
        /*0054*/ 	.byte	0x03, 0x5f
        /*0056*/ 	.short	0x0101


	//----- nvinfo : EIATTR_VRC_CTA_INIT_COUNT
	.align		4
        /*0058*/ 	.byte	0x02, 0x4a
	.zero		1
	.zero		1


	//----- nvinfo : EIATTR_EXIT_INSTR_OFFSETS
	.align		4
        /*005c*/ 	.byte	0x04, 0x1c
        /*005e*/ 	.short	(.L_984 - .L_983)


	//   ....[0]....
.L_983:
        /*0060*/ 	.word	0x000007d0


	//   ....[1]....
        /*0064*/ 	.word	0x000055c0


	//----- nvinfo : EIATTR_MAX_THREADS
	.align		4
.L_984:
        /*0068*/ 	.byte	0x04, 0x05
        /*006a*/ 	.short	(.L_986 - .L_985)
.L_985:
        /*006c*/ 	.word	0x00000100
        /*0070*/ 	.word	0x00000001
        /*0074*/ 	.word	0x00000001


	//----- nvinfo : EIATTR_CRS_STACK_SIZE
	.align		4
.L_986:
        /*0078*/ 	.byte	0x04, 0x1e
        /*007a*/ 	.short	(.L_988 - .L_987)
.L_987:
        /*007c*/ 	.word	0x00000000


	//----- nvinfo : EIATTR_CBANK_PARAM_SIZE
	.align		4
.L_988:
        /*0080*/ 	.byte	0x03, 0x19
        /*0082*/ 	.short	0x01d0


	//----- nvinfo : EIATTR_PARAM_CBANK
	.align		4
        /*0084*/ 	.byte	0x04, 0x0a
        /*0086*/ 	.short	(.L_990 - .L_989)
	.align		4
.L_989:
        /*0088*/ 	.word	index@(.nv.constant0._ZN2at6native63_GLOBAL__N__7310b794_30_DistributionGeometricKernel_cu_fa6e70a443distribution_elementwise_grid_stride_kernelIfLi4EZNS0_9templates4cuda21uniform_and_transformIhfPNS_17CUDAGeneratorImplEZZZNS4_16geometric_kernelIS7_EEvRNS_18TensorIteratorBaseEdT_ENKUlvE_clEvENKUlvE_clEvEUlfE_EEvSA_T1_T2_EUlP24curandStatePhilox4_32_10E0_ZNS1_27distribution_nullary_kernelIhf6float4S7_SJ_SE_EEvSA_SG_RKT3_T4_EUlifE0_EEvlNS_15PhiloxCudaStateESF_SG_)
        /*008c*/ 	.short	0x0380
        /*008e*/ 	.short	0x01d0


	//----- nvinfo : EIATTR_SW_WAR
	.align		4
.L_990:
        /*0090*/ 	.byte	0x04, 0x36
        /*0092*/ 	.short	(.L_992 - .L_991)
.L_991:
        /*0094*/ 	.word	0x00000008
.L_992:


//--------------------- .nv.info._ZN2at6native63_GLOBAL__N__7310b794_30_DistributionGeometricKernel_cu_fa6e70a443distribution_elementwise_grid_stride_kernelIfLi4EZNS0_9templates4cuda21uniform_and_transformIhfPNS_17CUDAGeneratorImplEZZZNS4_16geometric_kernelIS7_EEvRNS_18TensorIteratorBaseEdT_ENKUlvE_clEvENKUlvE_clEvEUlfE_EEvSA_T1_T2_EUlP24curandStatePhilox4_32_10E0_ZNS1_27distribution_nullary_kernelIhf6float4S7_SJ_SE_EEvSA_SG_RKT3_T4_EUlifE_EEvlNS_15PhiloxCudaStateESF_SG_ --------------------------
	.section	.nv.info._ZN2at6native63_GLOBAL__N__7310b794_30_DistributionGeometricKernel_cu_fa6e70a443distribution_elementwise_grid_stride_kernelIfLi4EZNS0_9templates4cuda21uniform_and_transformIhfPNS_17CUDAGeneratorImplEZZZNS4_16geometric_kernelIS7_EEvRNS_18TensorIteratorBaseEdT_ENKUlvE_clEvENKUlvE_clEvEUlfE_EEvSA_T1_T2_EUlP24curandStatePhilox4_32_10E0_ZNS1_27distribution_nullary_kernelIhf6float4S7_SJ_SE_EEvSA_SG_RKT3_T4_EUlifE_EEvlNS_15PhiloxCudaStateESF_SG_,"",@"SHT_CUDA_INFO"
	.sectionflags	@""
	.align	4


	//----- nvinfo : EIATTR_CUDA_API_VERSION
	.align		4
        /*0000*/ 	.byte	0x04, 0x37
        /*0002*/ 	.short	(.L_994 - .L_993)
.L_993:
        /*0004*/ 	.word	0x00000082


	//----- nvinfo : EIATTR_KPARAM_INFO
	.align		4
.L_994:
        /*0008*/ 	.byte	0x04, 0x17
        /*000a*/ 	.short	(.L_996 - .L_995)
.L_995:
        /*000c*/ 	.word	0x00000000
        /*0010*/ 	.short	0x0003
        /*0012*/ 	.short	0x0028
        /*0014*/ 	.byte	0x00, 0xf0, 0x61, 0x00


	//----- nvinfo : EIATTR_KPARAM_INFO
	.align		4
.L_996:
        /*0018*/ 	.byte	0x04, 0x17
        /*001a*/ 	.short	(.L_998 - .L_997)
.L_997:
        /*001c*/ 	.word	0x00000000
        /*0020*/ 	.short	0x0002
        /*0022*/ 	.short	0x0020
        /*0024*/ 	.byte	0x00, 0xf0, 0x05, 0x00


	//----- nvinfo : EIATTR_KPARAM_INFO
	.align		4
.L_998:
        /*0028*/ 	.byte	0x04, 0x17
        /*002a*/ 	.short	(.L_1000 - .L_999)
.L_999:
        /*002c*/ 	.word	0x00000000
        /*0030*/ 	.short	0x0001
        /*0032*/ 	.short	0x0008
        /*0034*/ 	.byte	0x00, 0xf0, 0x61, 0x00


	//----- nvinfo : EIATTR_KPARAM_INFO
	.align		4
.L_1000:
        /*0038*/ 	.byte	0x04, 0x17
        /*003a*/ 	.short	(.L_1002 - .L_1001)
.L_1001:
        /*003c*/ 	.word	0x00000000
        /*0040*/ 	.short	0x0000
        /*0042*/ 	.short	0x0000
        /*0044*/ 	.byte	0x00, 0xf0, 0x21, 0x00


	//----- nvinfo : EIATTR_SPARSE_MMA_MASK
	.align		4
.L_1002:
        /*0048*/ 	.byte	0x03, 0x50
        /*004a*/ 	.short	0x0000


	//----- nvinfo : EIATTR_MAXREG_COUNT
	.align		4
        /*004c*/ 	.byte	0x03, 0x1b
        /*004e*/ 	.short	0x0040


	//----- nvinfo : EIATTR_NUM_BARRIERS
	.align		4
        /*0050*/ 	.byte	0x02, 0x4c
        /*0052*/ 	.byte	0x01
	.zero		1


	//----- nvinfo : EIATTR_MERCURY_ISA_VERSION
	.align		4
        /*0054*/ 	.byte	0x03, 0x5f
        /*0056*/ 	.short	0x0101


	//----- nvinfo : EIATTR_VRC_CTA_INIT_COUNT
	.align		4
        /*0058*/ 	.byte	0x02, 0x4a
	.zero		1
	.zero		1


	//----- nvinfo : EIATTR_EXIT_INSTR_OFFSETS
	.align		4
        /*005c*/ 	.byte	0x04, 0x1c
        /*005e*/ 	.short	(.L_1004 - .L_1003)


	//   ....[0]....
.L_1003:
        /*0060*/ 	.word	0x000007d0


	//   ....[1]....
        /*0064*/ 	.word	0x000012d0


	//----- nvinfo : EIATTR_MAX_THREADS
	.align		4
.L_1004:
        /*0068*/ 	.byte	0x04, 0x05
        /*006a*/ 	.short	(.L_1006 - .L_1005)
.L_1005:
        /*006c*/ 	.word	0x00000100
        /*0070*/ 	.word	0x00000001
        /*0074*/ 	.word	0x00000001


	//----- nvinfo : EIATTR_CRS_STACK_SIZE
	.align		4
.L_1006:
        /*0078*/ 	.byte	0x04, 0x1e
        /*007a*/ 	.short	(.L_1008 - .L_1007)
.L_1007:
        /*007c*/ 	.word	0x00000000


	//----- nvinfo : EIATTR_CBANK_PARAM_SIZE
	.align		4
.L_1008:
        /*0080*/ 	.byte	0x03, 0x19
        /*0082*/ 	.short	0x0040


	//----- nvinfo : EIATTR_PARAM_CBANK
	.align		4
        /*0084*/ 	.byte	0x04, 0x0a
        /*0086*/ 	.short	(.L_1010 - .L_1009)
	.align		4
.L_1009:
        /*0088*/ 	.word	index@(.nv.constant0._ZN2at6native63_GLOBAL__N__7310b794_30_DistributionGeometricKernel_cu_fa6e70a443distribution_elementwise_grid_stride_kernelIfLi4EZNS0_9templates4cuda21uniform_and_transformIhfPNS_17CUDAGeneratorImplEZZZNS4_16geometric_kernelIS7_EEvRNS_18TensorIteratorBaseEdT_ENKUlvE_clEvENKUlvE_clEvEUlfE_EEvSA_T1_T2_EUlP24curandStatePhilox4_32_10E0_ZNS1_27distribution_nullary_kernelIhf6float4S7_SJ_SE_EEvSA_SG_RKT3_T4_EUlifE_EEvlNS_15PhiloxCudaStateESF_SG_)
        /*008c*/ 	.short	0x0380
        /*008e*/ 	.short	0x0040


	//----- nvinfo : EIATTR_SW_WAR
	.align		4
.L_1010:
        /*0090*/ 	.byte	0x04, 0x36
        /*0092*/ 	.short	(.L_1012 - .L_1011)
.L_1011:
        /*0094*/ 	.word	0x00000008
.L_1012:


//--------------------- .nv.info._ZN2at6native63_GLOBAL__N__7310b794_30_DistributionGeometricKernel_cu_fa6e70a443distribution_elementwise_grid_stride_kernelIfLi4EZNS0_9templates4cuda21uniform_and_transformIhfPNS_17CUDAGeneratorImplEZZZNS4_16geometric_kernelIS7_EEvRNS_18TensorIteratorBaseEdT_ENKUlvE_clEvENKUlvE_clEvEUlfE_EEvSA_T1_T2_EUlP24curandStatePhilox4_32_10E_ZNS1_27distribution_nullary_kernelIhf7double2S7_SJ_SE_EEvSA_SG_RKT3_T4_EUlifE0_EEvlNS_15PhiloxCudaStateESF_SG_ --------------------------
	.section	.nv.info._ZN2at6native63_GLOBAL__N__7310b794_30_DistributionGeometricKernel_cu_fa6e70a443distribution_elementwise_grid_stride_kernelIfLi4EZNS0_9templates4cuda21uniform_and_transformIhfPNS_17CUDAGeneratorImplEZZZNS4_16geometric_kernelIS7_EEvRNS_18TensorIteratorBaseEdT_ENKUlvE_clEvENKUlvE_clEvEUlfE_EEvSA_T1_T2_EUlP24curandStatePhilox4_32_10E_ZNS1_27distribution_nullary_kernelIhf7double2S7_SJ_SE_EEvSA_SG_RKT3_T4_EUlifE0_EEvlNS_15PhiloxCudaStateESF_SG_,"",@"SHT_CUDA_INFO"
	.sectionflags	@""
	.align	4


	//----- nvinfo : EIATTR_CUDA_API_VERSION
	.align		4
        /*0000*/ 	.byte	0x04, 0x37
        /*0002*/ 	.short	(.L_1014 - .L_1013)
.L_1013:
        /*0004*/ 	.word	0x00000082


	//----- nvinfo : EIATTR_KPARAM_INFO
	.align		4
.L_1014:
        /*0008*/ 	.byte	0x04, 0x17
        /*000a*/ 	.short	(.L_1016 - .L_1015)
.L_1015:
        /*000c*/ 	.word	0x00000000
        /*0010*/ 	.short	0x0003
        /*0012*/ 	.short	0x0028
        /*0014*/ 	.byte	0x00, 0xf0, 0xa1, 0x06


	//----- nvinfo : EIATTR_KPARAM_INFO
	.align		4
.L_1016:
        /*0018*/ 	.byte	0x04, 0x17
        /*001a*/ 	.short	(.L_1018 - .L_1017)
.L_1017:
        /*001c*/ 	.word	0x00000000
        /*0020*/ 	.short	0x0002
        /*0022*/ 	.short	0x0020
        /*0024*/ 	.byte	0x00, 0xf0, 0x05, 0x00


	//----- nvinfo : EIATTR_KPARAM_INFO
	.align		4
.L_1018:
        /*0028*/ 	.byte	0x04, 0x17
        /*002a*/ 	.short	(.L_1020 - .L_1019)
.L_1019:
        /*002c*/ 	.word	0x00000000
        /*0030*/ 	.short	0x0001
        /*0032*/ 	.short	0x0008
        /*0034*/ 	.byte	0x00, 0xf0, 0x61, 0x00


	//----- nvinfo : EIATTR_KPARAM_INFO
	.align		4
.L_1020:
        /*0038*/ 	.byte	0x04, 0x17
        /*003a*/ 	.short	(.L_1022 - .L_1021)
.L_1021:
        /*003c*/ 	.word	0x00000000
        /*0040*/ 	.short	0x0000
        /*0042*/ 	.short	0x0000
        /*0044*/ 	.byte	0x00, 0xf0, 0x21, 0x00


	//----- nvinfo : EIATTR_SPARSE_MMA_MASK
	.align		4
.L_1022:
        /*0048*/ 	.byte	0x03, 0x50
        /*004a*/ 	.short	0x0000


	//----- nvinfo : EIATTR_MAXREG_COUNT
	.align		4
        /*004c*/ 	.byte	0x03, 0x1b
        /*004e*/ 	.short	0x0040


	//----- nvinfo : EIATTR_NUM_BARRIERS
	.align		4
        /*0050*/ 	.byte	0x02, 0x4c
        /*0052*/ 	.byte	0x01
	.zero		1


	//----- nvinfo : EIATTR_MERCURY_ISA_VERSION
	.align		4
        /*0054*/ 	.byte	0x03, 0x5f
        /*0056*/ 	.short	0x0101


	//----- nvinfo : EIATTR_VRC_CTA_INIT_COUNT
	.align		4
        /*0058*/ 	.byte	0x02, 0x4a
	.zero		1
	.zero		1


	//----- nvinfo : EIATTR_EXIT_INSTR_OFFSETS
	.align		4
        /*005c*/ 	.byte	0x04, 0x1c
        /*005e*/ 	.short	(.L_1024 - .L_1023)


	//   ....[0]....
.L_1023:
        /*0060*/ 	.word	0x000007b0


	//   ....[1]....
        /*0064*/ 	.word	0x00005610


	//----- nvinfo : EIATTR_MAX_THREADS
	.align		4
.L_1024:
        /*0068*/ 	.byte	0x04, 0x05
        /*006a*/ 	.short	(.L_1026 - .L_1025)
.L_1025:
        /*006c*/ 	.word	0x00000100
        /*0070*/ 	.word	0x00000001
        /*0074*/ 	.word	0x00000001


	//----- nvinfo : EIATTR_CRS_STACK_SIZE
	.align		4
.L_1026:
        /*0078*/ 	.byte	0x04, 0x1e
        /*007a*/ 	.short	(.L_1028 - .L_1027)
.L_1027:
        /*007c*/ 	.word	0x00000000


	//----- nvinfo : EIATTR_CBANK_PARAM_SIZE
	.align		4
.L_1028:
        /*0080*/ 	.byte	0x03, 0x19
        /*0082*/ 	.short	0x01d0


	//----- nvinfo : EIATTR_PARAM_CBANK
	.align		4
        /*0084*/ 	.byte	0x04, 0x0a
        /*0086*/ 	.short	(.L_1030 - .L_1029)
	.align		4
.L_1029:
        /*0088*/ 	.word	index@(.nv.constant0._ZN2at6native63_GLOBAL__N__7310b794_30_DistributionGeometricKernel_cu_fa6e70a443distribution_elementwise_grid_stride_kernelIfLi4EZNS0_9templates4cuda21uniform_and_transformIhfPNS_17CUDAGeneratorImplEZZZNS4_16geometric_kernelIS7_EEvRNS_18TensorIteratorBaseEdT_ENKUlvE_clEvENKUlvE_clEvEUlfE_EEvSA_T1_T2_EUlP24curandStatePhilox4_32_10E_ZNS1_27distribution_nullary_kernelIhf7double2S7_SJ_SE_EEvSA_SG_RKT3_T4_EUlifE0_EEvlNS_15PhiloxCudaStateESF_SG_)
        /*008c*/ 	.short	0x0380
        /*008e*/ 	.short	0x01d0


	//----- nvinfo : EIATTR_SW_WAR
	.align		4
.L_1030:
        /*0090*/ 	.byte	0x04, 0x36
        /*0092*/ 	.short	(.L_1032 - .L_1031)
.L_1031:
        /*0094*/ 	.word	0x00000008
.L_1032:


//--------------------- .nv.info._ZN2at6native63_GLOBAL__N__7310b794_30_DistributionGeometricKernel_cu_fa6e70a443distribution_elementwise_grid_stride_kernelIfLi4EZNS0_9templates4cuda21uniform_and_transformIhfPNS_17CUDAGeneratorImplEZZZNS4_16geometric_kernelIS7_EEvRNS_18TensorIteratorBaseEdT_ENKUlvE_clEvENKUlvE_clEvEUlfE_EEvSA_T1_T2_EUlP24curandStatePhilox4_32_10E_ZNS1_27distribution_nullary_kernelIhf7double2S7_SJ_SE_EEvSA_SG_RKT3_T4_EUlifE_EEvlNS_15PhiloxCudaStateESF_SG_ --------------------------
	.section	.nv.info._ZN2at6native63_GLOBAL__N__7310b794_30_DistributionGeometricKernel_cu_fa6e70a443distribution_elementwise_grid_stride_kernelIfLi4EZNS0_9templates4cuda21uniform_and_transformIhfPNS_17CUDAGeneratorImplEZZZNS4_16geometric_kernelIS7_EEvRNS_18TensorIteratorBaseEdT_ENKUlvE_clEvENKUlvE_clEvEUlfE_EEvSA_T1_T2_EUlP24curandStatePhilox4_32_10E_ZNS1_27distribution_nullary_kernelIhf7double2S7_SJ_SE_EEvSA_SG_RKT3_T4_EUlifE_EEvlNS_15PhiloxCudaStateESF_SG_,"",@"SHT_CUDA_INFO"
	.sectionflags	@""
	.align	4


	//----- nvinfo : EIATTR_CUDA_API_VERSION
	.align		4
        /*0000*/ 	.byte	0x04, 0x37
        /*0002*/ 	.short	(.L_1034 - .L_1033)
.L_1033:
        /*0004*/ 	.word	0x00000082


	//----- nvinfo : EIATTR_KPARAM_INFO
	.align		4
.L_1034:
        /*0008*/ 	.byte	0x04, 0x17
        /*000a*/ 	.short	(.L_1036 - .L_1035)
.L_1035:
        /*000c*/ 	.word	0x00000000
        /*0010*/ 	.short	0x0003
        /*0012*/ 	.short	0x0028
        /*0014*/ 	.byte	0x00, 0xf0, 0x61, 0x00


	//----- nvinfo : EIATTR_KPARAM_INFO
	.align		4
.L_1036:
        /*0018*/ 	.byte	0x04, 0x17
        /*001a*/ 	.short	(.L_1038 - .L_1037)
.L_1037:
        /*001c*/ 	.word	0x00000000
        /*0020*/ 	.short	0x0002
        /*0022*/ 	.short	0x0020
        /*0024*/ 	.byte	0x00, 0xf0, 0x05, 0x00


	//----- nvinfo : EIATTR_KPARAM_INFO
	.align		4
.L_1038:
        /*0028*/ 	.byte	0x04, 0x17
        /*002a*/ 	.short	(.L_1040 - .L_1039)
.L_1039:
        /*002c*/ 	.word	0x00000000
        /*0030*/ 	.short	0x0001
        /*0032*/ 	.short	0x0008
        /*0034*/ 	.byte	0x00, 0xf0, 0x61, 0x00


	//----- nvinfo : EIATTR_KPARAM_INFO
	.align		4
.L_1040:
        /*0038*/ 	.byte	0x04, 0x17
        /*003a*/ 	.short	(.L_1042 - .L_1041)
.L_1041:
        /*003c*/ 	.word	0x00000000
        /*0040*/ 	.short	0x0000
        /*0042*/ 	.short	0x0000
        /*0044*/ 	.byte	0x00, 0xf0, 0x21, 0x00


	//----- nvinfo : EIATTR_SPARSE_MMA_MASK
	.align		4
.L_1042:
        /*0048*/ 	.byte	0x03, 0x50
        /*004a*/ 	.short	0x0000


	//----- nvinfo : EIATTR_MAXREG_COUNT
	.align		4
        /*004c*/ 	.byte	0x03, 0x1b
        /*004e*/ 	.short	0x0040


	//----- nvinfo : EIATTR_NUM_BARRIERS
	.align		4
        /*0050*/ 	.byte	0x02, 0x4c
        /*0052*/ 	.byte	0x01
	.zero		1


	//----- nvinfo : EIATTR_MERCURY_ISA_VERSION
	.align		4
        /*0054*/ 	.byte	0x03, 0x5f
        /*0056*/ 	.short	0x0101


	//----- nvinfo : EIATTR_VRC_CTA_INIT_COUNT
	.align		4
        /*0058*/ 	.byte	0x02, 0x4a
	.zero		1
	.zero		1


	//----- nvinfo : EIATTR_EXIT_INSTR_OFFSETS
	.align		4
        /*005c*/ 	.byte	0x04, 0x1c
        /*005e*/ 	.short	(.L_1044 - .L_1043)


	//   ....[0]....
.L_1043:
        /*0060*/ 	.word	0x000007d0


	//   ....[1]....
        /*0064*/ 	.word	0x00001310


	//----- nvinfo : EIATTR_MAX_THREADS
	.align		4
.L_1044:
        /*0068*/ 	.byte	0x04, 0x05
        /*006a*/ 	.short	(.L_1046 - .L_1045)
.L_1045:
        /*006c*/ 	.word	0x00000100
        /*0070*/ 	.word	0x00000001
        /*0074*/ 	.word	0x00000001


	//----- nvinfo : EIATTR_CRS_STACK_SIZE
	.align		4
.L_1046:
        /*0078*/ 	.byte	0x04, 0x1e
        /*007a*/ 	.short	(.L_1048 - .L_1047)
.L_1047:
        /*007c*/ 	.word	0x00000000


	//----- nvinfo : EIATTR_CBANK_PARAM_SIZE
	.align		4
.L_1048:
        /*0080*/ 	.byte	0x03, 0x19
        /*0082*/ 	.short	0x0040


	//----- nvinfo : EIATTR_PARAM_CBANK
	.align		4
        /*0084*/ 	.byte	0x04, 0x0a
        /*0086*/ 	.short	(.L_1050 - .L_1049)
	.align		4
.L_1049:
        /*0088*/ 	.word	index@(.nv.constant0._ZN2at6native63_GLOBAL__N__7310b794_30_DistributionGeometricKernel_cu_fa6e70a443distribution_elementwise_grid_stride_kernelIfLi4EZNS0_9templates4cuda21uniform_and_transformIhfPNS_17CUDAGeneratorImplEZZZNS4_16geometric_kernelIS7_EEvRNS_18TensorIteratorBaseEdT_ENKUlvE_clEvENKUlvE_clEvEUlfE_EEvSA_T1_T2_EUlP24curandStatePhilox4_32_10E_ZNS1_27distribution_nullary_kernelIhf7double2S7_SJ_SE_EEvSA_SG_RKT3_T4_EUlifE_EEvlNS_15PhiloxCudaStateESF_SG_)
        /*008c*/ 	.short	0x0380
        /*008e*/ 	.short	0x0040


	//----- nvinfo : EIATTR_SW_WAR
	.align		4
.L_1050:
        /*0090*/ 	.byte	0x04, 0x36
        /*0092*/ 	.short	(.L_1052 - .L_1051)
.L_1051:
        /*0094*/ 	.word	0x00000008
.L_1052:


//--------------------- .nv.callgraph             --------------------------
	.section	.nv.callgraph,"",@"SHT_CUDA_CALLGRAPH"
	.align	4
	.sectionentsize	8
	.align		4
        /*0000*/ 	.word	0x00000000
	.align		4
        /*0004*/ 	.word	0xffffffff
	.align		4
        /*0008*/ 	.word	0x00000000
	.align		4
        /*000c*/ 	.word	0xfffffffe
	.align		4
        /*0010*/ 	.word	0x00000000
	.align		4
        /*0014*/ 	.word	0xfffffffd
	.align		4
        /*0018*/ 	.word	0x00000000
	.align		4
        /*001c*/ 	.word	0xfffffffc


//--------------------- .nv.constant4             --------------------------
	.section	.nv.constant4,"a",@progbits
	.align	8
	.align		8
.nv.constant4:
        /*0000*/ 	.dword	precalc_xorwow_matrix
	.align		8
        /*0008*/ 	.dword	precalc_xorwow_offset_matrix
	.align		8
        /*0010*/ 	.dword	mrg32k3aM1
	.align		8
        /*0018*/ 	.dword	mrg32k3aM2
	.align		8
        /*0020*/ 	.dword	mrg32k3aM1SubSeq
	.align		8
        /*0028*/ 	.dword	mrg32k3aM2SubSeq
	.align		8
        /*0030*/ 	.dword	mrg32k3aM1Seq
	.align		8
        /*0038*/ 	.dword	mrg32k3aM2Seq
	.align		8
        /*0040*/ 	.dword	_ZN61_INTERNAL_7310b794_30_DistributionGeometricKernel_cu_fa6e70a44cuda3std3__45__cpo5beginE
	.align		8
        /*0048*/ 	.dword	_ZN61_INTERNAL_7310b794_30_DistributionGeometricKernel_cu_fa6e70a44cuda3std3__45__cpo3endE
	.align		8
        /*0050*/ 	.dword	_ZN61_INTERNAL_7310b794_30_DistributionGeometricKernel_cu_fa6e70a44cuda3std3__45__cpo6cbeginE
	.align		8
        /*0058*/ 	.dword	_ZN61_INTERNAL_7310b794_30_DistributionGeometricKernel_cu_fa6e70a44cuda3std3__45__cpo4cendE
	.align		8
        /*0060*/ 	.dword	_ZN61_INTERNAL_7310b794_30_DistributionGeometricKernel_cu_fa6e70a44cuda3std3__45__cpo6rbeginE
	.align		8
        /*0068*/ 	.dword	_ZN61_INTERNAL_7310b794_30_DistributionGeometricKernel_cu_fa6e70a44cuda3std3__45__cpo4rendE
	.align		8
        /*0070*/ 	.dword	_ZN61_INTERNAL_7310b794_30_DistributionGeometricKernel_cu_fa6e70a44cuda3std3__45__cpo7crbeginE
	.align		8
        /*0078*/ 	.dword	_ZN61_INTERNAL_7310b794_30_DistributionGeometricKernel_cu_fa6e70a44cuda3std3__45__cpo5crendE
	.align		8
        /*0080*/ 	.dword	_ZN61_INTERNAL_7310b794_30_DistributionGeometricKernel_cu_fa6e70a44cuda3std3__463_GLOBAL__N__7310b794_30_DistributionGeometricKernel_cu_fa6e70a46ignoreE
	.align		8
        /*0088*/ 	.dword	_ZN61_INTERNAL_7310b794_30_DistributionGeometricKernel_cu_fa6e70a44cuda3std3__419piecewise_constructE
	.align		8
        /*0090*/ 	.dword	_ZN61_INTERNAL_7310b794_30_DistributionGeometricKernel_cu_fa6e70a44cuda3std3__48in_placeE
	.align		8
        /*0098*/ 	.dword	_ZN61_INTERNAL_7310b794_30_DistributionGeometricKernel_cu_fa6e70a44cuda3std3__420unreachable_sentinelE
	.align		8
        /*00a0*/ 	.dword	_ZN61_INTERNAL_7310b794_30_DistributionGeometricKernel_cu_fa6e70a44cuda3std6ranges3__45__cpo4swapE
	.align		8
        /*00a8*/ 	.dword	_ZN61_INTERNAL_7310b794_30_DistributionGeometricKernel_cu_fa6e70a44cuda3std6ranges3__45__cpo9iter_moveE
	.align		8
        /*00b0*/ 	.dword	_ZN61_INTERNAL_7310b794_30_DistributionGeometricKernel_cu_fa6e70a44cuda3std6ranges3__45__cpo5beginE
	.align		8
        /*00b8*/ 	.dword	_ZN61_INTERNAL_7310b794_30_DistributionGeometricKernel_cu_fa6e70a44cuda3std6ranges3__45__cpo3endE
	.align		8
        /*00c0*/ 	.dword	_ZN61_INTERNAL_7310b794_30_DistributionGeometricKernel_cu_fa6e70a44cuda3std6ranges3__45__cpo6cbeginE
	.align		8
        /*00c8*/ 	.dword	_ZN61_INTERNAL_7310b794_30_DistributionGeometricKernel_cu_fa6e70a44cuda3std6ranges3__45__cpo4cendE
	.align		8
        /*00d0*/ 	.dword	_ZN61_INTERNAL_7310b794_30_DistributionGeometricKernel_cu_fa6e70a44cuda3std6ranges3__45__cpo7advanceE
	.align		8
        /*00d8*/ 	.dword	_ZN61_INTERNAL_7310b794_30_DistributionGeometricKernel_cu_fa6e70a44cuda3std6ranges3__45__cpo9iter_swapE
	.align		8
        /*00e0*/ 	.dword	_ZN61_INTERNAL_7310b794_30_DistributionGeometricKernel_cu_fa6e70a44cuda3std6ranges3__45__cpo4nextE
	.align		8
        /*00e8*/ 	.dword	_ZN61_INTERNAL_7310b794_30_DistributionGeometricKernel_cu_fa6e70a44cuda3std6ranges3__45__cpo4prevE
	.align		8
        /*00f0*/ 	.dword	_ZN61_INTERNAL_7310b794_30_DistributionGeometricKernel_cu_fa6e70a44cuda3std6ranges3__45__cpo4dataE
	.align		8
        /*00f8*/ 	.dword	_ZN61_INTERNAL_7310b794_30_DistributionGeometricKernel_cu_fa6e70a44cuda3std6ranges3__45__cpo5cdataE
	.align		8
        /*0100*/ 	.dword	_ZN61_INTERNAL_7310b794_30_DistributionGeometricKernel_cu_fa6e70a44cuda3std6ranges3__45__cpo4sizeE
	.align		8
        /*0108*/ 	.dword	_ZN61_INTERNAL_7310b794_30_DistributionGeometricKernel_cu_fa6e70a44cuda3std6ranges3__45__cpo5ssizeE
	.align		8
        /*0110*/ 	.dword	_ZN61_INTERNAL_7310b794_30_DistributionGeometricKernel_cu_fa6e70a44cuda3std6ranges3__45__cpo8distanceE
	.align		8
        /*0118*/ 	.dword	_ZN61_INTERNAL_7310b794_30_DistributionGeometricKernel_cu_fa6e70a46thrust24THRUST_300001_SM_1000_NS6system6detail10sequential3seqE


//--------------------- .nv.constant3             --------------------------
	.section	.nv.constant3,"a",@progbits
	.align	8
.nv.constant3:
	.type		__cr_lgamma_table,@object
	.size		__cr_lgamma_table,(.L_8 - __cr_lgamma_table)
__cr_lgamma_table:
        /*0000*/ 	.byte	0x00, 0x00, 0x00, 0x00, 0x00, 0x00, 0x00, 0x00, 0x00, 0x00, 0x00, 0x00, 0x00, 0x00, 0x00, 0x00
        /*0010*/ 	.byte	0xef, 0x39, 0xfa, 0xfe, 0x42, 0x2e, 0xe6, 0x3f, 0x02, 0x20, 0x2a, 0xfa, 0x0b, 0xab, 0xfc, 0x3f
        /*0020*/ 	.byte	0xf9, 0x2c, 0x92, 0x7c, 0xa7, 0x6c, 0x09, 0x40, 0xc9, 0x79, 0x44, 0x3c, 0x64, 0x26, 0x13, 0x40
        /*0030*/ 	.byte	0xca, 0x01, 0xcf, 0x3a, 0x27, 0x51, 0x1a, 0x40, 0x30, 0xcc, 0x2d, 0xf3, 0xe1, 0x0c, 0x21, 0x40
        /*0040*/ 	.byte	0x0d, 0xb7, 0xfc, 0x82, 0x8e, 0x35, 0x25, 0x40
.L_8:


//--------------------- .text._ZN2at6native63_GLOBAL__N__7310b794_30_DistributionGeometricKernel_cu_fa6e70a443distribution_elementwise_grid_stride_kernelIfLi4EZNS0_9templates4cuda21uniform_and_transformIN3c108BFloat16EfPNS_17CUDAGeneratorImplEZZZNS4_16geometric_kernelIS9_EEvRNS_18TensorIteratorBaseEdT_ENKUlvE_clEvENKUlvE7_clEvEUlfE_EEvSC_T1_T2_EUlP24curandStatePhilox4_32_10E0_ZNS1_27distribution_nullary_kernelIS7_f6float4S9_SL_SG_EEvSC_SI_RKT3_T4_EUlifE0_EEvlNS_15PhiloxCudaStateESH_SI_ --------------------------
	.section	.text._ZN2at6native63_GLOBAL__N__7310b794_30_DistributionGeometricKernel_cu_fa6e70a443distribution_elementwise_grid_stride_kernelIfLi4EZNS0_9templates4cuda21uniform_and_transformIN3c108BFloat16EfPNS_17CUDAGeneratorImplEZZZNS4_16geometric_kernelIS9_EEvRNS_18TensorIteratorBaseEdT_ENKUlvE_clEvENKUlvE7_clEvEUlfE_EEvSC_T1_T2_EUlP24curandStatePhilox4_32_10E0_ZNS1_27distribution_nullary_kernelIS7_f6float4S9_SL_SG_EEvSC_SI_RKT3_T4_EUlifE0_EEvlNS_15PhiloxCudaStateESH_SI_,"ax",@progbits
	.align	128
.text._ZN2at6native63_GLOBAL__N__7310b794_30_DistributionGeometricKernel_cu_fa6e70a443distribution_elementwise_grid_stride_kernelIfLi4EZNS0_9templates4cuda21uniform_and_transformIN3c108BFloat16EfPNS_17CUDAGeneratorImplEZZZNS4_16geometric_kernelIS9_EEvRNS_18TensorIteratorBaseEdT_ENKUlvE_clEvENKUlvE7_clEvEUlfE_EEvSC_T1_T2_EUlP24curandStatePhilox4_32_10E0_ZNS1_27distribution_nullary_kernelIS7_f6float4S9_SL_SG_EEvSC_SI_RKT3_T4_EUlifE0_EEvlNS_15PhiloxCudaStateESH_SI_:
        .type           _ZN2at6native63_GLOBAL__N__7310b794_30_DistributionGeometricKernel_cu_fa6e70a443distribution_elementwise_grid_stride_kernelIfLi4EZNS0_9templates4cuda21uniform_and_transformIN3c108BFloat16EfPNS_17CUDAGeneratorImplEZZZNS4_16geometric_kernelIS9_EEvRNS_18TensorIteratorBaseEdT_ENKUlvE_clEvENKUlvE7_clEvEUlfE_EEvSC_T1_T2_EUlP24curandStatePhilox4_32_10E0_ZNS1_27distribution_nullary_kernelIS7_f6float4S9_SL_SG_EEvSC_SI_RKT3_T4_EUlifE0_EEvlNS_15PhiloxCudaStateESH_SI_,@function
        .size           _ZN2at6native63_GLOBAL__N__7310b794_30_DistributionGeometricKernel_cu_fa6e70a443distribution_elementwise_grid_stride_kernelIfLi4EZNS0_9templates4cuda21uniform_and_transformIN3c108BFloat16EfPNS_17CUDAGeneratorImplEZZZNS4_16geometric_kernelIS9_EEvRNS_18TensorIteratorBaseEdT_ENKUlvE_clEvENKUlvE7_clEvEUlfE_EEvSC_T1_T2_EUlP24curandStatePhilox4_32_10E0_ZNS1_27distribution_nullary_kernelIS7_f6float4S9_SL_SG_EEvSC_SI_RKT3_T4_EUlifE0_EEvlNS_15PhiloxCudaStateESH_SI_,(.L_x_758 - _ZN2at6native63_GLOBAL__N__7310b794_30_DistributionGeometricKernel_cu_fa6e70a443distribution_elementwise_grid_stride_kernelIfLi4EZNS0_9templates4cuda21uniform_and_transformIN3c108BFloat16EfPNS_17CUDAGeneratorImplEZZZNS4_16geometric_kernelIS9_EEvRNS_18TensorIteratorBaseEdT_ENKUlvE_clEvENKUlvE7_clEvEUlfE_EEvSC_T1_T2_EUlP24curandStatePhilox4_32_10E0_ZNS1_27distribution_nullary_kernelIS7_f6float4S9_SL_SG_EEvSC_SI_RKT3_T4_EUlifE0_EEvlNS_15PhiloxCudaStateESH_SI_)
        .other          _ZN2at6native63_GLOBAL__N__7310b794_30_DistributionGeometricKernel_cu_fa6e70a443distribution_elementwise_grid_stride_kernelIfLi4EZNS0_9templates4cuda21uniform_and_transformIN3c108BFloat16EfPNS_17CUDAGeneratorImplEZZZNS4_16geometric_kernelIS9_EEvRNS_18TensorIteratorBaseEdT_ENKUlvE_clEvENKUlvE7_clEvEUlfE_EEvSC_T1_T2_EUlP24curandStatePhilox4_32_10E0_ZNS1_27distribution_nullary_kernelIS7_f6float4S9_SL_SG_EEvSC_SI_RKT3_T4_EUlifE0_EEvlNS_15PhiloxCudaStateESH_SI_,@"STO_CUDA_ENTRY STV_DEFAULT"
_ZN2at6native63_GLOBAL__N__7310b794_30_DistributionGeometricKernel_cu_fa6e70a443distribution_elementwise_grid_stride_kernelIfLi4EZNS0_9templates4cuda21uniform_and_transformIN3c108BFloat16EfPNS_17CUDAGeneratorImplEZZZNS4_16geometric_kernelIS9_EEvRNS_18TensorIteratorBaseEdT_ENKUlvE_clEvENKUlvE7_clEvEUlfE_EEvSC_T1_T2_EUlP24curandStatePhilox4_32_10E0_ZNS1_27distribution_nullary_kernelIS7_f6float4S9_SL_SG_EEvSC_SI_RKT3_T4_EUlifE0_EEvlNS_15PhiloxCudaStateESH_SI_:
[----:B------:R-:W-:Y:S01]  /*0000*/  LDC R1, c[0x0][0x37c] ;  /* 0x0000df00ff017b82 */ /* 0x000fe20000000800 */
[----:B------:R-:W0:Y:S07]  /*0010*/  LDCU UR4, c[0x0][0x39c] ;  /* 0x00007380ff0477ac */ /* 0x000e2e0008000800 */
[----:B------:R-:W1:Y:S01]  /*0020*/  LDC R34, c[0x0][0x390] ;  /* 0x0000e400ff227b82 */ /* 0x000e620000000800 */
[----:B------:R-:W2:Y:S07]  /*0030*/  LDCU.64 UR76, c[0x0][0x358] ;  /* 0x00006b00ff4c77ac */ /* 0x000eae0008000a00 */
[----:B------:R-:W3:Y:S01]  /*0040*/  LDC R35, c[0x0][0x394] ;  /* 0x0000e500ff237b82 */ /* 0x000ee20000000800 */
[----:B0-----:R-:W-:-:S06]  /*0050*/  UPRMT UR4, UR4, 0x7770, URZ ;  /* 0x0000777004047896 */ /* 0x001fcc00080000ff */
[----:B------:R-:W-:-:S05]  /*0060*/  ISETP.NE.AND P0, PT, RZ, UR4, PT ;  /* 0x00000004ff007c0c */ /* 0x000fca000bf05270 */
[----:B------:R-:W0:Y:S08]  /*0070*/  LDCU.64 UR4, c[0x0][0x388] ;  /* 0x00007100ff0477ac */ /* 0x000e300008000a00 */
[----:B-1----:R-:W-:Y:S01]  /*0080*/  @P0 MOV R2, R34 ;  /* 0x0000002200020202 */ /* 0x002fe20000000f00 */
[----:B------:R-:W1:Y:S01]  /*0090*/  S2R R26, SR_TID.X ;  /* 0x00000000001a7919 */ /* 0x000e620000002100 */
[----:B---3--:R-:W-:Y:S01]  /*00a0*/  @P0 MOV R3, R35 ;  /* 0x0000002300030202 */ /* 0x008fe20000000f00 */
[----:B------:R-:W3:Y:S05]  /*00b0*/  @P0 LDC R5, c[0x0][0x398] ;  /* 0x0000e600ff050b82 */ /* 0x000eea0000000800 */
[----:B--2---:R-:W3:Y:S01]  /*00c0*/  @P0 LDG.E.64 R2, desc[UR76][R2.64] ;  /* 0x0000004c02020981 */ /* 0x004ee2000c1e1b00 */
[----:B0-----:R-:W-:Y:S01]  /*00d0*/  IMAD.U32 R22, RZ, RZ, UR4 ;  /* 0x00000004ff167e24 */ /* 0x001fe2000f8e00ff */
[----:B------:R-:W-:-:S06]  /*00e0*/  MOV R23, UR5 ;  /* 0x0000000500177c02 */ /* 0x000fcc0008000f00 */
[----:B------:R-:W2:Y:S01]  /*00f0*/  @P0 LDG.E.64 R22, desc[UR76][R22.64] ;  /* 0x0000004c16160981 */ /* 0x000ea2000c1e1b00 */
[----:B------:R-:W1:Y:S01]  /*0100*/  S2UR UR4, SR_CTAID.X ;  /* 0x00000000000479c3 */ /* 0x000e620000002500 */
[----:B------:R-:W-:-:S07]  /*0110*/  IMAD.MOV.U32 R27, RZ, RZ, RZ ;  /* 0x000000ffff1b7224 */ /* 0x000fce00078e00ff */
[----:B------:R-:W1:Y:S01]  /*0120*/  LDC R21, c[0x0][0x360] ;  /* 0x0000d800ff157b82 */ /* 0x000e620000000800 */
[----:B------:R-:W0:Y:S01]  /*0130*/  LDCU UR6, c[0x0][0x370] ;  /* 0x00006e00ff0677ac */ /* 0x000e220008000800 */
[----:B-1----:R-:W-:Y:S01]  /*0140*/  IMAD.WIDE.U32 R26, R21, UR4, R26 ;  /* 0x00000004151a7c25 */ /* 0x002fe2000f8e001a */
[----:B------:R-:W1:Y:S02]  /*0150*/  LDCU.64 UR4, c[0x0][0x380] ;  /* 0x00007000ff0477ac */ /* 0x000e640008000a00 */
[----:B------:R-:W-:Y:S01]  /*0160*/  MOV R20, R26 ;  /* 0x0000001a00147202 */ /* 0x000fe20000000f00 */
[----:B------:R-:W-:Y:S01]  /*0170*/  IMAD.WIDE.U32 R8, R26, -0x326172a9, RZ ;  /* 0xcd9e8d571a087825 */ /* 0x000fe200078e00ff */
[----:B-1----:R-:W-:-:S04]  /*0180*/  UIADD3 UR4, UP0, UPT, UR4, -0x1, URZ ;  /* 0xffffffff04047890 */ /* 0x002fc8000ff1e0ff */
[----:B------:R-:W-:-:S04]  /*0190*/  UIADD3.X UR5, UPT, UPT, UR5, -0x1, URZ, UP0, !UPT ;  /* 0xffffffff05057890 */ /* 0x000fc800087fe4ff */
[----:B------:R-:W-:Y:S01]  /*01a0*/  UISETP.NE.U32.AND UP0, UPT, UR5, URZ, UPT ;  /* 0x000000ff0500728c */ /* 0x000fe2000bf05070 */
[----:B---3--:R-:W-:-:S04]  /*01b0*/  @P0 IADD3 R34, P1, PT, R2, R5, RZ ;  /* 0x0000000502220210 */ /* 0x008fc80007f3e0ff */
[----:B------:R-:W-:-:S04]  /*01c0*/  @P0 IADD3.X R35, PT, PT, RZ, R3, RZ, P1, !PT ;  /* 0x00000003ff230210 */ /* 0x000fc80000ffe4ff */
[--C-:B------:R-:W-:Y:S01]  /*01d0*/  SHF.R.U64 R0, R34, 0x2, R35.reuse ;  /* 0x0000000222007819 */ /* 0x100fe20000001223 */
[----:B--2---:R-:W-:Y:S01]  /*01e0*/  VIADD R5, R22, 0x3c6ef372 ;  /* 0x3c6ef37216057836 */ /* 0x004fe20000000000 */
[----:B------:R-:W-:Y:S02]  /*01f0*/  SHF.R.U32.HI R2, RZ, 0x2, R35 ;  /* 0x00000002ff027819 */ /* 0x000fe40000011623 */
[C---:B------:R-:W-:Y:S01]  /*0200*/  IADD3 R3, PT, PT, R23.reuse, -0x4498517b, RZ ;  /* 0xbb67ae8517037810 */ /* 0x040fe20007ffe0ff */
[----:B------:R-:W-:Y:S01]  /*0210*/  IMAD.WIDE.U32 R6, R0, -0x2daee0ad, RZ ;  /* 0xd2511f5300067825 */ /* 0x000fe200078e00ff */
[----:B------:R-:W-:Y:S02]  /*0220*/  LOP3.LUT R10, R2, R9, R22, 0x96, !PT ;  /* 0x00000009020a7212 */ /* 0x000fe400078e9616 */
[----:B------:R-:W-:Y:S02]  /*0230*/  IADD3 R4, PT, PT, R22, -0x61c88647, RZ ;  /* 0x9e3779b916047810 */ /* 0x000fe40007ffe0ff */
[C---:B------:R-:W-:Y:S01]  /*0240*/  LOP3.LUT R12, R23.reuse, R7, R27, 0x96, !PT ;  /* 0x00000007170c7212 */ /* 0x040fe200078e961b */
[----:B------:R-:W-:Y:S01]  /*0250*/  IMAD.WIDE.U32 R10, R10, -0x2daee0ad, RZ ;  /* 0xd2511f530a0a7825 */ /* 0x000fe200078e00ff */
[----:B------:R-:W-:-:S02]  /*0260*/  IADD3 R7, PT, PT, R23, 0x32370b8f, RZ ;  /* 0x32370b8f17077810 */ /* 0x000fc40007ffe0ff */
[----:B------:R-:W-:Y:S01]  /*0270*/  IADD3 R9, PT, PT, R22, 0x78dde6e4, RZ ;  /* 0x78dde6e416097810 */ /* 0x000fe20007ffe0ff */
[----:B------:R-:W-:Y:S01]  /*0280*/  IMAD.WIDE.U32 R12, R12, -0x326172a9, RZ ;  /* 0xcd9e8d570c0c7825 */ /* 0x000fe200078e00ff */
[----:B------:R-:W-:Y:S02]  /*0290*/  LOP3.LUT R16, R3, R6, R11, 0x96, !PT ;  /* 0x0000000603107212 */ /* 0x000fe400078e960b */
[C---:B------:R-:W-:Y:S01]  /*02a0*/  IADD3 R6, PT, PT, R23.reuse, 0x76cf5d0a, RZ ;  /* 0x76cf5d0a17067810 */ /* 0x040fe20007ffe0ff */
[----:B------:R-:W-:Y:S01]  /*02b0*/  VIADD R11, R23, 0xa9066899 ;  /* 0xa9066899170b7836 */ /* 0x000fe20000000000 */
[----:B------:R-:W-:Y:S01]  /*02c0*/  LOP3.LUT R14, R4, R8, R13, 0x96, !PT ;  /* 0x00000008040e7212 */ /* 0x000fe200078e960d */
[----:B------:R-:W-:-:S04]  /*02d0*/  IMAD.WIDE.U32 R16, R16, -0x326172a9, RZ ;  /* 0xcd9e8d5710107825 */ /* 0x000fc800078e00ff */
[----:B------:R-:W-:Y:S01]  /*02e0*/  IMAD.WIDE.U32 R14, R14, -0x2daee0ad, RZ ;  /* 0xd2511f530e0e7825 */ /* 0x000fe200078e00ff */
[----:B------:R-:W-:-:S03]  /*02f0*/  LOP3.LUT R12, R5, R12, R17, 0x96, !PT ;  /* 0x0000000c050c7212 */ /* 0x000fc600078e9611 */
[----:B------:R-:W-:Y:S01]  /*0300*/  VIADD R8, R22, 0xdaa66d2b ;  /* 0xdaa66d2b16087836 */ /* 0x000fe20000000000 */
[----:B------:R-:W-:Y:S01]  /*0310*/  LOP3.LUT R24, R6, R10, R15, 0x96, !PT ;  /* 0x0000000a06187212 */ /* 0x000fe200078e960f */
[----:B------:R-:W-:Y:S01]  /*0320*/  IMAD.WIDE.U32 R12, R12, -0x2daee0ad, RZ ;  /* 0xd2511f530c0c7825 */ /* 0x000fe200078e00ff */
[----:B------:R-:W-:-:S03]  /*0330*/  IADD3 R10, PT, PT, R23, -0x126145ec, RZ ;  /* 0xed9eba14170a7810 */ /* 0x000fc60007ffe0ff */
[----:B------:R-:W-:Y:S01]  /*0340*/  IMAD.WIDE.U32 R24, R24, -0x326172a9, RZ ;  /* 0xcd9e8d5718187825 */ /* 0x000fe200078e00ff */
[----:B------:R-:W-:Y:S02]  /*0350*/  LOP3.LUT R17, R7, R14, R13, 0x96, !PT ;  /* 0x0000000e07117212 */ /* 0x000fe400078e960d */
[----:B------:R-:W-:Y:S02]  /*0360*/  IADD3 R13, PT, PT, R22, -0x4ab325aa, RZ ;  /* 0xb54cda56160d7810 */ /* 0x000fe40007ffe0ff */
[----:B------:R-:W-:Y:S01]  /*0370*/  LOP3.LUT R18, R8, R16, R25, 0x96, !PT ;  /* 0x0000001008127212 */ /* 0x000fe200078e9619 */
[----:B------:R-:W-:-:S04]  /*0380*/  IMAD.WIDE.U32 R16, R17, -0x326172a9, RZ ;  /* 0xcd9e8d5711107825 */ /* 0x000fc800078e00ff */
[----:B------:R-:W-:Y:S01]  /*0390*/  IMAD.WIDE.U32 R18, R18, -0x2daee0ad, RZ ;  /* 0xd2511f5312127825 */ /* 0x000fe200078e00ff */
[----:B------:R-:W-:-:S04]  /*03a0*/  LOP3.LUT R14, R9, R24, R17, 0x96, !PT ;  /* 0x00000018090e7212 */ /* 0x000fc800078e9611 */
[----:B------:R-:W-:Y:S01]  /*03b0*/  LOP3.LUT R24, R10, R12, R19, 0x96, !PT ;  /* 0x0000000c0a187212 */ /* 0x000fe200078e9613 */
[----:B------:R-:W-:Y:S01]  /*03c0*/  IMAD.WIDE.U32 R14, R14, -0x2daee0ad, RZ ;  /* 0xd2511f530e0e7825 */ /* 0x000fe200078e00ff */
[----:B------:R-:W-:-:S03]  /*03d0*/  IADD3 R12, PT, PT, R22, 0x1715609d, RZ ;  /* 0x1715609d160c7810 */ /* 0x000fc60007ffe0ff */
[----:B------:R-:W-:Y:S01]  /*03e0*/  IMAD.WIDE.U32 R24, R24, -0x326172a9, RZ ;  /* 0xcd9e8d5718187825 */ /* 0x000fe200078e00ff */
[----:B------:R-:W-:-:S03]  /*03f0*/  LOP3.LUT R17, R11, R18, R15, 0x96, !PT ;  /* 0x000000120b117212 */ /* 0x000fc600078e960f */
[----:B------:R-:W-:Y:S01]  /*0400*/  VIADD R15, R23, 0x646e171e ;  /* 0x646e171e170f7836 */ /* 0x000fe20000000000 */
[----:B------:R-:W-:Y:S01]  /*0410*/  LOP3.LUT R18, R12, R16, R25, 0x96, !PT ;  /* 0x000000100c127212 */ /* 0x000fe200078e9619 */
[----:B------:R-:W-:-:S04]  /*0420*/  IMAD.WIDE.U32 R16, R17, -0x326172a9, RZ ;  /* 0xcd9e8d5711107825 */ /* 0x000fc800078e00ff */
[----:B------:R-:W-:Y:S01]  /*0430*/  IMAD.WIDE.U32 R18, R18, -0x2daee0ad, RZ ;  /* 0xd2511f5312127825 */ /* 0x000fe200078e00ff */
[----:B------:R-:W-:Y:S02]  /*0440*/  LOP3.LUT R32, R13, R24, R17, 0x96, !PT ;  /* 0x000000180d207212 */ /* 0x000fe400078e9611 */
[----:B------:R-:W-:Y:S02]  /*0450*/  IADD3 R17, PT, PT, R22, 0x5384540f, RZ ;  /* 0x5384540f16117810 */ /* 0x000fe40007ffe0ff */
[----:B------:R-:W-:Y:S01]  /*0460*/  LOP3.LUT R15, R15, R14, R19, 0x96, !PT ;  /* 0x0000000e0f0f7212 */ /* 0x000fe200078e9613 */
[----:B------:R-:W-:Y:S01]  /*0470*/  IMAD.WIDE.U32 R32, R32, -0x2daee0ad, RZ ;  /* 0xd2511f5320207825 */ /* 0x000fe200078e00ff */
[----:B------:R-:W-:-:S03]  /*0480*/  IADD3 R19, PT, PT, R23, 0x1fd5c5a3, RZ ;  /* 0x1fd5c5a317137810 */ /* 0x000fc60007ffe0ff */
[----:B------:R-:W-:Y:S01]  /*0490*/  IMAD.WIDE.U32 R14, R15, -0x326172a9, RZ ;  /* 0xcd9e8d570f0e7825 */ /* 0x000fe200078e00ff */
[----:B------:R-:W-:-:S03]  /*04a0*/  LOP3.LUT R19, R19, R18, R33, 0x96, !PT ;  /* 0x0000001213137212 */ /* 0x000fc600078e9621 */
[----:B------:R-:W-:Y:S01]  /*04b0*/  IMAD.MOV.U32 R18, RZ, RZ, R27 ;  /* 0x000000ffff127224 */ /* 0x000fe200078e001b */
[----:B------:R-:W-:Y:S01]  /*04c0*/  LOP3.LUT R17, R17, R16, R15, 0x96, !PT ;  /* 0x0000001011117212 */ /* 0x000fe200078e960f */
[C---:B------:R-:W-:Y:S01]  /*04d0*/  VIADD R15, R22.reuse, 0xf1bbcdc8 ;  /* 0xf1bbcdc8160f7836 */ /* 0x040fe20000000000 */
[----:B------:R-:W-:Y:S01]  /*04e0*/  MOV R16, R26 ;  /* 0x0000001a00107202 */ /* 0x000fe20000000f00 */
[----:B------:R-:W-:Y:S01]  /*04f0*/  IMAD.WIDE.U32 R24, R19, -0x326172a9, RZ ;  /* 0xcd9e8d5713187825 */ /* 0x000fe200078e00ff */
[----:B------:R-:W-:-:S03]  /*0500*/  IADD3 R19, PT, PT, R22, -0x700cb87f, RZ ;  /* 0x8ff3478116137810 */ /* 0x000fc60007ffe0ff */
[----:B------:R-:W-:Y:S01]  /*0510*/  IMAD.WIDE.U32 R30, R17, -0x2daee0ad, RZ ;  /* 0xd2511f53111e7825 */ /* 0x000fe200078e00ff */
[----:B------:R-:W-:Y:S02]  /*0520*/  IADD3 R17, PT, PT, R23, -0x24c28bd8, RZ ;  /* 0xdb3d742817117810 */ /* 0x000fe40007ffe0ff */
[----:B------:R-:W-:Y:S01]  /*0530*/  LOP3.LUT R14, R15, R14, R25, 0x96, !PT ;  /* 0x0000000e0f0e7212 */ /* 0x000fe200078e9619 */
[----:B0-----:R-:W-:Y:S01]  /*0540*/  IMAD R15, R21, UR6, RZ ;  /* 0x00000006150f7c24 */ /* 0x001fe2000f8e02ff */
[----:B------:R-:W-:Y:S01]  /*0550*/  LOP3.LUT R32, R17, R32, R31, 0x96, !PT ;  /* 0x0000002011207212 */ /* 0x000fe200078e961f */
[----:B------:R-:W-:Y:S02]  /*0560*/  IMAD.MOV.U32 R17, RZ, RZ, R27 ;  /* 0x000000ffff117224 */ /* 0x000fe400078e001b */
[----:B------:R-:W-:Y:S01]  /*0570*/  IMAD.HI.U32 R25, R14, -0x2daee0ad, RZ ;  /* 0xd2511f530e197827 */ /* 0x000fe200078e00ff */
[----:B------:R-:W-:-:S03]  /*0580*/  SHF.L.U32 R31, R15, 0x2, RZ ;  /* 0x000000020f1f7819 */ /* 0x000fc600000006ff */
[----:B------:R-:W-:Y:S01]  /*0590*/  IMAD.HI.U32 R28, R32, -0x326172a9, RZ ;  /* 0xcd9e8d57201c7827 */ /* 0x000fe200078e00ff */
[----:B------:R-:W-:-:S04]  /*05a0*/  LOP3.LUT R30, R30, R25, RZ, 0x3c, !PT ;  /* 0x000000191e1e7212 */ /* 0x000fc800078e3cff */
[----:B------:R-:W-:Y:S01]  /*05b0*/  LOP3.LUT R19, R19, R24, R28, 0x96, !PT ;  /* 0x0000001813137212 */ /* 0x000fe200078e961c */
[----:B------:R-:W-:Y:S06]  /*05c0*/  BRA.U UP0, `(.L_x_0) ;  /* 0x0000000100547547 */ /* 0x000fec000b800000 */
[----:B------:R-:W0:Y:S01]  /*05d0*/  I2F.U32.RP R26, R31 ;  /* 0x0000001f001a7306 */ /* 0x000e220000209000 */
[----:B------:R-:W-:Y:S01]  /*05e0*/  IMAD.MOV R27, RZ, RZ, -R31 ;  /* 0x000000ffff1b7224 */ /* 0x000fe200078e0a1f */
[----:B------:R-:W-:-:S06]  /*05f0*/  ISETP.NE.U32.AND P2, PT, R31, RZ, PT ;  /* 0x000000ff1f00720c */ /* 0x000fcc0003f45070 */
[----:B0-----:R-:W0:Y:S02]  /*0600*/  MUFU.RCP R26, R26 ;  /* 0x0000001a001a7308 */ /* 0x001e240000001000 */
[----:B0-----:R-:W-:-:S06]  /*0610*/  IADD3 R24, PT, PT, R26, 0xffffffe, RZ ;  /* 0x0ffffffe1a187810 */ /* 0x001fcc0007ffe0ff */
[----:B------:R0:W1:Y:S02]  /*0620*/  F2I.FTZ.U32.TRUNC.NTZ R25, R24 ;  /* 0x0000001800197305 */ /* 0x000064000021f000 */
[----:B0-----:R-:W-:Y:S02]  /*0630*/  HFMA2 R24, -RZ, RZ, 0, 0 ;  /* 0x00000000ff187431 */ /* 0x001fe400000001ff */
[----:B-1----:R-:W-:-:S04]  /*0640*/  IMAD R27, R27, R25, RZ ;  /* 0x000000191b1b7224 */ /* 0x002fc800078e02ff */
[----:B------:R-:W-:Y:S01]  /*0650*/  IMAD.HI.U32 R25, R25, R27, R24 ;  /* 0x0000001b19197227 */ /* 0x000fe200078e0018 */
[----:B------:R-:W-:-:S05]  /*0660*/  MOV R27, RZ ;  /* 0x000000ff001b7202 */ /* 0x000fca0000000f00 */
[----:B------:R-:W-:-:S05]  /*0670*/  IMAD.HI.U32 R25, R25, UR4, RZ ;  /* 0x0000000419197c27 */ /* 0x000fca000f8e00ff */
[----:B------:R-:W-:-:S05]  /*0680*/  IADD3 R28, PT, PT, -R25, RZ, RZ ;  /* 0x000000ff191c7210 */ /* 0x000fca0007ffe1ff */
[----:B------:R-:W-:-:S05]  /*0690*/  IMAD R28, R31, R28, UR4 ;  /* 0x000000041f1c7e24 */ /* 0x000fca000f8e021c */
[----:B------:R-:W-:-:S13]  /*06a0*/  ISETP.GE.U32.AND P0, PT, R28, R31, PT ;  /* 0x0000001f1c00720c */ /* 0x000fda0003f06070 */
[----:B------:R-:W-:Y:S01]  /*06b0*/  @P0 IMAD.IADD R28, R28, 0x1, -R31 ;  /* 0x000000011c1c0824 */ /* 0x000fe200078e0a1f */
[----:B------:R-:W-:-:S04]  /*06c0*/  @P0 IADD3 R25, PT, PT, R25, 0x1, RZ ;  /* 0x0000000119190810 */ /* 0x000fc80007ffe0ff */
[----:B------:R-:W-:-:S13]  /*06d0*/  ISETP.GE.U32.AND P1, PT, R28, R31, PT ;  /* 0x0000001f1c00720c */ /* 0x000fda0003f26070 */
[----:B------:R-:W-:Y:S02]  /*06e0*/  @P1 IADD3 R25, PT, PT, R25, 0x1, RZ ;  /* 0x0000000119191810 */ /* 0x000fe40007ffe0ff */
[----:B------:R-:W-:-:S05]  /*06f0*/  @!P2 LOP3.LUT R25, RZ, R31, RZ, 0x33, !PT ;  /* 0x0000001fff19a212 */ /* 0x000fca00078e33ff */
[----:B------:R-:W-:Y:S01]  /*0700*/  IMAD.MOV.U32 R26, RZ, RZ, R25 ;  /* 0x000000ffff1a7224 */ /* 0x000fe200078e0019 */
[----:B------:R-:W-:Y:S06]  /*0710*/  BRA `(.L_x_1) ;  /* 0x0000000000087947 */ /* 0x000fec0003800000 */
.L_x_0:
[----:B------:R-:W-:-:S07]  /*0720*/  MOV R36, 0x740 ;  /* 0x0000074000247802 */ /* 0x000fce0000000f00 */
[----:B------:R-:W-:Y:S05]  /*0730*/  CALL.REL.NOINC `($__internal_0_$__cuda_sm20_div_s64) ;  /* 0x0000004c00c47944 */ /* 0x000fea0003c00000 */
.L_x_1:
[----:B------:R-:W-:-:S05]  /*0740*/  IMAD.WIDE.U32 R24, R21, UR6, RZ ;  /* 0x0000000615187c25 */ /* 0x000fca000f8e00ff */
[C---:B------:R-:W-:Y:S02]  /*0750*/  SHF.L.U64.HI R29, R24.reuse, 0x2, R25 ;  /* 0x00000002181d7819 */ /* 0x040fe40000010219 */
[----:B------:R-:W-:-:S03]  /*0760*/  SHF.L.U32 R28, R24, 0x2, RZ ;  /* 0x00000002181c7819 */ /* 0x000fc600000006ff */
[----:B------:R-:W-:Y:S02]  /*0770*/  IMAD R21, R29, R26, RZ ;  /* 0x0000001a1d157224 */ /* 0x000fe400078e02ff */
[----:B------:R-:W-:-:S04]  /*0780*/  IMAD.WIDE.U32 R24, R26, R28, R28 ;  /* 0x0000001c1a187225 */ /* 0x000fc800078e001c */
[----:B------:R-:W-:Y:S01]  /*0790*/  IMAD R21, R27, R28, R21 ;  /* 0x0000001c1b157224 */ /* 0x000fe200078e0215 */
[----:B------:R-:W-:-:S03]  /*07a0*/  ISETP.GE.U32.AND P0, PT, R16, R24, PT ;  /* 0x000000181000720c */ /* 0x000fc60003f06070 */
[----:B------:R-:W-:-:S05]  /*07b0*/  IMAD.IADD R21, R25, 0x1, R21 ;  /* 0x0000000119157824 */ /* 0x000fca00078e0215 */
[----:B------:R-:W-:-:S13]  /*07c0*/  ISETP.GE.AND.EX P0, PT, R18, R21, PT, P0 ;  /* 0x000000151200720c */ /* 0x000fda0003f06300 */
[----:B------:R-:W-:Y:S05]  /*07d0*/  @P0 EXIT ;  /* 0x000000000000094d */ /* 0x000fea0003800000 */
[----:B------:R-:W0:Y:S01]  /*07e0*/  LDCU.64 UR44, c[0x0][0x548] ;  /* 0x0000a900ff2c77ac */ /* 0x000e220008000a00 */
[----:B------:R-:W-:Y:S01]  /*07f0*/  HFMA2 R26, -RZ, RZ, -8192, 0 ;  /* 0xf0000000ff1a7431 */ /* 0x000fe200000001ff */
[----:B------:R-:W-:Y:S01]  /*0800*/  MOV R27, 0x380fffff ;  /* 0x380fffff001b7802 */ /* 0x000fe20000000f00 */
[----:B------:R-:W-:Y:S01]  /*0810*/  VIADD R29, R23, 0x96a522ad ;  /* 0x96a522ad171d7836 */ /* 0x000fe20000000000 */
[----:B------:R-:W1:Y:S01]  /*0820*/  LDCU UR74, c[0x0][0x3a8] ;  /* 0x00007500ff4a77ac */ /* 0x000e620008000800 */
[----:B------:R-:W-:Y:S01]  /*0830*/  LOP3.LUT R31, R34, 0x3, RZ, 0xc0, !PT ;  /* 0x00000003221f7812 */ /* 0x000fe200078ec0ff */
[----:B------:R-:W-:Y:S01]  /*0840*/  IMAD R32, R32, -0x326172a9, RZ ;  /* 0xcd9e8d5720207824 */ /* 0x000fe200078e02ff */
[C---:B------:R-:W-:Y:S01]  /*0850*/  SHF.L.U32 R33, R15.reuse, 0x1, RZ ;  /* 0x000000010f217819 */ /* 0x040fe200000006ff */
[----:B------:R-:W-:Y:S01]  /*0860*/  IMAD R35, R15, 0x3, RZ ;  /* 0x000000030f237824 */ /* 0x000fe200078e02ff */
[----:B------:R-:W-:Y:S01]  /*0870*/  LOP3.LUT R30, R30, R29, RZ, 0x3c, !PT ;  /* 0x0000001d1e1e7212 */ /* 0x000fe200078e3cff */
[----:B------:R-:W2:Y:S01]  /*0880*/  LDCU UR72, c[0x0][0x3ac] ;  /* 0x00007580ff4877ac */ /* 0x000ea20008000800 */
[----:B------:R-:W3:Y:S01]  /*0890*/  LDCU UR71, c[0x0][0x4d8] ;  /* 0x00009b00ff4777ac */ /* 0x000ee20008000800 */
[----:B0-----:R-:W-:Y:S01]  /*08a0*/  DSETP.LEU.AND P0, PT, R26, |UR44|, PT ;  /* 0x4000002c1a007e2a */ /* 0x001fe2000bf0b000 */
[----:B------:R-:W0:Y:S01]  /*08b0*/  F2F.F32.F64 R28, UR44 ;  /* 0x0000002c001c7d10 */ /* 0x000e220008301000 */
[----:B------:R-:W4:Y:S01]  /*08c0*/  LDC.64 R26, c[0x0][0x380] ;  /* 0x0000e000ff1a7b82 */ /* 0x000f220000000a00 */
[----:B------:R-:W2:Y:S01]  /*08d0*/  LDCU UR70, c[0x0][0x3c0] ;  /* 0x00007800ff4677ac */ /* 0x000ea20008000800 */
[----:B-1----:R-:W-:Y:S01]  /*08e0*/  UIADD3 UR74, UPT, UPT, UR74, -0x1, URZ ;  /* 0xffffffff4a4a7890 */ /* 0x002fe2000fffe0ff */
[----:B------:R-:W1:Y:S03]  /*08f0*/  LDCU UR69, c[0x0][0x4dc] ;  /* 0x00009b80ff4577ac */ /* 0x000e660008000800 */
[----:B------:R-:W-:Y:S01]  /*0900*/  UISETP.LT.U32.AND UP0, UPT, UR74, 0x18, UPT ;  /* 0x000000184a00788c */ /* 0x000fe2000bf01070 */
[----:B------:R-:W1:Y:S05]  /*0910*/  LDCU UR68, c[0x0][0x3c4] ;  /* 0x00007880ff4477ac */ /* 0x000e6a0008000800 */
[----:B0-----:R-:W-:Y:S01]  /*0920*/  @!P0 FMUL R28, R28, 1.175494350822287508e-38 ;  /* 0x008000001c1c8820 */ /* 0x001fe20000400000 */
[----:B------:R-:W-:-:S03]  /*0930*/  USEL UR73, UR74, 0x18, UP0 ;  /* 0x000000184a497887 */ /* 0x000fc60008000000 */
[----:B------:R-:W-:Y:S01]  /*0940*/  FADD.FTZ R34, -R28, 1 ;  /* 0x3f8000001c227421 */ /* 0x000fe20000010100 */
[----:B------:R-:W0:Y:S01]  /*0950*/  LDCU UR67, c[0x0][0x4e0] ;  /* 0x00009c00ff4377ac */ /* 0x000e220008000800 */
        /* <DEDUP_REMOVED lines=45> */
[----:B------:R-:W0:Y:S01]  /*0c30*/  LDCU.64 UR32, c[0x0][0x3b0] ;  /* 0x00007600ff2077ac */ /* 0x000e220008000a00 */
[----:B------:R-:W0:Y:S01]  /*0c40*/  LDCU.64 UR34, c[0x0][0x3b8] ;  /* 0x00007700ff2277ac */ /* 0x000e220008000a00 */
[----:B------:R-:W0:Y:S01]  /*0c50*/  LDCU.64 UR36, c[0x0][0x3c8] ;  /* 0x00007900ff2477ac */ /* 0x000e220008000a00 */
[----:B------:R-:W0:Y:S01]  /*0c60*/  LDCU.64 UR38, c[0x0][0x3d0] ;  /* 0x00007a00ff2677ac */ /* 0x000e220008000a00 */
[----:B------:R-:W0:Y:S01]  /*0c70*/  LDCU.64 UR40, c[0x0][0x3e0] ;  /* 0x00007c00ff2877ac */ /* 0x000e220008000a00 */
[----:B------:R-:W0:Y:S01]  /*0c80*/  LDCU.64 UR42, c[0x0][0x3e8] ;  /* 0x00007d00ff2a77ac */ /* 0x000e220008000a00 */
[----:B------:R-:W0:Y:S01]  /*0c90*/  LDCU.64 UR44, c[0x0][0x3f8] ;  /* 0x00007f00ff2c77ac */ /* 0x000e220008000a00 */
[----:B------:R-:W0:Y:S01]  /*0ca0*/  LDCU.64 UR46, c[0x0][0x400] ;  /* 0x00008000ff2e77ac */ /* 0x000e220008000a00 */
[----:B-1234-:R-:W-:-:S12]  /*0cb0*/  UIADD3 UR73, UPT, UPT, UR73, 0x1, URZ ;  /* 0x0000000149497890 */ /* 0x01efd8000fffe0ff */
.L_x_24:
[----:B------:R-:W-:Y:S01]  /*0cc0*/  IADD3 R0, PT, PT, R0, 0x1, RZ ;  /* 0x0000000100007810 */ /* 0x000fe20007ffe0ff */
[----:B------:R-:W-:Y:S03]  /*0cd0*/  BSSY.RECONVERGENT B0, `(.L_x_2) ;  /* 0x000000c000007945 */ /* 0x000fe60003800200 */
[C---:B------:R-:W-:Y:S01]  /*0ce0*/  ISETP.NE.AND P0, PT, R0.reuse, RZ, PT ;  /* 0x000000ff0000720c */ /* 0x040fe20003f05270 */
[----:B------:R-:W-:-:S12]  /*0cf0*/  IMAD.WIDE.U32 R36, R0, -0x2daee0ad, RZ ;  /* 0xd2511f5300247825 */ /* 0x000fd800078e00ff */
[----:B------:R-:W-:Y:S05]  /*0d00*/  @P0 BRA `(.L_x_3) ;  /* 0x0000000000200947 */ /* 0x000fea0003800000 */
[----:B------:R-:W-:-:S05]  /*0d10*/  VIADD R2, R2, 0x1 ;  /* 0x0000000102027836 */ /* 0x000fca0000000000 */
[----:B------:R-:W-:-:S13]  /*0d20*/  ISETP.NE.AND P0, PT, R2, RZ, PT ;  /* 0x000000ff0200720c */ /* 0x000fda0003f05270 */
[----:B------:R-:W-:Y:S02]  /*0d30*/  @!P0 IADD3 R20, PT, PT, R20, 0x1, RZ ;  /* 0x0000000114148810 */ /* 0x000fe40007ffe0ff */
[----:B------:R-:W-:Y:S02]  /*0d40*/  @!P0 IADD3 R28, PT, PT, R17, 0x1, RZ ;  /* 0x00000001111c8810 */ /* 0x000fe40007ffe0ff */
[----:B------:R-:W-:Y:S02]  /*0d50*/  ISETP.NE.AND P1, PT, R20, RZ, !P0 ;  /* 0x000000ff1400720c */ /* 0x000fe40004725270 */
[----:B------:R-:W-:-:S11]  /*0d60*/  @!P0 MOV R2, RZ ;  /* 0x000000ff00028202 */ /* 0x000fd60000000f00 */
[----:B------:R-:W-:-:S05]  /*0d70*/  @P1 IMAD.MOV R28, RZ, RZ, R17 ;  /* 0x000000ffff1c1224 */ /* 0x000fca00078e0211 */
[----:B------:R-:W-:-:S07]  /*0d80*/  @!P0 MOV R17, R28 ;  /* 0x0000001c00118202 */ /* 0x000fce0000000f00 */
.L_x_3:
[----:B0-----:R-:W-:Y:S05]  /*0d90*/  BSYNC.RECONVERGENT B0 ;  /* 0x0000000000007941 */ /* 0x001fea0003800200 */
.L_x_2:
[----:B------:R-:W-:Y:S01]  /*0da0*/  LOP3.LUT R40, R17, R37, R23, 0x96, !PT ;  /* 0x0000002511287212 */ /* 0x000fe200078e9617 */
[----:B------:R-:W-:Y:S01]  /*0db0*/  IMAD.WIDE.U32 R28, R20, -0x326172a9, RZ ;  /* 0xcd9e8d57141c7825 */ /* 0x000fe200078e00ff */
[----:B------:R-:W-:Y:S02]  /*0dc0*/  ISETP.GT.AND P0, PT, R31, 0x1, PT ;  /* 0x000000011f00780c */ /* 0x000fe40003f04270 */
[----:B------:R-:W-:Y:S01]  /*0dd0*/  IADD3 R43, PT, PT, R22, -0xe443238, RZ ;  /* 0xf1bbcdc8162b7810 */ /* 0x000fe20007ffe0ff */
[----:B------:R-:W-:Y:S01]  /*0de0*/  IMAD.WIDE.U32 R40, R40, -0x326172a9, RZ ;  /* 0xcd9e8d5728287825 */ /* 0x000fe200078e00ff */
[----:B------:R-:W-:-:S04]  /*0df0*/  LOP3.LUT R29, R2, R29, R22, 0x96, !PT ;  /* 0x0000001d021d7212 */ /* 0x000fc800078e9616 */
[----:B------:R-:W-:Y:S01]  /*0e00*/  LOP3.LUT R38, R4, R28, R41, 0x96, !PT ;  /* 0x0000001c04267212 */ /* 0x000fe200078e9629 */
[----:B------:R-:W-:-:S04]  /*0e10*/  IMAD.WIDE.U32 R28, R29, -0x2daee0ad, RZ ;  /* 0xd2511f531d1c7825 */ /* 0x000fc800078e00ff */
        /* <DEDUP_REMOVED lines=16> */
[----:B------:R-:W-:Y:S01]  /*0f20*/  VIADD R39, R23, 0x646e171e ;  /* 0x646e171e17277836 */ /* 0x000fe20000000000 */
[----:B------:R-:W-:Y:S01]  /*0f30*/  LOP3.LUT R29, R11, R40, R29, 0x96, !PT ;  /* 0x000000280b1d7212 */ /* 0x000fe200078e961d */
[----:B------:R-:W-:-:S05]  /*0f40*/  IMAD.WIDE.U32 R36, R36, -0x2daee0ad, RZ ;  /* 0xd2511f5324247825 */ /* 0x000fca00078e00ff */
[----:B------:R-:W-:Y:S01]  /*0f50*/  LOP3.LUT R40, R39, R28, R37, 0x96, !PT ;  /* 0x0000001c27287212 */ /* 0x000fe200078e9625 */
[----:B------:R-:W-:Y:S01]  /*0f60*/  IMAD.WIDE.U32 R28, R29, -0x326172a9, RZ ;  /* 0xcd9e8d571d1c7825 */ /* 0x000fe200078e00ff */
[----:B------:R-:W-:-:S03]  /*0f70*/  IADD3 R37, PT, PT, R22, 0x5384540f, RZ ;  /* 0x5384540f16257810 */ /* 0x000fc60007ffe0ff */
[----:B------:R-:W-:Y:S01]  /*0f80*/  IMAD.WIDE.U32 R40, R40, -0x326172a9, RZ ;  /* 0xcd9e8d5728287825 */ /* 0x000fe200078e00ff */
[----:B------:R-:W-:-:S04]  /*0f90*/  LOP3.LUT R29, R13, R38, R29, 0x96, !PT ;  /* 0x000000260d1d7212 */ /* 0x000fc800078e961d */
[----:B------:R-:W-:Y:S01]  /*0fa0*/  LOP3.LUT R38, R37, R28, R41, 0x96, !PT ;  /* 0x0000001c25267212 */ /* 0x000fe200078e9629 */
[----:B------:R-:W-:Y:S01]  /*0fb0*/  IMAD.WIDE.U32 R28, R29, -0x2daee0ad, RZ ;  /* 0xd2511f531d1c7825 */ /* 0x000fe200078e00ff */
[----:B------:R-:W-:-:S03]  /*0fc0*/  IADD3 R37, PT, PT, R23, 0x1fd5c5a3, RZ ;  /* 0x1fd5c5a317257810 */ /* 0x000fc60007ffe0ff */
[----:B------:R-:W-:Y:S01]  /*0fd0*/  VIADD R41, R23, 0xdb3d7428 ;  /* 0xdb3d742817297836 */ /* 0x000fe20000000000 */
[----:B------:R-:W-:Y:S01]  /*0fe0*/  LOP3.LUT R36, R37, R36, R29, 0x96, !PT ;  /* 0x0000002425247212 */ /* 0x000fe200078e961d */
[----:B------:R-:W-:-:S04]  /*0ff0*/  IMAD.WIDE.U32 R38, R38, -0x2daee0ad, RZ ;  /* 0xd2511f5326267825 */ /* 0x000fc800078e00ff */
[----:B------:R-:W-:Y:S01]  /*1000*/  IMAD.WIDE.U32 R36, R36, -0x326172a9, RZ ;  /* 0xcd9e8d5724247825 */ /* 0x000fe200078e00ff */
[----:B------:R-:W-:Y:S02]  /*1010*/  LOP3.LUT R28, R41, R28, R39, 0x96, !PT ;  /* 0x0000001c291c7212 */ /* 0x000fe400078e9627 */
[----:B------:R-:W-:Y:S01]  /*1020*/  IADD3 R41, PT, PT, R22, -0x700cb87f, RZ ;  /* 0x8ff3478116297810 */ /* 0x000fe20007ffe0ff */
[----:B------:R-:W-:Y:S01]  /*1030*/  IMAD R39, R14, -0x2daee0ad, RZ ;  /* 0xd2511f530e277824 */ /* 0x000fe200078e02ff */
[----:B------:R-:W-:Y:S01]  /*1040*/  LOP3.LUT R14, R43, R40, R37, 0x96, !PT ;  /* 0x000000282b0e7212 */ /* 0x000fe200078e9625 */
[----:B------:R-:W-:Y:S01]  /*1050*/  IMAD.WIDE.U32 R28, R28, -0x326172a9, RZ ;  /* 0xcd9e8d571c1c7825 */ /* 0x000fe200078e00ff */
[----:B------:R-:W-:-:S03]  /*1060*/  MOV R40, R30 ;  /* 0x0000001e00287202 */ /* 0x000fc60000000f00 */
[----:B------:R-:W-:Y:S01]  /*1070*/  IMAD.MOV.U32 R37, RZ, RZ, R19 ;  /* 0x000000ffff257224 */ /* 0x000fe200078e0013 */
[----:B------:R-:W-:Y:S01]  /*1080*/  LOP3.LUT R19, R41, R36, R29, 0x96, !PT ;  /* 0x0000002429137212 */ /* 0x000fe200078e961d */
[----:B------:R-:W-:Y:S01]  /*1090*/  IMAD.HI.U32 R41, R14, -0x2daee0ad, RZ ;  /* 0xd2511f530e297827 */ /* 0x000fe200078e00ff */
[----:B------:R-:W-:Y:S02]  /*10a0*/  IADD3 R36, PT, PT, R23, -0x695add53, RZ ;  /* 0x96a522ad17247810 */ /* 0x000fe40007ffe0ff */
[----:B------:R-:W-:Y:S01]  /*10b0*/  MOV R29, R32 ;  /* 0x00000020001d7202 */ /* 0x000fe20000000f00 */
[----:B------:R-:W-:Y:S01]  /*10c0*/  IMAD.MOV.U32 R32, RZ, RZ, R28 ;  /* 0x000000ffff207224 */ /* 0x000fe200078e001c */
[----:B------:R-:W-:Y:S01]  /*10d0*/  LOP3.LUT R30, R36, R38, R41, 0x96, !PT ;  /* 0x00000026241e7212 */ /* 0x000fe200078e9629 */
[----:B------:R-:W-:Y:S06]  /*10e0*/  @P0 BRA `(.L_x_4) ;  /* 0x0000000000240947 */ /* 0x000fec0003800000 */
[----:B------:R-:W-:Y:S01]  /*10f0*/  ISETP.NE.AND P0, PT, R31, RZ, PT ;  /* 0x000000ff1f00720c */ /* 0x000fe20003f05270 */
[----:B------:R-:W-:Y:S01]  /*1100*/  IMAD.MOV.U32 R36, RZ, RZ, R39 ;  /* 0x000000ffff247224 */ /* 0x000fe200078e0027 */
[----:B------:R-:W-:-:S11]  /*1110*/  MOV R28, R40 ;  /* 0x00000028001c7202 */ /* 0x000fd60000000f00 */
[----:B------:R-:W-:Y:S05]  /*1120*/  @!P0 BRA `(.L_x_5) ;  /* 0x0000000000388947 */ /* 0x000fea0003800000 */
[----:B------:R-:W-:Y:S01]  /*1130*/  MOV R37, R29 ;  /* 0x0000001d00257202 */ /* 0x000fe20000000f00 */
[----:B------:R-:W-:Y:S01]  /*1140*/  IMAD.MOV.U32 R36, RZ, RZ, R19 ;  /* 0x000000ffff247224 */ /* 0x000fe200078e0013 */
[----:B------:R-:W-:Y:S02]  /*1150*/  MOV R28, R39 ;  /* 0x00000027001c7202 */ /* 0x000fe40000000f00 */
[----:B------:R-:W-:Y:S01]  /*1160*/  MOV R29, R40 ;  /* 0x00000028001d7202 */ /* 0x000fe20000000f00 */
[----:B------:R-:W-:Y:S06]  /*1170*/  BRA `(.L_x_5) ;  /* 0x0000000000247947 */ /* 0x000fec0003800000 */
.L_x_4:
[----:B------:R-:W-:Y:S01]  /*1180*/  ISETP.NE.AND P0, PT, R31, 0x3, PT ;  /* 0x000000031f00780c */ /* 0x000fe20003f05270 */
[----:B------:R-:W-:Y:S01]  /*1190*/  IMAD.MOV.U32 R29, RZ, RZ, R19 ;  /* 0x000000ffff1d7224 */ /* 0x000fe200078e0013 */
[----:B------:R-:W-:Y:S02]  /*11a0*/  MOV R37, R39 ;  /* 0x0000002700257202 */ /* 0x000fe40000000f00 */
[----:B------:R-:W-:Y:S02]  /*11b0*/  MOV R28, R32 ;  /* 0x00000020001c7202 */ /* 0x000fe40000000f00 */
[----:B------:R-:W-:-:S07]  /*11c0*/  MOV R36, R30 ;  /* 0x0000001e00247202 */ /* 0x000fce0000000f00 */
[----:B------:R-:W-:Y:S01]  /*11d0*/  @P0 IMAD.MOV.U32 R37, RZ, RZ, R40 ;  /* 0x000000ffff250224 */ /* 0x000fe200078e0028 */
[----:B------:R-:W-:Y:S01]  /*11e0*/  @P0 MOV R29, R39 ;  /* 0x00000027001d0202 */ /* 0x000fe20000000f00 */
[----:B------:R-:W-:Y:S01]  /*11f0*/  @P0 IMAD.MOV.U32 R36, RZ, RZ, R32 ;  /* 0x000000ffff240224 */ /* 0x000fe200078e0020 */
[----:B------:R-:W-:-:S07]  /*1200*/  @P0 MOV R28, R19 ;  /* 0x00000013001c0202 */ /* 0x000fce0000000f00 */
.L_x_5:
[----:B------:R-:W-:Y:S01]  /*1210*/  HFMA2 R40, -RZ, RZ, 0.1171875, 0 ;  /* 0x2f800000ff287431 */ /* 0x000fe200000001ff */
[----:B------:R-:W-:Y:S01]  /*1220*/  UISETP.NE.AND UP0, UPT, UR31, URZ, UPT ;  /* 0x000000ff1f00728c */ /* 0x000fe2000bf05270 */
[----:B------:R-:W-:Y:S02]  /*1230*/  I2FP.F32.U32 R37, R37 ;  /* 0x0000002500257245 */ /* 0x000fe40000201000 */
[----:B------:R-:W-:Y:S02]  /*1240*/  I2FP.F32.U32 R29, R29 ;  /* 0x0000001d001d7245 */ /* 0x000fe40000201000 */
[----:B------:R-:W-:Y:S02]  /*1250*/  I2FP.F32.U32 R38, R28 ;  /* 0x0000001c00267245 */ /* 0x000fe40000201000 */
[----:B------:R-:W-:Y:S01]  /*1260*/  I2FP.F32.U32 R39, R36 ;  /* 0x0000002400277245 */ /* 0x000fe20000201000 */
[-C--:B------:R-:W-:Y:S01]  /*1270*/  FFMA.FTZ R36, R37, R40.reuse, 1.1641532182693481445e-10 ;  /* 0x2f00000025247423 */ /* 0x080fe20000010028 */
[-C--:B------:R-:W-:Y:S01]  /*1280*/  FFMA.FTZ R37, R29, R40.reuse, 1.1641532182693481445e-10 ;  /* 0x2f0000001d257423 */ /* 0x080fe20000010028 */
[----:B------:R-:W-:-:S02]  /*1290*/  FFMA.FTZ R38, R38, R40, 1.1641532182693481445e-10 ;  /* 0x2f00000026267423 */ /* 0x000fc40000010028 */
[----:B------:R-:W-:Y:S01]  /*12a0*/  FFMA.FTZ R39, R39, R40, 1.1641532182693481445e-10 ;  /* 0x2f00000027277423 */ /* 0x000fe20000010028 */
[----:B------:R-:W-:Y:S06]  /*12b0*/  BRA.U UP0, `(.L_x_6) ;  /* 0x0000000500047547 */ /* 0x000fec000b800000 */
[-C--:B------:R-:W-:Y:S01]  /*12c0*/  IADD3 R43, P2, PT, R15, R16.reuse, RZ ;  /* 0x000000100f2b7210 */ /* 0x080fe20007f5e0ff */
[----:B------:R-:W-:Y:S01]  /*12d0*/  BSSY.RECONVERGENT B0, `(.L_x_7) ;  /* 0x0000019000007945 */ /* 0x000fe20003800200 */
[----:B------:R-:W-:Y:S02]  /*12e0*/  IADD3 R41, P5, PT, R33, R16, RZ ;  /* 0x0000001021297210 */ /* 0x000fe40007fbe0ff */
[----:B------:R-:W-:Y:S02]  /*12f0*/  IADD3.X R42, PT, PT, RZ, R18, RZ, P2, !PT ;  /* 0x00000012ff2a7210 */ /* 0x000fe400017fe4ff */
[----:B------:R-:W-:Y:S01]  /*1300*/  ISETP.GE.U32.AND P2, PT, R16, R26, PT ;  /* 0x0000001a1000720c */ /* 0x000fe20003f46070 */
[----:B------:R-:W-:Y:S01]  /*1310*/  IMAD.X R40, RZ, RZ, R18, P5 ;  /* 0x000000ffff287224 */ /* 0x000fe200028e0612 */
[----:B------:R-:W-:Y:S02]  /*1320*/  IADD3 R29, P4, PT, R35, R16, RZ ;  /* 0x00000010231d7210 */ /* 0x000fe40007f9e0ff */
[----:B------:R-:W-:-:S02]  /*1330*/  ISETP.GE.AND.EX P2, PT, R18, R27, PT, P2 ;  /* 0x0000001b1200720c */ /* 0x000fc40003f46320 */
[-C--:B------:R-:W-:Y:S02]  /*1340*/  ISETP.GE.U32.AND P1, PT, R43, R26.reuse, PT ;  /* 0x0000001a2b00720c */ /* 0x080fe40003f26070 */
[-C--:B------:R-:W-:Y:S02]  /*1350*/  ISETP.GE.U32.AND P3, PT, R41, R26.reuse, PT ;  /* 0x0000001a2900720c */ /* 0x080fe40003f66070 */
[----:B------:R-:W-:Y:S02]  /*1360*/  ISETP.GE.U32.AND P0, PT, R29, R26, PT ;  /* 0x0000001a1d00720c */ /* 0x000fe40003f06070 */
[----:B------:R-:W-:Y:S02]  /*1370*/  IADD3.X R28, PT, PT, RZ, R18, RZ, P4, !PT ;  /* 0x00000012ff1c7210 */ /* 0x000fe400027fe4ff */
[-C--:B------:R-:W-:Y:S02]  /*1380*/  ISETP.GE.AND.EX P1, PT, R42, R27.reuse, PT, P1 ;  /* 0x0000001b2a00720c */ /* 0x080fe40003f26310 */
[----:B------:R-:W-:-:S02]  /*1390*/  ISETP.GE.AND.EX P3, PT, R40, R27, PT, P3 ;  /* 0x0000001b2800720c */ /* 0x000fc40003f66330 */
[----:B------:R-:W-:Y:S01]  /*13a0*/  ISETP.GE.AND.EX P0, PT, R28, R27, PT, P0 ;  /* 0x0000001b1c00720c */ /* 0x000fe20003f06300 */
[----:B------:R-:W-:-:S12]  /*13b0*/  @P2 BRA `(.L_x_8) ;  /* 0x0000000000282947 */ /* 0x000fd80003800000 */
[----:B------:R-:W0:Y:S08]  /*13c0*/  MUFU.LG2 R28, R34 ;  /* 0x00000022001c7308 */ /* 0x000e300000000c00 */
[----:B------:R-:W1:Y:S01]  /*13d0*/  MUFU.LG2 R36, R36 ;  /* 0x0000002400247308 */ /* 0x000e620000000c00 */
[----:B0-----:R-:W-:-:S07]  /*13e0*/  FMUL.FTZ R40, R28, 0.69314718246459960938 ;  /* 0x3f3172181c287820 */ /* 0x001fce0000410000 */
[----:B------:R-:W0:Y:S01]  /*13f0*/  MUFU.RCP R41, R40 ;  /* 0x0000002800297308 */ /* 0x000e220000001000 */
[----:B-1----:R-:W-:-:S04]  /*1400*/  FMUL.FTZ R28, R36, 0.69314718246459960938 ;  /* 0x3f317218241c7820 */ /* 0x002fc80000410000 */
[----:B0-----:R-:W-:Y:S02]  /*1410*/  FMUL.FTZ R41, R28, R41 ;  /* 0x000000291c297220 */ /* 0x001fe40000410000 */
[----:B------:R-:W0:Y:S04]  /*1420*/  LDC.64 R28, c[0x0][0x540] ;  /* 0x00015000ff1c7b82 */ /* 0x000e280000000a00 */
[----:B------:R-:W1:Y:S02]  /*1430*/  FRND.FTZ.CEIL R41, R41 ;  /* 0x0000002900297307 */ /* 0x000e640000219000 */
[----:B-1----:R-:W-:-:S05]  /*1440*/  F2FP.BF16.F32.PACK_AB R42, RZ, R41 ;  /* 0x00000029ff2a723e */ /* 0x002fca00000010ff */
[----:B0-----:R0:W-:Y:S02]  /*1450*/  STG.E.U16 desc[UR76][R28.64], R42 ;  /* 0x0000002a1c007986 */ /* 0x0011e4000c10154c */
.L_x_8:
[----:B------:R-:W-:Y:S05]  /*1460*/  BSYNC.RECONVERGENT B0 ;  /* 0x0000000000007941 */ /* 0x000fea0003800200 */
.L_x_7:
[----:B------:R-:W-:Y:S04]  /*1470*/  BSSY.RECONVERGENT B0, `(.L_x_9) ;  /* 0x000000c000007945 */ /* 0x000fe80003800200 */
[----:B------:R-:W-:Y:S05]  /*1480*/  @P1 BRA `(.L_x_10) ;  /* 0x0000000000281947 */ /* 0x000fea0003800000 */
[----:B0-----:R-:W0:Y:S08]  /*1490*/  MUFU.LG2 R28, R34 ;  /* 0x00000022001c7308 */ /* 0x001e300000000c00 */
        /* <DEDUP_REMOVED lines=9> */
.L_x_10:
[----:B------:R-:W-:Y:S05]  /*1530*/  BSYNC.RECONVERGENT B0 ;  /* 0x0000000000007941 */ /* 0x000fea0003800200 */
.L_x_9:
[----:B------:R-:W-:Y:S04]  /*1540*/  BSSY.RECONVERGENT B0, `(.L_x_11) ;  /* 0x000000c000007945 */ /* 0x000fe80003800200 */
[----:B------:R-:W-:Y:S05]  /*1550*/  @P3 BRA `(.L_x_12) ;  /* 0x0000000000283947 */ /* 0x000fea0003800000 */
[----:B01----:R-:W0:Y:S08]  /*1560*/  MUFU.LG2 R28, R34 ;  /* 0x00000022001c7308 */ /* 0x003e300000000c00 */
        /* <DEDUP_REMOVED lines=9> */
.L_x_12:
[----:B------:R-:W-:Y:S05]  /*1600*/  BSYNC.RECONVERGENT B0 ;  /* 0x0000000000007941 */ /* 0x000fea0003800200 */
.L_x_11:
[----:B------:R-:W-:Y:S05]  /*1610*/  @P0 BRA `(.L_x_13) ;  /* 0x0000003c00e00947 */ /* 0x000fea0003800000 */
[----:B012---:R-:W0:Y:S08]  /*1620*/  MUFU.LG2 R28, R34 ;  /* 0x00000022001c7308 */ /* 0x007e300000000c00 */
        /* <DEDUP_REMOVED lines=8> */
[----:B0-----:R3:W-:Y:S01]  /*16b0*/  STG.E.U16 desc[UR76][R28.64], R37 ;  /* 0x000000251c007986 */ /* 0x0017e2000c10154c */
[----:B------:R-:W-:Y:S05]  /*16c0*/  BRA `(.L_x_13) ;  /* 0x0000003c00b47947 */ /* 0x000fea0003800000 */
.L_x_6:
[----:B------:R-:W-:Y:S01]  /*16d0*/  ISETP.GE.U32.AND P0, PT, R16, R26, PT ;  /* 0x0000001a1000720c */ /* 0x000fe20003f06070 */
[----:B------:R-:W-:Y:S03]  /*16e0*/  BSSY.RECONVERGENT B0, `(.L_x_14) ;  /* 0x00000f3000007945 */ /* 0x000fe60003800200 */
[----:B------:R-:W-:-:S13]  /*16f0*/  ISETP.GE.AND.EX P0, PT, R18, R27, PT, P0 ;  /* 0x0000001b1200720c */ /* 0x000fda0003f06300 */
[----:B------:R-:W-:Y:S05]  /*1700*/  @P0 BRA `(.L_x_15) ;  /* 0x0000000c00c00947 */ /* 0x000fea0003800000 */
[----:B------:R-:W-:Y:S02]  /*1710*/  HFMA2 R28, -RZ, RZ, 0, 0 ;  /* 0x00000000ff1c7431 */ /* 0x000fe400000001ff */
[----:B------:R-:W-:Y:S01]  /*1720*/  IMAD.MOV.U32 R29, RZ, RZ, R16 ;  /* 0x000000ffff1d7224 */ /* 0x000fe200078e0010 */
[----:B------:R-:W-:Y:S02]  /*1730*/  UISETP.NE.AND UP0, UPT, UR74, URZ, UPT ;  /* 0x000000ff4a00728c */ /* 0x000fe4000bf05270 */
[----:B------:R-:W-:-:S05]  /*1740*/  IMAD.HI.U32 R41, R16, UR32, R28 ;  /* 0x0000002010297c27 */ /* 0x000fca000f8e001c */
[----:B------:R-:W-:-:S04]  /*1750*/  SHF.R.U32.HI R41, RZ, UR33, R41 ;  /* 0x00000021ff297c19 */ /* 0x000fc80008011629 */
[----:B------:R-:W-:-:S05]  /*1760*/  IADD3 R29, PT, PT, -R41, RZ, RZ ;  /* 0x000000ff291d7210 */ /* 0x000fca0007ffe1ff */
[----:B------:R-:W-:-:S04]  /*1770*/  IMAD R40, R29, UR72, R16 ;  /* 0x000000481d287c24 */ /* 0x000fc8000f8e0210 */
[----:B------:R-:W-:Y:S01]  /*1780*/  IMAD R40, R40, UR71, RZ ;  /* 0x0000004728287c24 */ /* 0x000fe2000f8e02ff */
[----:B------:R-:W-:Y:S06]  /*1790*/  BRA.U !UP0, `(.L_x_16) ;  /* 0x0000000d086c7547 */ /* 0x000fec000b800000 */
[----:B------:R-:W-:Y:S01]  /*17a0*/  MOV R28, RZ ;  /* 0x000000ff001c7202 */ /* 0x000fe20000000f00 */
[----:B------:R-:W-:Y:S01]  /*17b0*/  IMAD.MOV.U32 R29, RZ, RZ, R41 ;  /* 0x000000ffff1d7224 */ /* 0x000fe200078e0029 */
[----:B------:R-:W-:-:S03]  /*17c0*/  UISETP.NE.AND UP0, UPT, UR73, 0x2, UPT ;  /* 0x000000024900788c */ /* 0x000fc6000bf05270 */
[----:B------:R-:W-:-:S05]  /*17d0*/  IMAD.HI.U32 R29, R41, UR35, R28 ;  /* 0x00000023291d7c27 */ /* 0x000fca000f8e001c */
[----:B------:R-:W-:-:S04]  /*17e0*/  SHF.R.U32.HI R29, RZ, UR70, R29 ;  /* 0x00000046ff1d7c19 */ /* 0x000fc8000801161d */
[----:B------:R-:W-:-:S05]  /*17f0*/  IADD3 R28, PT, PT, -R29, RZ, RZ ;  /* 0x000000ff1d1c7210 */ /* 0x000fca0007ffe1ff */
[----:B------:R-:W-:-:S04]  /*1800*/  IMAD R41, R28, UR34, R41 ;  /* 0x000000221c297c24 */ /* 0x000fc8000f8e0229 */
[----:B------:R-:W-:Y:S01]  /*1810*/  IMAD R40, R41, UR69, R40 ;  /* 0x0000004529287c24 */ /* 0x000fe2000f8e0228 */
[----:B------:R-:W-:Y:S06]  /*1820*/  BRA.U !UP0, `(.L_x_16) ;  /* 0x0000000d08487547 */ /* 0x000fec000b800000 */
[----:B------:R-:W-:Y:S01]  /*1830*/  MOV R28, RZ ;  /* 0x000000ff001c7202 */ /* 0x000fe20000000f00 */
[----:B------:R-:W-:-:S04]  /*1840*/  UISETP.NE.AND UP0, UPT, UR73, 0x3, UPT ;  /* 0x000000034900788c */ /* 0x000fc8000bf05270 */
[----:B------:R-:W-:-:S05]  /*1850*/  IMAD.HI.U32 R41, R29, UR36, R28 ;  /* 0x000000241d297c27 */ /* 0x000fca000f8e001c */
[----:B------:R-:W-:-:S05]  /*1860*/  SHF.R.U32.HI R41, RZ, UR37, R41 ;  /* 0x00000025ff297c19 */ /* 0x000fca0008011629 */
[----:B------:R-:W-:-:S04]  /*1870*/  IMAD.MOV R28, RZ, RZ, -R41 ;  /* 0x000000ffff1c7224 */ /* 0x000fc800078e0a29 */
[----:B------:R-:W-:-:S04]  /*1880*/  IMAD R29, R28, UR68, R29 ;  /* 0x000000441c1d7c24 */ /* 0x000fc8000f8e021d */
[----:B------:R-:W-:Y:S01]  /*1890*/  IMAD R40, R29, UR67, R40 ;  /* 0x000000431d287c24 */ /* 0x000fe2000f8e0228 */
[----:B------:R-:W-:Y:S06]  /*18a0*/  BRA.U !UP0, `(.L_x_16) ;  /* 0x0000000d08287547 */ /* 0x000fec000b800000 */
[----:B------:R-:W-:Y:S01]  /*18b0*/  HFMA2 R28, -RZ, RZ, 0, 0 ;  /* 0x00000000ff1c7431 */ /* 0x000fe200000001ff */
[----:B------:R-:W-:Y:S01]  /*18c0*/  MOV R29, R41 ;  /* 0x00000029001d7202 */ /* 0x000fe20000000f00 */
[----:B------:R-:W-:-:S03]  /*18d0*/  UISETP.NE.AND UP0, UPT, UR73, 0x4, UPT ;  /* 0x000000044900788c */ /* 0x000fc6000bf05270 */
[----:B------:R-:W-:-:S05]  /*18e0*/  IMAD.HI.U32 R29, R41, UR39, R28 ;  /* 0x00000027291d7c27 */ /* 0x000fca000f8e001c */
[----:B------:R-:W-:-:S05]  /*18f0*/  SHF.R.U32.HI R29, RZ, UR66, R29 ;  /* 0x00000042ff1d7c19 */ /* 0x000fca000801161d */
[----:B------:R-:W-:-:S04]  /*1900*/  IMAD.MOV R28, RZ, RZ, -R29 ;  /* 0x000000ffff1c7224 */ /* 0x000fc800078e0a1d */
[----:B------:R-:W-:-:S04]  /*1910*/  IMAD R41, R28, UR38, R41 ;  /* 0x000000261c297c24 */ /* 0x000fc8000f8e0229 */
[----:B------:R-:W-:Y:S01]  /*1920*/  IMAD R40, R41, UR65, R40 ;  /* 0x0000004129287c24 */ /* 0x000fe2000f8e0228 */
[----:B------:R-:W-:Y:S06]  /*1930*/  BRA.U !UP0, `(.L_x_16) ;  /* 0x0000000d08047547 */ /* 0x000fec000b800000 */
[----:B------:R-:W-:Y:S01]  /*1940*/  MOV R28, RZ ;  /* 0x000000ff001c7202 */ /* 0x000fe20000000f00 */
[----:B------:R-:W-:-:S04]  /*1950*/  UISETP.NE.AND UP0, UPT, UR73, 0x5, UPT ;  /* 0x000000054900788c */ /* 0x000fc8000bf05270 */
[----:B------:R-:W-:-:S05]  /*1960*/  IMAD.HI.U32 R41, R29, UR40, R28 ;  /* 0x000000281d297c27 */ /* 0x000fca000f8e001c */
[----:B------:R-:W-:-:S04]  /*1970*/  SHF.R.U32.HI R41, RZ, UR41, R41 ;  /* 0x00000029ff297c19 */ /* 0x000fc80008011629 */
[----:B------:R-:W-:-:S05]  /*1980*/  IADD3 R28, PT, PT, -R41, RZ, RZ ;  /* 0x000000ff291c7210 */ /* 0x000fca0007ffe1ff */
[----:B------:R-:W-:-:S04]  /*1990*/  IMAD R29, R28, UR64, R29 ;  /* 0x000000401c1d7c24 */ /* 0x000fc8000f8e021d */
[----:B------:R-:W-:Y:S01]  /*19a0*/  IMAD R40, R29, UR63, R40 ;  /* 0x0000003f1d287c24 */ /* 0x000fe2000f8e0228 */
[----:B------:R-:W-:Y:S06]  /*19b0*/  BRA.U !UP0, `(.L_x_16) ;  /* 0x0000000908e47547 */ /* 0x000fec000b800000 */
[----:B------:R-:W-:Y:S01]  /*19c0*/  MOV R29, R41 ;  /* 0x00000029001d7202 */ /* 0x000fe20000000f00 */
[----:B------:R-:W-:Y:S01]  /*19d0*/  IMAD.MOV.U32 R28, RZ, RZ, RZ ;  /* 0x000000ffff1c7224 */ /* 0x000fe200078e00ff */
[----:B------:R-:W-:-:S03]  /*19e0*/  UISETP.NE.AND UP0, UPT, UR73, 0x6, UPT ;  /* 0x000000064900788c */ /* 0x000fc6000bf05270 */
[----:B------:R-:W-:-:S05]  /*19f0*/  IMAD.HI.U32 R29, R41, UR43, R28 ;  /* 0x0000002b291d7c27 */ /* 0x000fca000f8e001c */
[----:B------:R-:W-:-:S04]  /*1a00*/  SHF.R.U32.HI R29, RZ, UR62, R29 ;  /* 0x0000003eff1d7c19 */ /* 0x000fc8000801161d */
[----:B------:R-:W-:-:S05]  /*1a10*/  IADD3 R28, PT, PT, -R29, RZ, RZ ;  /* 0x000000ff1d1c7210 */ /* 0x000fca0007ffe1ff */
[----:B------:R-:W-:-:S04]  /*1a20*/  IMAD R41, R28, UR42, R41 ;  /* 0x0000002a1c297c24 */ /* 0x000fc8000f8e0229 */
[----:B------:R-:W-:Y:S01]  /*1a30*/  IMAD R40, R41, UR61, R40 ;  /* 0x0000003d29287c24 */ /* 0x000fe2000f8e0228 */
[----:B------:R-:W-:Y:S06]  /*1a40*/  BRA.U !UP0, `(.L_x_16) ;  /* 0x0000000908c07547 */ /* 0x000fec000b800000 */
        /* <DEDUP_REMOVED lines=8> */
[----:B------:R-:W-:Y:S02]  /*1ad0*/  HFMA2 R28, -RZ, RZ, 0, 0 ;  /* 0x00000000ff1c7431 */ /* 0x000fe400000001ff */
[----:B------:R-:W-:Y:S01]  /*1ae0*/  IMAD.MOV.U32 R29, RZ, RZ, R41 ;  /* 0x000000ffff1d7224 */ /* 0x000fe200078e0029 */
[----:B------:R-:W-:Y:S02]  /*1af0*/  UISETP.NE.AND UP0, UPT, UR73, 0x8, UPT ;  /* 0x000000084900788c */ /* 0x000fe4000bf05270 */
[----:B------:R-:W-:-:S05]  /*1b00*/  IMAD.HI.U32 R29, R41, UR47, R28 ;  /* 0x0000002f291d7c27 */ /* 0x000fca000f8e001c */
[----:B------:R-:W-:-:S04]  /*1b10*/  SHF.R.U32.HI R29, RZ, UR58, R29 ;  /* 0x0000003aff1d7c19 */ /* 0x000fc8000801161d */
[----:B------:R-:W-:-:S05]  /*1b20*/  IADD3 R28, PT, PT, -R29, RZ, RZ ;  /* 0x000000ff1d1c7210 */ /* 0x000fca0007ffe1ff */
[----:B------:R-:W-:-:S04]  /*1b30*/  IMAD R41, R28, UR46, R41 ;  /* 0x0000002e1c297c24 */ /* 0x000fc8000f8e0229 */
[----:B------:R-:W-:Y:S01]  /*1b40*/  IMAD R40, R41, UR57, R40 ;  /* 0x0000003929287c24 */ /* 0x000fe2000f8e0228 */
[----:B------:R-:W-:Y:S06]  /*1b50*/  BRA.U !UP0, `(.L_x_16) ;  /* 0x00000009087c7547 */ /* 0x000fec000b800000 */
[----:B------:R-:W0:Y:S01]  /*1b60*/  LDCU.64 UR48, c[0x0][0x410] ;  /* 0x00008200ff3077ac */ /* 0x000e220008000a00 */
[----:B------:R-:W-:Y:S01]  /*1b70*/  MOV R28, RZ ;  /* 0x000000ff001c7202 */ /* 0x000fe20000000f00 */
[----:B------:R-:W-:-:S04]  /*1b80*/  UISETP.NE.AND UP0, UPT, UR73, 0x9, UPT ;  /* 0x000000094900788c */ /* 0x000fc8000bf05270 */
[----:B0-----:R-:W-:-:S05]  /*1b90*/  IMAD.HI.U32 R41, R29, UR48, R28 ;  /* 0x000000301d297c27 */ /* 0x001fca000f8e001c */
[----:B------:R-:W-:-:S05]  /*1ba0*/  SHF.R.U32.HI R41, RZ, UR49, R41 ;  /* 0x00000031ff297c19 */ /* 0x000fca0008011629 */
[----:B------:R-:W-:-:S04]  /*1bb0*/  IMAD.MOV R28, RZ, RZ, -R41 ;  /* 0x000000ffff1c7224 */ /* 0x000fc800078e0a29 */
[----:B------:R-:W-:-:S04]  /*1bc0*/  IMAD R29, R28, UR56, R29 ;  /* 0x000000381c1d7c24 */ /* 0x000fc8000f8e021d */
[----:B------:R-:W-:Y:S01]  /*1bd0*/  IMAD R40, R29, UR55, R40 ;  /* 0x000000371d287c24 */ /* 0x000fe2000f8e0228 */
[----:B------:R-:W-:Y:S06]  /*1be0*/  BRA.U !UP0, `(.L_x_16) ;  /* 0x0000000908587547 */ /* 0x000fec000b800000 */
[----:B------:R-:W0:Y:S01]  /*1bf0*/  LDCU.64 UR48, c[0x0][0x418] ;  /* 0x00008300ff3077ac */ /* 0x000e220008000a00 */
[----:B------:R-:W-:Y:S02]  /*1c00*/  MOV R28, RZ ;  /* 0x000000ff001c7202 */ /* 0x000fe40000000f00 */
[----:B------:R-:W-:Y:S01]  /*1c10*/  MOV R29, R41 ;  /* 0x00000029001d7202 */ /* 0x000fe20000000f00 */
[----:B------:R-:W-:Y:S02]  /*1c20*/  UISETP.NE.AND UP0, UPT, UR73, 0xa, UPT ;  /* 0x0000000a4900788c */ /* 0x000fe4000bf05270 */
[----:B0-----:R-:W-:-:S05]  /*1c30*/  IMAD.HI.U32 R29, R41, UR49, R28 ;  /* 0x00000031291d7c27 */ /* 0x001fca000f8e001c */
[----:B------:R-:W-:-:S05]  /*1c40*/  SHF.R.U32.HI R29, RZ, UR54, R29 ;  /* 0x00000036ff1d7c19 */ /* 0x000fca000801161d */
[----:B------:R-:W-:-:S04]  /*1c50*/  IMAD.MOV R28, RZ, RZ, -R29 ;  /* 0x000000ffff1c7224 */ /* 0x000fc800078e0a1d */
[----:B------:R-:W-:-:S04]  /*1c60*/  IMAD R41, R28, UR48, R41 ;  /* 0x000000301c297c24 */ /* 0x000fc8000f8e0229 */
[----:B------:R-:W-:Y:S01]  /*1c70*/  IMAD R40, R41, UR53, R40 ;  /* 0x0000003529287c24 */ /* 0x000fe2000f8e0228 */
[----:B------:R-:W-:Y:S06]  /*1c80*/  BRA.U !UP0, `(.L_x_16) ;  /* 0x0000000908307547 */ /* 0x000fec000b800000 */
[----:B------:R-:W0:Y:S01]  /*1c90*/  LDCU.64 UR48, c[0x0][0x428] ;  /* 0x00008500ff3077ac */ /* 0x000e220008000a00 */
[----:B------:R-:W-:Y:S01]  /*1ca0*/  HFMA2 R28, -RZ, RZ, 0, 0 ;  /* 0x00000000ff1c7431 */ /* 0x000fe200000001ff */
[----:B------:R-:W-:-:S04]  /*1cb0*/  UISETP.NE.AND UP0, UPT, UR73, 0xb, UPT ;  /* 0x0000000b4900788c */ /* 0x000fc8000bf05270 */
[----:B0-----:R-:W-:-:S05]  /*1cc0*/  IMAD.HI.U32 R41, R29, UR48, R28 ;  /* 0x000000301d297c27 */ /* 0x001fca000f8e001c */
[----:B------:R-:W-:-:S04]  /*1cd0*/  SHF.R.U32.HI R41, RZ, UR49, R41 ;  /* 0x00000031ff297c19 */ /* 0x000fc80008011629 */
[----:B------:R-:W-:-:S05]  /*1ce0*/  IADD3 R28, PT, PT, -R41, RZ, RZ ;  /* 0x000000ff291c7210 */ /* 0x000fca0007ffe1ff */
[----:B------:R-:W-:-:S04]  /*1cf0*/  IMAD R29, R28, UR52, R29 ;  /* 0x000000341c1d7c24 */ /* 0x000fc8000f8e021d */
[----:B------:R-:W-:Y:S01]  /*1d00*/  IMAD R40, R29, UR51, R40 ;  /* 0x000000331d287c24 */ /* 0x000fe2000f8e0228 */
[----:B------:R-:W-:Y:S06]  /*1d10*/  BRA.U !UP0, `(.L_x_16) ;  /* 0x00000009080c7547 */ /* 0x000fec000b800000 */
[----:B------:R-:W0:Y:S01]  /*1d20*/  LDCU.64 UR48, c[0x0][0x430] ;  /* 0x00008600ff3077ac */ /* 0x000e220008000a00 */
[----:B------:R-:W-:Y:S01]  /*1d30*/  MOV R29, R41 ;  /* 0x00000029001d7202 */ /* 0x000fe20000000f00 */
[----:B------:R-:W-:Y:S01]  /*1d40*/  IMAD.MOV.U32 R28, RZ, RZ, RZ ;  /* 0x000000ffff1c7224 */ /* 0x000fe200078e00ff */
[----:B------:R-:W-:-:S03]  /*1d50*/  UISETP.NE.AND UP0, UPT, UR73, 0xc, UPT ;  /* 0x0000000c4900788c */ /* 0x000fc6000bf05270 */
[----:B0-----:R-:W-:-:S05]  /*1d60*/  IMAD.HI.U32 R29, R41, UR49, R28 ;  /* 0x00000031291d7c27 */ /* 0x001fca000f8e001c */
[----:B------:R-:W-:-:S04]  /*1d70*/  SHF.R.U32.HI R29, RZ, UR50, R29 ;  /* 0x00000032ff1d7c19 */ /* 0x000fc8000801161d */
[----:B------:R-:W-:-:S05]  /*1d80*/  IADD3 R28, PT, PT, -R29, RZ, RZ ;  /* 0x000000ff1d1c7210 */ /* 0x000fca0007ffe1ff */
[----:B------:R-:W-:-:S04]  /*1d90*/  IMAD R41, R28, UR48, R41 ;  /* 0x000000301c297c24 */ /* 0x000fc8000f8e0229 */
[----:B------:R-:W-:Y:S01]  /*1da0*/  IMAD R40, R41, UR4, R40 ;  /* 0x0000000429287c24 */ /* 0x000fe2000f8e0228 */
[----:B------:R-:W-:Y:S06]  /*1db0*/  BRA.U !UP0, `(.L_x_16) ;  /* 0x0000000508e47547 */ /* 0x000fec000b800000 */
[----:B------:R-:W0:Y:S01]  /*1dc0*/  LDCU.64 UR48, c[0x0][0x440] ;  /* 0x00008800ff3077ac */ /* 0x000e220008000a00 */
        /* <DEDUP_REMOVED lines=9> */
[----:B------:R-:W-:Y:S01]  /*1e60*/  MOV R28, RZ ;  /* 0x000000ff001c7202 */ /* 0x000fe20000000f00 */
[----:B------:R-:W-:Y:S01]  /*1e70*/  IMAD.MOV.U32 R29, RZ, RZ, R41 ;  /* 0x000000ffff1d7224 */ /* 0x000fe200078e0029 */
        /* <DEDUP_REMOVED lines=37> */
[----:B------:R-:W-:Y:S01]  /*20d0*/  MOV R29, R41 ;  /* 0x00000029001d7202 */ /* 0x000fe20000000f00 */
        /* <DEDUP_REMOVED lines=21> */
[----:B------:R-:W-:-:S05]  /*2230*/  SHF.R.U32.HI R29, RZ, UR19, R29 ;  /* 0x00000013ff1d7c19 */ /* 0x000fca000801161d */
[----:B------:R-:W-:-:S04]  /*2240*/  IMAD.MOV R28, RZ, RZ, -R29 ;  /* 0x000000ffff1c7224 */ /* 0x000fc800078e0a1d */
[----:B------:R-:W-:-:S04]  /*2250*/  IMAD R41, R28, UR48, R41 ;  /* 0x000000301c297c24 */ /* 0x000fc8000f8e0229 */
[----:B------:R-:W-:Y:S01]  /*2260*/  IMAD R40, R41, UR20, R40 ;  /* 0x0000001429287c24 */ /* 0x000fe2000f8e0228 */
[----:B------:R-:W-:Y:S06]  /*2270*/  BRA.U !UP0, `(.L_x_16) ;  /* 0x0000000108b47547 */ /* 0x000fec000b800000 */
[----:B------:R-:W0:Y:S01]  /*2280*/  LDCU.64 UR48, c[0x0][0x4a0] ;  /* 0x00009400ff3077ac */ /* 0x000e220008000a00 */
[----:B------:R-:W-:Y:S01]  /*2290*/  MOV R28, RZ ;  /* 0x000000ff001c7202 */ /* 0x000fe20000000f00 */
        /* <DEDUP_REMOVED lines=8> */
[----:B------:R-:W-:Y:S02]  /*2320*/  HFMA2 R28, -RZ, RZ, 0, 0 ;  /* 0x00000000ff1c7431 */ /* 0x000fe400000001ff */
[----:B------:R-:W-:Y:S01]  /*2330*/  IMAD.MOV.U32 R29, RZ, RZ, R41 ;  /* 0x000000ffff1d7224 */ /* 0x000fe200078e0029 */
[----:B------:R-:W-:Y:S02]  /*2340*/  UISETP.NE.AND UP0, UPT, UR73, 0x16, UPT ;  /* 0x000000164900788c */ /* 0x000fe4000bf05270 */
        /* <DEDUP_REMOVED lines=26> */
[----:B------:R-:W-:-:S05]  /*24f0*/  HFMA2 R28, -RZ, RZ, 0, 0 ;  /* 0x00000000ff1c7431 */ /* 0x000fca00000001ff */
[----:B0-----:R-:W-:-:S05]  /*2500*/  IMAD.HI.U32 R28, R29, UR48, R28 ;  /* 0x000000301d1c7c27 */ /* 0x001fca000f8e001c */
[----:B------:R-:W-:-:S05]  /*2510*/  SHF.R.U32.HI R28, RZ, UR49, R28 ;  /* 0x00000031ff1c7c19 */ /* 0x000fca000801161c */
[----:B------:R-:W-:-:S04]  /*2520*/  IMAD.MOV R28, RZ, RZ, -R28 ;  /* 0x000000ffff1c7224 */ /* 0x000fc800078e0a1c */
[----:B------:R-:W-:-:S04]  /*2530*/  IMAD R29, R28, UR29, R29 ;  /* 0x0000001d1c1d7c24 */ /* 0x000fc8000f8e021d */
[----:B------:R-:W-:-:S07]  /*2540*/  IMAD R40, R29, UR30, R40 ;  /* 0x0000001e1d287c24 */ /* 0x000fce000f8e0228 */
.L_x_16:
[----:B------:R-:W0:Y:S01]  /*2550*/  MUFU.LG2 R28, R34 ;  /* 0x00000022001c7308 */ /* 0x000e220000000c00 */
[----:B------:R-:W1:Y:S07]  /*2560*/  LDCU.64 UR48, c[0x0][0x540] ;  /* 0x0000a800ff3077ac */ /* 0x000e6e0008000a00 */
[----:B------:R-:W2:Y:S01]  /*2570*/  MUFU.LG2 R36, R36 ;  /* 0x0000002400247308 */ /* 0x000ea20000000c00 */
[----:B0-----:R-:W-:Y:S01]  /*2580*/  FMUL.FTZ R29, R28, 0.69314718246459960938 ;  /* 0x3f3172181c1d7820 */ /* 0x001fe20000410000 */
[----:B-1----:R-:W-:-:S06]  /*2590*/  IADD3 R40, P0, PT, R40, UR48, RZ ;  /* 0x0000003028287c10 */ /* 0x002fcc000ff1e0ff */
[----:B------:R-:W0:Y:S01]  /*25a0*/  MUFU.RCP R29, R29 ;  /* 0x0000001d001d7308 */ /* 0x000e220000001000 */
[----:B------:R-:W-:Y:S01]  /*25b0*/  IADD3.X R41, PT, PT, RZ, UR49, RZ, P0, !PT ;  /* 0x00000031ff297c10 */ /* 0x000fe200087fe4ff */
[----:B--2---:R-:W-:-:S04]  /*25c0*/  FMUL.FTZ R28, R36, 0.69314718246459960938 ;  /* 0x3f317218241c7820 */ /* 0x004fc80000410000 */
[----:B0-----:R-:W-:-:S06]  /*25d0*/  FMUL.FTZ R28, R28, R29 ;  /* 0x0000001d1c1c7220 */ /* 0x001fcc0000410000 */
[----:B------:R-:W0:Y:S02]  /*25e0*/  FRND.FTZ.CEIL R28, R28 ;  /* 0x0000001c001c7307 */ /* 0x000e240000219000 */
[----:B0-----:R-:W-:-:S05]  /*25f0*/  F2FP.BF16.F32.PACK_AB R42, RZ, R28 ;  /* 0x0000001cff2a723e */ /* 0x001fca00000010ff */
[----:B------:R0:W-:Y:S02]  /*2600*/  STG.E.U16 desc[UR76][R40.64], R42 ;  /* 0x0000002a28007986 */ /* 0x0001e4000c10154c */
.L_x_15:
[----:B------:R-:W-:Y:S05]  /*2610*/  BSYNC.RECONVERGENT B0 ;  /* 0x0000000000007941 */ /* 0x000fea0003800200 */
.L_x_14:
[----:B------:R-:W-:Y:S01]  /*2620*/  IADD3 R29, P1, PT, R15, R16, RZ ;  /* 0x000000100f1d7210 */ /* 0x000fe20007f3e0ff */
[----:B------:R-:W-:Y:S03]  /*2630*/  BSSY.RECONVERGENT B0, `(.L_x_17) ;  /* 0x00000f4000007945 */ /* 0x000fe60003800200 */
[----:B------:R-:W-:Y:S02]  /*2640*/  ISETP.GE.U32.AND P0, PT, R29, R26, PT ;  /* 0x0000001a1d00720c */ /* 0x000fe40003f06070 */
[----:B------:R-:W-:-:S04]  /*2650*/  IADD3.X R28, PT, PT, RZ, R18, RZ, P1, !PT ;  /* 0x00000012ff1c7210 */ /* 0x000fc80000ffe4ff */
[----:B------:R-:W-:-:S13]  /*2660*/  ISETP.GE.AND.EX P0, PT, R28, R27, PT, P0 ;  /* 0x0000001b1c00720c */ /* 0x000fda0003f06300 */
[----:B------:R-:W-:Y:S05]  /*2670*/  @P0 BRA `(.L_x_18) ;  /* 0x0000000c00bc0947 */ /* 0x000fea0003800000 */
[----:B------:R-:W-:Y:S01]  /*2680*/  MOV R28, RZ ;  /* 0x000000ff001c7202 */ /* 0x000fe20000000f00 */
[----:B------:R-:W-:-:S04]  /*2690*/  UISETP.NE.AND UP0, UPT, UR74, URZ, UPT ;  /* 0x000000ff4a00728c */ /* 0x000fc8000bf05270 */
[----:B0-----:R-:W-:-:S05]  /*26a0*/  IMAD.HI.U32 R41, R29, UR32, R28 ;  /* 0x000000201d297c27 */ /* 0x001fca000f8e001c */
[----:B------:R-:W-:-:S05]  /*26b0*/  SHF.R.U32.HI R41, RZ, UR33, R41 ;  /* 0x00000021ff297c19 */ /* 0x000fca0008011629 */
[----:B------:R-:W-:-:S04]  /*26c0*/  IMAD.MOV R36, RZ, RZ, -R41 ;  /* 0x000000ffff247224 */ /* 0x000fc800078e0a29 */
[----:B------:R-:W-:-:S04]  /*26d0*/  IMAD R36, R36, UR72, R29 ;  /* 0x0000004824247c24 */ /* 0x000fc8000f8e021d */
[----:B------:R-:W-:Y:S01]  /*26e0*/  IMAD R36, R36, UR71, RZ ;  /* 0x0000004724247c24 */ /* 0x000fe2000f8e02ff */
[----:B------:R-:W-:Y:S06]  /*26f0*/  BRA.U !UP0, `(.L_x_19) ;  /* 0x0000000d086c7547 */ /* 0x000fec000b800000 */
[----:B------:R-:W-:Y:S01]  /*2700*/  HFMA2 R28, -RZ, RZ, 0, 0 ;  /* 0x00000000ff1c7431 */ /* 0x000fe200000001ff */
[----:B------:R-:W-:Y:S01]  /*2710*/  MOV R29, R41 ;  /* 0x00000029001d7202 */ /* 0x000fe20000000f00 */
        /* <DEDUP_REMOVED lines=217> */
.L_x_19:
[----:B------:R-:W0:Y:S01]  /*34b0*/  MUFU.LG2 R28, R34 ;  /* 0x00000022001c7308 */ /* 0x000e220000000c00 */
[----:B------:R-:W1:Y:S07]  /*34c0*/  LDCU.64 UR48, c[0x0][0x540] ;  /* 0x0000a800ff3077ac */ /* 0x000e6e0008000a00 */
[----:B------:R-:W2:Y:S01]  /*34d0*/  MUFU.LG2 R37, R37 ;  /* 0x0000002500257308 */ /* 0x000ea20000000c00 */
[----:B0-----:R-:W-:-:S07]  /*34e0*/  FMUL.FTZ R40, R28, 0.69314718246459960938 ;  /* 0x3f3172181c287820 */ /* 0x001fce0000410000 */
[----:B------:R-:W0:Y:S01]  /*34f0*/  MUFU.RCP R29, R40 ;  /* 0x00000028001d7308 */ /* 0x000e220000001000 */
[----:B--2---:R-:W-:-:S04]  /*3500*/  FMUL.FTZ R28, R37, 0.69314718246459960938 ;  /* 0x3f317218251c7820 */ /* 0x004fc80000410000 */
[----:B0-----:R-:W-:Y:S01]  /*3510*/  FMUL.FTZ R41, R28, R29 ;  /* 0x0000001d1c297220 */ /* 0x001fe20000410000 */
[----:B-1----:R-:W-:-:S04]  /*3520*/  IADD3 R28, P0, PT, R36, UR48, RZ ;  /* 0x00000030241c7c10 */ /* 0x002fc8000ff1e0ff */
[----:B------:R-:W-:Y:S01]  /*3530*/  IADD3.X R29, PT, PT, RZ, UR49, RZ, P0, !PT ;  /* 0x00000031ff1d7c10 */ /* 0x000fe200087fe4ff */
[----:B------:R-:W0:Y:S02]  /*3540*/  FRND.FTZ.CEIL R41, R41 ;  /* 0x0000002900297307 */ /* 0x000e240000219000 */
[----:B0-----:R-:W-:-:S05]  /*3550*/  F2FP.BF16.F32.PACK_AB R36, RZ, R41 ;  /* 0x00000029ff24723e */ /* 0x001fca00000010ff */
[----:B------:R1:W-:Y:S02]  /*3560*/  STG.E.U16 desc[UR76][R28.64], R36 ;  /* 0x000000241c007986 */ /* 0x0003e4000c10154c */
.L_x_18:
[----:B------:R-:W-:Y:S05]  /*3570*/  BSYNC.RECONVERGENT B0 ;  /* 0x0000000000007941 */ /* 0x000fea0003800200 */
.L_x_17:
[----:B-1----:R-:W-:Y:S01]  /*3580*/  IADD3 R29, P1, PT, R33, R16, RZ ;  /* 0x00000010211d7210 */ /* 0x002fe20007f3e0ff */
[----:B------:R-:W-:Y:S03]  /*3590*/  BSSY.RECONVERGENT B0, `(.L_x_20) ;  /* 0x0000100000007945 */ /* 0x000fe60003800200 */
[----:B------:R-:W-:Y:S02]  /*35a0*/  ISETP.GE.U32.AND P0, PT, R29, R26, PT ;  /* 0x0000001a1d00720c */ /* 0x000fe40003f06070 */
[----:B------:R-:W-:-:S04]  /*35b0*/  IADD3.X R28, PT, PT, RZ, R18, RZ, P1, !PT ;  /* 0x00000012ff1c7210 */ /* 0x000fc80000ffe4ff */
[----:B------:R-:W-:-:S13]  /*35c0*/  ISETP.GE.AND.EX P0, PT, R28, R27, PT, P0 ;  /* 0x0000001b1c00720c */ /* 0x000fda0003f06300 */
[----:B------:R-:W-:Y:S05]  /*35d0*/  @P0 BRA `(.L_x_21) ;  /* 0x0000000c00ec0947 */ /* 0x000fea0003800000 */
[----:B------:R-:W-:Y:S01]  /*35e0*/  MOV R28, RZ ;  /* 0x000000ff001c7202 */ /* 0x000fe20000000f00 */
[----:B------:R-:W-:-:S04]  /*35f0*/  UISETP.NE.AND UP0, UPT, UR74, URZ, UPT ;  /* 0x000000ff4a00728c */ /* 0x000fc8000bf05270 */
[----:B------:R-:W-:-:S05]  /*3600*/  IMAD.HI.U32 R28, R29, UR32, R28 ;  /* 0x000000201d1c7c27 */ /* 0x000fca000f8e001c */
        /* <DEDUP_REMOVED lines=9> */
[----:B0-----:R-:W-:-:S04]  /*36a0*/  SHF.R.U32.HI R40, RZ, UR70, R28 ;  /* 0x00000046ff287c19 */ /* 0x001fc8000801161c */
        /* <DEDUP_REMOVED lines=23> */
[----:B------:R-:W-:Y:S01]  /*3820*/  UISETP.NE.AND UP0, UPT, UR73, 0x5, UPT ;  /* 0x000000054900788c */ /* 0x000fe2000bf05270 */
[----:B------:R-:W-:-:S03]  /*3830*/  MOV R29, R40 ;  /* 0x00000028001d7202 */ /* 0x000fc60000000f00 */
[----:B------:R-:W-:-:S05]  /*3840*/  IMAD.HI.U32 R28, R40, UR40, R28 ;  /* 0x00000028281c7c27 */ /* 0x000fca000f8e001c */
[----:B------:R-:W-:-:S05]  /*3850*/  SHF.R.U32.HI R37, RZ, UR41, R28 ;  /* 0x00000029ff257c19 */ /* 0x000fca000801161c */
[----:B------:R-:W-:-:S04]  /*3860*/  IMAD.MOV R29, RZ, RZ, -R37 ;  /* 0x000000ffff1d7224 */ /* 0x000fc800078e0a25 */
[----:B------:R-:W-:-:S04]  /*3870*/  IMAD R29, R29, UR64, R40 ;  /* 0x000000401d1d7c24 */ /* 0x000fc8000f8e0228 */
[----:B------:R-:W-:Y:S01]  /*3880*/  IMAD R36, R29, UR63, R36 ;  /* 0x0000003f1d247c24 */ /* 0x000fe2000f8e0224 */
[----:B------:R-:W-:Y:S06]  /*3890*/  BRA.U !UP0, `(.L_x_22) ;  /* 0x0000000d080c7547 */ /* 0x000fec000b800000 */
[----:B------:R-:W-:Y:S01]  /*38a0*/  MOV R28, RZ ;  /* 0x000000ff001c7202 */ /* 0x000fe20000000f00 */
[----:B------:R-:W-:Y:S01]  /*38b0*/  UISETP.NE.AND UP0, UPT, UR73, 0x6, UPT ;  /* 0x000000064900788c */ /* 0x000fe2000bf05270 */
[----:B------:R-:W-:-:S03]  /*38c0*/  MOV R29, R37 ;  /* 0x00000025001d7202 */ /* 0x000fc60000000f00 */
        /* <DEDUP_REMOVED lines=186> */
[----:B------:R-:W-:-:S03]  /*4470*/  MOV R29, R41 ;  /* 0x00000029001d7202 */ /* 0x000fc60000000f00 */
[----:B0-----:R-:W-:-:S05]  /*4480*/  IMAD.HI.U32 R28, R41, UR48, R28 ;  /* 0x00000030291c7c27 */ /* 0x001fca000f8e001c */
[----:B------:R-:W-:-:S05]  /*4490*/  SHF.R.U32.HI R28, RZ, UR49, R28 ;  /* 0x00000031ff1c7c19 */ /* 0x000fca000801161c */
[----:B------:R-:W-:-:S04]  /*44a0*/  IMAD.MOV R28, RZ, RZ, -R28 ;  /* 0x000000ffff1c7224 */ /* 0x000fc800078e0a1c */
[----:B------:R-:W-:-:S04]  /*44b0*/  IMAD R29, R28, UR29, R41 ;  /* 0x0000001d1c1d7c24 */ /* 0x000fc8000f8e0229 */
[----:B------:R-:W-:-:S07]  /*44c0*/  IMAD R36, R29, UR30, R36 ;  /* 0x0000001e1d247c24 */ /* 0x000fce000f8e0224 */
.L_x_22:
[----:B------:R-:W1:Y:S01]  /*44d0*/  MUFU.LG2 R28, R34 ;  /* 0x00000022001c7308 */ /* 0x000e620000000c00 */
[----:B------:R-:W2:Y:S07]  /*44e0*/  LDCU.64 UR48, c[0x0][0x540] ;  /* 0x0000a800ff3077ac */ /* 0x000eae0008000a00 */
[----:B------:R-:W3:Y:S01]  /*44f0*/  MUFU.LG2 R38, R38 ;  /* 0x0000002600267308 */ /* 0x000ee20000000c00 */
[----:B-1----:R-:W-:Y:S01]  /*4500*/  FMUL.FTZ R29, R28, 0.69314718246459960938 ;  /* 0x3f3172181c1d7820 */ /* 0x002fe20000410000 */
[----:B--2---:R-:W-:-:S06]  /*4510*/  IADD3 R36, P0, PT, R36, UR48, RZ ;  /* 0x0000003024247c10 */ /* 0x004fcc000ff1e0ff */
[----:B------:R-:W1:Y:S01]  /*4520*/  MUFU.RCP R29, R29 ;  /* 0x0000001d001d7308 */ /* 0x000e620000001000 */
[----:B------:R-:W-:Y:S01]  /*4530*/  IADD3.X R37, PT, PT, RZ, UR49, RZ, P0, !PT ;  /* 0x00000031ff257c10 */ /* 0x000fe200087fe4ff */
[----:B---3--:R-:W-:-:S04]  /*4540*/  FMUL.FTZ R28, R38, 0.69314718246459960938 ;  /* 0x3f317218261c7820 */ /* 0x008fc80000410000 */
[----:B-1----:R-:W-:-:S06]  /*4550*/  FMUL.FTZ R28, R28, R29 ;  /* 0x0000001d1c1c7220 */ /* 0x002fcc0000410000 */
[----:B------:R-:W0:Y:S02]  /*4560*/  FRND.FTZ.CEIL R28, R28 ;  /* 0x0000001c001c7307 */ /* 0x000e240000219000 */
[----:B0-----:R-:W-:-:S05]  /*4570*/  F2FP.BF16.F32.PACK_AB R40, RZ, R28 ;  /* 0x0000001cff28723e */ /* 0x001fca00000010ff */
[----:B------:R1:W-:Y:S02]  /*4580*/  STG.E.U16 desc[UR76][R36.64], R40 ;  /* 0x0000002824007986 */ /* 0x0003e4000c10154c */
.L_x_21:
[----:B------:R-:W-:Y:S05]  /*4590*/  BSYNC.RECONVERGENT B0 ;  /* 0x0000000000007941 */ /* 0x000fea0003800200 */
.L_x_20:
[----:B------:R-:W-:-:S04]  /*45a0*/  IADD3 R29, P1, PT, R35, R16, RZ ;  /* 0x00000010231d7210 */ /* 0x000fc80007f3e0ff */
[----:B------:R-:W-:Y:S02]  /*45b0*/  ISETP.GE.U32.AND P0, PT, R29, R26, PT ;  /* 0x0000001a1d00720c */ /* 0x000fe40003f06070 */
[----:B------:R-:W-:-:S04]  /*45c0*/  IADD3.X R28, PT, PT, RZ, R18, RZ, P1, !PT ;  /* 0x00000012ff1c7210 */ /* 0x000fc80000ffe4ff */
[----:B------:R-:W-:-:S13]  /*45d0*/  ISETP.GE.AND.EX P0, PT, R28, R27, PT, P0 ;  /* 0x0000001b1c00720c */ /* 0x000fda0003f06300 */
[----:B------:R-:W-:Y:S05]  /*45e0*/  @P0 BRA `(.L_x_13) ;  /* 0x0000000c00ec0947 */ /* 0x000fea0003800000 */
[----:B------:R-:W-:Y:S01]  /*45f0*/  MOV R28, RZ ;  /* 0x000000ff001c7202 */ /* 0x000fe20000000f00 */
[----:B------:R-:W-:-:S04]  /*4600*/  UISETP.NE.AND UP0, UPT, UR74, URZ, UPT ;  /* 0x000000ff4a00728c */ /* 0x000fc8000bf05270 */
[----:B------:R-:W-:-:S05]  /*4610*/  IMAD.HI.U32 R28, R29, UR32, R28 ;  /* 0x000000201d1c7c27 */ /* 0x000fca000f8e001c */
[----:B-1----:R-:W-:-:S05]  /*4620*/  SHF.R.U32.HI R37, RZ, UR33, R28 ;  /* 0x00000021ff257c19 */ /* 0x002fca000801161c */
        /* <DEDUP_REMOVED lines=67> */
[----:B------:R-:W1:Y:S01]  /*4a60*/  LDCU.64 UR48, c[0x0][0x410] ;  /* 0x00008200ff3077ac */ /* 0x000e620008000a00 */
[----:B------:R-:W-:Y:S02]  /*4a70*/  MOV R28, RZ ;  /* 0x000000ff001c7202 */ /* 0x000fe40000000f00 */
[----:B------:R-:W-:Y:S01]  /*4a80*/  MOV R29, R38 ;  /* 0x00000026001d7202 */ /* 0x000fe20000000f00 */
[----:B------:R-:W-:Y:S02]  /*4a90*/  UISETP.NE.AND UP0, UPT, UR73, 0x9, UPT ;  /* 0x000000094900788c */ /* 0x000fe4000bf05270 */
[----:B-1----:R-:W-:-:S05]  /*4aa0*/  IMAD.HI.U32 R28, R38, UR48, R28 ;  /* 0x00000030261c7c27 */ /* 0x002fca000f8e001c */
[----:B------:R-:W-:-:S05]  /*4ab0*/  SHF.R.U32.HI R37, RZ, UR49, R28 ;  /* 0x00000031ff257c19 */ /* 0x000fca000801161c */
[----:B------:R-:W-:-:S04]  /*4ac0*/  IMAD.MOV R29, RZ, RZ, -R37 ;  /* 0x000000ffff1d7224 */ /* 0x000fc800078e0a25 */
        /* <DEDUP_REMOVED lines=8> */
[----:B------:R-:W-:-:S04]  /*4b50*/  SHF.R.U32.HI R38, RZ, UR54, R28 ;  /* 0x00000036ff267c19 */ /* 0x000fc8000801161c */
[----:B------:R-:W-:-:S05]  /*4b60*/  IADD3 R29, PT, PT, -R38, RZ, RZ ;  /* 0x000000ff261d7210 */ /* 0x000fca0007ffe1ff */
[----:B------:R-:W-:-:S04]  /*4b70*/  IMAD R29, R29, UR48, R37 ;  /* 0x000000301d1d7c24 */ /* 0x000fc8000f8e0225 */
[----:B------:R-:W-:Y:S01]  /*4b80*/  IMAD R36, R29, UR53, R36 ;  /* 0x000000351d247c24 */ /* 0x000fe2000f8e0224 */
[----:B------:R-:W-:Y:S06]  /*4b90*/  BRA.U !UP0, `(.L_x_23) ;  /* 0x0000000908507547 */ /* 0x000fec000b800000 */
[----:B------:R-:W1:Y:S01]  /*4ba0*/  LDCU.64 UR48, c[0x0][0x428] ;  /* 0x00008500ff3077ac */ /* 0x000e620008000a00 */
[----:B------:R-:W-:Y:S01]  /*4bb0*/  MOV R29, R38 ;  /* 0x00000026001d7202 */ /* 0x000fe20000000f00 */
[----:B------:R-:W-:Y:S01]  /*4bc0*/  IMAD.MOV.U32 R28, RZ, RZ, RZ ;  /* 0x000000ffff1c7224 */ /* 0x000fe200078e00ff */
[----:B------:R-:W-:-:S03]  /*4bd0*/  UISETP.NE.AND UP0, UPT, UR73, 0xb, UPT ;  /* 0x0000000b4900788c */ /* 0x000fc6000bf05270 */
[----:B-1----:R-:W-:-:S05]  /*4be0*/  IMAD.HI.U32 R28, R38, UR48, R28 ;  /* 0x00000030261c7c27 */ /* 0x002fca000f8e001c */
[----:B------:R-:W-:-:S04]  /*4bf0*/  SHF.R.U32.HI R37, RZ, UR49, R28 ;  /* 0x00000031ff257c19 */ /* 0x000fc8000801161c */
[----:B------:R-:W-:-:S05]  /*4c00*/  IADD3 R29, PT, PT, -R37, RZ, RZ ;  /* 0x000000ff251d7210 */ /* 0x000fca0007ffe1ff */
[----:B------:R-:W-:-:S04]  /*4c10*/  IMAD R29, R29, UR52, R38 ;  /* 0x000000341d1d7c24 */ /* 0x000fc8000f8e0226 */
[----:B------:R-:W-:Y:S01]  /*4c20*/  IMAD R36, R29, UR51, R36 ;  /* 0x000000331d247c24 */ /* 0x000fe2000f8e0224 */
[----:B------:R-:W-:Y:S06]  /*4c30*/  BRA.U !UP0, `(.L_x_23) ;  /* 0x0000000908287547 */ /* 0x000fec000b800000 */
[----:B------:R-:W1:Y:S01]  /*4c40*/  LDCU.64 UR48, c[0x0][0x430] ;  /* 0x00008600ff3077ac */ /* 0x000e620008000a00 */
[----:B------:R-:W-:Y:S02]  /*4c50*/  HFMA2 R28, -RZ, RZ, 0, 0 ;  /* 0x00000000ff1c7431 */ /* 0x000fe400000001ff */
[----:B------:R-:W-:Y:S01]  /*4c60*/  IMAD.MOV.U32 R29, RZ, RZ, R37 ;  /* 0x000000ffff1d7224 */ /* 0x000fe200078e0025 */
        /* <DEDUP_REMOVED lines=122> */
[----:B0-----:R-:W-:-:S04]  /*5410*/  SHF.R.U32.HI R41, RZ, UR27, R28 ;  /* 0x0000001bff297c19 */ /* 0x001fc8000801161c */
        /* <DEDUP_REMOVED lines=12> */
.L_x_23:
        /* <DEDUP_REMOVED lines=9> */
[----:B------:R-:W1:Y:S02]  /*5570*/  FRND.FTZ.CEIL R28, R28 ;  /* 0x0000001c001c7307 */ /* 0x000e640000219000 */
[----:B-1----:R-:W-:-:S05]  /*5580*/  F2FP.BF16.F32.PACK_AB R38, RZ, R28 ;  /* 0x0000001cff26723e */ /* 0x002fca00000010ff */
[----:B------:R2:W-:Y:S02]  /*5590*/  STG.E.U16 desc[UR76][R36.64], R38 ;  /* 0x0000002624007986 */ /* 0x0005e4000c10154c */
.L_x_13:
[----:B------:R-:W-:Y:S05]  /*55a0*/  WARPSYNC.ALL ;  /* 0x0000000000007948 */ /* 0x000fea0003800000 */
[----:B------:R-:W4:Y:S01]  /*55b0*/  LDCU UR48, c[0x0][0x360] ;  /* 0x00006c00ff3077ac */ /* 0x000f220008000800 */
[----:B0123--:R-:W4:Y:S08]  /*55c0*/  LDC R29, c[0x0][0x370] ;  /* 0x0000dc00ff1d7b82 */ /* 0x00ff300000000800 */
[----:B------:R-:W-:Y:S01]  /*55d0*/  BAR.SYNC.DEFER_BLOCKING 0x0 ;  /* 0x0000000000007b1d */ /* 0x000fe20000010000 */
[----:B----4-:R-:W-:-:S05]  /*55e0*/  IMAD R29, R29, UR48, RZ ;  /* 0x000000301d1d7c24 */ /* 0x010fca000f8e02ff */
[----:B------:R-:W-:-:S04]  /*55f0*/  LEA R16, P0, R29, R16, 0x2 ;  /* 0x000000101d107211 */ /* 0x000fc800078010ff */
[----:B------:R-:W-:Y:S02]  /*5600*/  IADD3.X R18, PT, PT, RZ, R18, RZ, P0, !PT ;  /* 0x00000012ff127210 */ /* 0x000fe400007fe4ff */
[----:B------:R-:W-:-:S04]  /*5610*/  ISETP.GE.U32.AND P0, PT, R16, R24, PT ;  /* 0x000000181000720c */ /* 0x000fc80003f06070 */
[----:B------:R-:W-:-:S13]  /*5620*/  ISETP.GE.AND.EX P0, PT, R18, R21, PT, P0 ;  /* 0x000000151200720c */ /* 0x000fda0003f06300 */
[----:B------:R-:W-:Y:S05]  /*5630*/  @!P0 BRA `(.L_x_24) ;  /* 0xffffffb400a08947 */ /* 0x000fea000383ffff */
[----:B------:R-:W-:Y:S05]  /*5640*/  EXIT ;  /* 0x000000000000794d */ /* 0x000fea0003800000 */
        .weak           $__internal_0_$__cuda_sm20_div_s64
        .type           $__internal_0_$__cuda_sm20_div_s64,@function
        .size           $__internal_0_$__cuda_sm20_div_s64,(.L_x_758 - $__internal_0_$__cuda_sm20_div_s64)
$__internal_0_$__cuda_sm20_div_s64:
[----:B------:R-:W-:Y:S01]  /*5650*/  MOV R28, R31 ;  /* 0x0000001f001c7202 */ /* 0x000fe20000000f00 */
[----:B------:R-:W-:Y:S02]  /*5660*/  IMAD.MOV.U32 R29, RZ, RZ, RZ ;  /* 0x000000ffff1d7224 */ /* 0x000fe400078e00ff */
[----:B------:R-:W-:-:S03]  /*5670*/  HFMA2 R37, -RZ, RZ, 0, 0 ;  /* 0x00000000ff257431 */ /* 0x000fc600000001ff */
[----:B------:R-:W0:Y:S08]  /*5680*/  I2F.U64.RP R28, R28 ;  /* 0x0000001c001c7312 */ /* 0x000e300000309000 */
[----:B0-----:R-:W0:Y:S02]  /*5690*/  MUFU.RCP R24, R28 ;  /* 0x0000001c00187308 */ /* 0x001e240000001000 */
[----:B0-----:R-:W-:-:S06]  /*56a0*/  IADD3 R26, PT, PT, R24, 0x1ffffffe, RZ ;  /* 0x1ffffffe181a7810 */ /* 0x001fcc0007ffe0ff */
[----:B------:R-:W0:Y:S02]  /*56b0*/  F2I.U64.TRUNC R26, R26 ;  /* 0x0000001a001a7311 */ /* 0x000e24000020d800 */
[----:B0-----:R-:W-:-:S04]  /*56c0*/  IMAD.WIDE.U32 R24, R26, R31, RZ ;  /* 0x0000001f1a187225 */ /* 0x001fc800078e00ff */
[----:B------:R-:W-:Y:S01]  /*56d0*/  IMAD R25, R27, R31, R25 ;  /* 0x0000001f1b197224 */ /* 0x000fe200078e0219 */
[----:B------:R-:W-:-:S04]  /*56e0*/  IADD3 R33, P0, PT, RZ, -R24, RZ ;  /* 0x80000018ff217210 */ /* 0x000fc80007f1e0ff */
[----:B------:R-:W-:Y:S01]  /*56f0*/  IADD3.X R35, PT, PT, RZ, ~R25, RZ, P0, !PT ;  /* 0x80000019ff237210 */ /* 0x000fe200007fe4ff */
[----:B------:R-:W-:Y:S01]  /*5700*/  IMAD.HI.U32 R24, R26, R33, RZ ;  /* 0x000000211a187227 */ /* 0x000fe200078e00ff */
[----:B------:R-:W-:-:S03]  /*5710*/  MOV R25, R26 ;  /* 0x0000001a00197202 */ /* 0x000fc60000000f00 */
[-C--:B------:R-:W-:Y:S02]  /*5720*/  IMAD R29, R27, R35.reuse, RZ ;  /* 0x000000231b1d7224 */ /* 0x080fe400078e02ff */
[----:B------:R-:W-:-:S04]  /*5730*/  IMAD.WIDE.U32 R24, P0, R26, R35, R24 ;  /* 0x000000231a187225 */ /* 0x000fc80007800018 */
[----:B------:R-:W-:-:S04]  /*5740*/  IMAD.HI.U32 R35, R27, R35, RZ ;  /* 0x000000231b237227 */ /* 0x000fc800078e00ff */
[----:B------:R-:W-:-:S05]  /*5750*/  IMAD.HI.U32 R24, P1, R27, R33, R24 ;  /* 0x000000211b187227 */ /* 0x000fca0007820018 */
[----:B------:R-:W-:Y:S01]  /*5760*/  IADD3 R25, P2, PT, R29, R24, RZ ;  /* 0x000000181d197210 */ /* 0x000fe20007f5e0ff */
[----:B------:R-:W-:-:S04]  /*5770*/  IMAD.X R24, R35, 0x1, R27, P0 ;  /* 0x0000000123187824 */ /* 0x000fc800000e061b */
[-C--:B------:R-:W-:Y:S01]  /*5780*/  IMAD.WIDE.U32 R26, R25, R31.reuse, RZ ;  /* 0x0000001f191a7225 */ /* 0x080fe200078e00ff */
[----:B------:R-:W-:Y:S02]  /*5790*/  IADD3.X R29, PT, PT, RZ, RZ, R24, P2, P1 ;  /* 0x000000ffff1d7210 */ /* 0x000fe400017e2418 */
[----:B------:R-:W-:Y:S02]  /*57a0*/  ISETP.LE.AND P2, PT, RZ, UR5, PT ;  /* 0x00000005ff007c0c */ /* 0x000fe4000bf43270 */
[----:B------:R-:W-:Y:S01]  /*57b0*/  IADD3 R33, P0, PT, RZ, -R26, RZ ;  /* 0x8000001aff217210 */ /* 0x000fe20007f1e0ff */
[----:B------:R-:W-:Y:S01]  /*57c0*/  IMAD R26, R29, R31, R27 ;  /* 0x0000001f1d1a7224 */ /* 0x000fe200078e021b */
[----:B------:R-:W-:-:S03]  /*57d0*/  IADD3 R27, P4, PT, RZ, -UR4, RZ ;  /* 0x80000004ff1b7c10 */ /* 0x000fc6000ff9e0ff */
[----:B------:R-:W-:Y:S01]  /*57e0*/  IMAD.HI.U32 R24, R25, R33, RZ ;  /* 0x0000002119187227 */ /* 0x000fe200078e00ff */
[----:B------:R-:W-:Y:S02]  /*57f0*/  IADD3.X R26, PT, PT, RZ, ~R26, RZ, P0, !PT ;  /* 0x8000001aff1a7210 */ /* 0x000fe400007fe4ff */
[----:B------:R-:W-:Y:S02]  /*5800*/  SEL R27, R27, UR4, !P2 ;  /* 0x000000041b1b7c07 */ /* 0x000fe4000d000000 */
[----:B------:R-:W-:Y:S01]  /*5810*/  IADD3.X R28, PT, PT, RZ, ~UR5, RZ, P4, !PT ;  /* 0x80000005ff1c7c10 */ /* 0x000fe2000a7fe4ff */
[----:B------:R-:W-:-:S04]  /*5820*/  IMAD.WIDE.U32 R24, P0, R25, R26, R24 ;  /* 0x0000001a19187225 */ /* 0x000fc80007800018 */
[----:B------:R-:W-:-:S04]  /*5830*/  IMAD.HI.U32 R38, R29, R26, RZ ;  /* 0x0000001a1d267227 */ /* 0x000fc800078e00ff */
[----:B------:R-:W-:-:S04]  /*5840*/  IMAD.HI.U32 R24, P1, R29, R33, R24 ;  /* 0x000000211d187227 */ /* 0x000fc80007820018 */
[----:B------:R-:W-:-:S05]  /*5850*/  IMAD R25, R29, R26, RZ ;  /* 0x0000001a1d197224 */ /* 0x000fca00078e02ff */
[----:B------:R-:W-:Y:S02]  /*5860*/  IADD3 R26, P3, PT, R25, R24, RZ ;  /* 0x00000018191a7210 */ /* 0x000fe40007f7e0ff */
[----:B------:R-:W-:Y:S02]  /*5870*/  IADD3.X R25, PT, PT, R38, R29, RZ, P0, !PT ;  /* 0x0000001d26197210 */ /* 0x000fe400007fe4ff */
[----:B------:R-:W-:Y:S01]  /*5880*/  SEL R29, R28, UR5, !P2 ;  /* 0x000000051c1d7c07 */ /* 0x000fe2000d000000 */
[----:B------:R-:W-:Y:S01]  /*5890*/  IMAD.HI.U32 R24, R26, R27, RZ ;  /* 0x0000001b1a187227 */ /* 0x000fe200078e00ff */
[----:B------:R-:W-:-:S03]  /*58a0*/  IADD3.X R28, PT, PT, RZ, RZ, R25, P3, P1 ;  /* 0x000000ffff1c7210 */ /* 0x000fc60001fe2419 */
[----:B------:R-:W-:Y:S02]  /*58b0*/  IMAD.MOV.U32 R25, RZ, RZ, RZ ;  /* 0x000000ffff197224 */ /* 0x000fe400078e00ff */
[-C--:B------:R-:W-:Y:S02]  /*58c0*/  IMAD R33, R28, R29.reuse, RZ ;  /* 0x0000001d1c217224 */ /* 0x080fe400078e02ff */
[----:B------:R-:W-:-:S04]  /*58d0*/  IMAD.WIDE.U32 R24, R26, R29, R24 ;  /* 0x0000001d1a187225 */ /* 0x000fc800078e0018 */
[----:B------:R-:W-:-:S04]  /*58e0*/  IMAD.HI.U32 R24, P0, R28, R27, R24 ;  /* 0x0000001b1c187227 */ /* 0x000fc80007800018 */
[----:B------:R-:W-:Y:S01]  /*58f0*/  IMAD.HI.U32 R28, R28, R29, RZ ;  /* 0x0000001d1c1c7227 */ /* 0x000fe200078e00ff */
[----:B------:R-:W-:-:S04]  /*5900*/  IADD3 R26, P1, PT, R33, R24, RZ ;  /* 0x00000018211a7210 */ /* 0x000fc80007f3e0ff */
[----:B------:R-:W-:-:S04]  /*5910*/  IADD3.X R24, PT, PT, R28, RZ, RZ, P0, !PT ;  /* 0x000000ff1c187210 */ /* 0x000fc800007fe4ff */
[----:B------:R-:W-:Y:S01]  /*5920*/  IADD3.X R28, PT, PT, RZ, R24, RZ, P1, !PT ;  /* 0x00000018ff1c7210 */ /* 0x000fe20000ffe4ff */
[----:B------:R-:W-:-:S04]  /*5930*/  IMAD.WIDE.U32 R24, R26, R31, RZ ;  /* 0x0000001f1a187225 */ /* 0x000fc800078e00ff */
[----:B------:R-:W-:Y:S01]  /*5940*/  IMAD R38, R28, R31, R25 ;  /* 0x0000001f1c267224 */ /* 0x000fe200078e0219 */
[----:B------:R-:W-:Y:S02]  /*5950*/  IADD3 R40, P0, PT, -R24, R27, RZ ;  /* 0x0000001b18287210 */ /* 0x000fe40007f1e1ff */
[----:B------:R-:W-:Y:S02]  /*5960*/  IADD3 R25, P3, PT, R26, 0x1, RZ ;  /* 0x000000011a197810 */ /* 0x000fe40007f7e0ff */
[----:B------:R-:W-:Y:S02]  /*5970*/  IADD3.X R38, PT, PT, ~R38, R29, RZ, P0, !PT ;  /* 0x0000001d26267210 */ /* 0x000fe400007fe5ff */
[----:B------:R-:W-:Y:S01]  /*5980*/  ISETP.GE.U32.AND P0, PT, R40, R31, PT ;  /* 0x0000001f2800720c */ /* 0x000fe20003f06070 */
[----:B------:R-:W-:Y:S01]  /*5990*/  IMAD.X R27, RZ, RZ, R28, P3 ;  /* 0x000000ffff1b7224 */ /* 0x000fe200018e061c */
[----:B------:R-:W-:Y:S02]  /*59a0*/  IADD3 R24, P1, PT, -R31, R40, RZ ;  /* 0x000000281f187210 */ /* 0x000fe40007f3e1ff */
[----:B------:R-:W-:-:S02]  /*59b0*/  ISETP.GE.U32.AND.EX P0, PT, R38, RZ, PT, P0 ;  /* 0x000000ff2600720c */ /* 0x000fc40003f06100 */
[----:B------:R-:W-:Y:S02]  /*59c0*/  IADD3.X R29, PT, PT, R38, -0x1, RZ, P1, !PT ;  /* 0xffffffff261d7810 */ /* 0x000fe40000ffe4ff */
[----:B------:R-:W-:Y:S02]  /*59d0*/  SEL R24, R24, R40, P0 ;  /* 0x0000002818187207 */ /* 0x000fe40000000000 */
[----:B------:R-:W-:Y:S02]  /*59e0*/  SEL R29, R29, R38, P0 ;  /* 0x000000261d1d7207 */ /* 0x000fe40000000000 */
[----:B------:R-:W-:Y:S02]  /*59f0*/  SEL R25, R25, R26, P0 ;  /* 0x0000001a19197207 */ /* 0x000fe40000000000 */
[----:B------:R-:W-:Y:S02]  /*5a00*/  ISETP.GE.U32.AND P1, PT, R24, R31, PT ;  /* 0x0000001f1800720c */ /* 0x000fe40003f26070 */
[----:B------:R-:W-:-:S02]  /*5a10*/  SEL R28, R27, R28, P0 ;  /* 0x0000001c1b1c7207 */ /* 0x000fc40000000000 */
[----:B------:R-:W-:Y:S02]  /*5a20*/  IADD3 R26, P3, PT, R25, 0x1, RZ ;  /* 0x00000001191a7810 */ /* 0x000fe40007f7e0ff */
[----:B------:R-:W-:Y:S02]  /*5a30*/  ISETP.GE.U32.AND.EX P0, PT, R29, RZ, PT, P1 ;  /* 0x000000ff1d00720c */ /* 0x000fe40003f06110 */
[-C--:B------:R-:W-:Y:S02]  /*5a40*/  IADD3.X R27, PT, PT, RZ, R28.reuse, RZ, P3, !PT ;  /* 0x0000001cff1b7210 */ /* 0x080fe40001ffe4ff */
[----:B------:R-:W-:Y:S02]  /*5a50*/  SEL R26, R26, R25, P0 ;  /* 0x000000191a1a7207 */ /* 0x000fe40000000000 */
[----:B------:R-:W-:Y:S02]  /*5a60*/  SEL R27, R27, R28, P0 ;  /* 0x0000001c1b1b7207 */ /* 0x000fe40000000000 */
[----:B------:R-:W-:-:S02]  /*5a70*/  IADD3 R25, P1, PT, RZ, -R26, RZ ;  /* 0x8000001aff197210 */ /* 0x000fc40007f3e0ff */
[----:B------:R-:W-:Y:S02]  /*5a80*/  ISETP.NE.U32.AND P0, PT, R31, RZ, PT ;  /* 0x000000ff1f00720c */ /* 0x000fe40003f05070 */
[-C--:B------:R-:W-:Y:S02]  /*5a90*/  IADD3.X R24, PT, PT, RZ, ~R27.reuse, RZ, P1, !PT ;  /* 0x8000001bff187210 */ /* 0x080fe40000ffe4ff */
[----:B------:R-:W-:Y:S02]  /*5aa0*/  ISETP.NE.AND.EX P0, PT, RZ, RZ, PT, P0 ;  /* 0x000000ffff00720c */ /* 0x000fe40003f05300 */
[----:B------:R-:W-:Y:S02]  /*5ab0*/  SEL R26, R25, R26, !P2 ;  /* 0x0000001a191a7207 */ /* 0x000fe40005000000 */
[----:B------:R-:W-:Y:S02]  /*5ac0*/  SEL R27, R24, R27, !P2 ;  /* 0x0000001b181b7207 */ /* 0x000fe40005000000 */
[----:B------:R-:W-:-:S02]  /*5ad0*/  SEL R26, R26, 0xffffffff, P0 ;  /* 0xffffffff1a1a7807 */ /* 0x000fc40000000000 */
[----:B------:R-:W-:Y:S01]  /*5ae0*/  SEL R27, R27, 0xffffffff, P0 ;  /* 0xffffffff1b1b7807 */ /* 0x000fe20000000000 */
[----:B------:R-:W-:Y:S06]  /*5af0*/  RET.REL.NODEC R36 `(_ZN2at6native63_GLOBAL__N__7310b794_30_DistributionGeometricKernel_cu_fa6e70a443distribution_elementwise_grid_stride_kernelIfLi4EZNS0_9templates4cuda21uniform_and_transformIN3c108BFloat16EfPNS_17CUDAGeneratorImplEZZZNS4_16geometric_kernelIS9_EEvRNS_18TensorIteratorBaseEdT_ENKUlvE_clEvENKUlvE7_clEvEUlfE_EEvSC_T1_T2_EUlP24curandStatePhilox4_32_10E0_ZNS1_27distribution_nullary_kernelIS7_f6float4S9_SL_SG_EEvSC_SI_RKT3_T4_EUlifE0_EEvlNS_15PhiloxCudaStateESH_SI_) ;  /* 0xffffffa424407950 */ /* 0x000fec0003c3ffff */
.L_x_25:
[----:B------:R-:W-:-:S00]  /*5b00*/  BRA `(.L_x_25) ;  /* 0xfffffffc00fc7947 */ /* 0x000fc0000383ffff */
[----:B------:R-:W-:-:S00]  /*5b10*/  NOP ;  /* 0x0000000000007918 */ /* 0x000fc00000000000 */
        /* <DEDUP_REMOVED lines=14> */
.L_x_758:


//--------------------- .text._ZN2at6native63_GLOBAL__N__7310b794_30_DistributionGeometricKernel_cu_fa6e70a443distribution_elementwise_grid_stride_kernelIfLi4EZNS0_9templates4cuda21uniform_and_transformIN3c108BFloat16EfPNS_17CUDAGeneratorImplEZZZNS4_16geometric_kernelIS9_EEvRNS_18TensorIteratorBaseEdT_ENKUlvE_clEvENKUlvE7_clEvEUlfE_EEvSC_T1_T2_EUlP24curandStatePhilox4_32_10E0_ZNS1_27distribution_nullary_kernelIS7_f6float4S9_SL_SG_EEvSC_SI_RKT3_T4_EUlifE_EEvlNS_15PhiloxCudaStateESH_SI_ --------------------------
	.section	.text._ZN2at6native63_GLOBAL__N__7310b794_30_DistributionGeometricKernel_cu_fa6e70a443distribution_elementwise_grid_stride_kernelIfLi4EZNS0_9templates4cuda21uniform_and_transformIN3c108BFloat16EfPNS_17CUDAGeneratorImplEZZZNS4_16geometric_kernelIS9_EEvRNS_18TensorIteratorBaseEdT_ENKUlvE_clEvENKUlvE7_clEvEUlfE_EEvSC_T1_T2_EUlP24curandStatePhilox4_32_10E0_ZNS1_27distribution_nullary_kernelIS7_f6float4S9_SL_SG_EEvSC_SI_RKT3_T4_EUlifE_EEvlNS_15PhiloxCudaStateESH_SI_,"ax",@progbits
	.align	128
.text._ZN2at6native63_GLOBAL__N__7310b794_30_DistributionGeometricKernel_cu_fa6e70a443distribution_elementwise_grid_stride_kernelIfLi4EZNS0_9templates4cuda21uniform_and_transformIN3c108BFloat16EfPNS_17CUDAGeneratorImplEZZZNS4_16geometric_kernelIS9_EEvRNS_18TensorIteratorBaseEdT_ENKUlvE_clEvENKUlvE7_clEvEUlfE_EEvSC_T1_T2_EUlP24curandStatePhilox4_32_10E0_ZNS1_27distribution_nullary_kernelIS7_f6float4S9_SL_SG_EEvSC_SI_RKT3_T4_EUlifE_EEvlNS_15PhiloxCudaStateESH_SI_:
        .type           _ZN2at6native63_GLOBAL__N__7310b794_30_DistributionGeometricKernel_cu_fa6e70a443distribution_elementwise_grid_stride_kernelIfLi4EZNS0_9templates4cuda21uniform_and_transformIN3c108BFloat16EfPNS_17CUDAGeneratorImplEZZZNS4_16geometric_kernelIS9_EEvRNS_18TensorIteratorBaseEdT_ENKUlvE_clEvENKUlvE7_clEvEUlfE_EEvSC_T1_T2_EUlP24curandStatePhilox4_32_10E0_ZNS1_27distribution_nullary_kernelIS7_f6float4S9_SL_SG_EEvSC_SI_RKT3_T4_EUlifE_EEvlNS_15PhiloxCudaStateESH_SI_,@function
        .size           _ZN2at6native63_GLOBAL__N__7310b794_30_DistributionGeometricKernel_cu_fa6e70a443distribution_elementwise_grid_stride_kernelIfLi4EZNS0_9templates4cuda21uniform_and_transformIN3c108BFloat16EfPNS_17CUDAGeneratorImplEZZZNS4_16geometric_kernelIS9_EEvRNS_18TensorIteratorBaseEdT_ENKUlvE_clEvENKUlvE7_clEvEUlfE_EEvSC_T1_T2_EUlP24curandStatePhilox4_32_10E0_ZNS1_27distribution_nullary_kernelIS7_f6float4S9_SL_SG_EEvSC_SI_RKT3_T4_EUlifE_EEvlNS_15PhiloxCudaStateESH_SI_,(.L_x_760 - _ZN2at6native63_GLOBAL__N__7310b794_30_DistributionGeometricKernel_cu_fa6e70a443distribution_elementwise_grid_stride_kernelIfLi4EZNS0_9templates4cuda21uniform_and_transformIN3c108BFloat16EfPNS_17CUDAGeneratorImplEZZZNS4_16geometric_kernelIS9_EEvRNS_18TensorIteratorBaseEdT_ENKUlvE_clEvENKUlvE7_clEvEUlfE_EEvSC_T1_T2_EUlP24curandStatePhilox4_32_10E0_ZNS1_27distribution_nullary_kernelIS7_f6float4S9_SL_SG_EEvSC_SI_RKT3_T4_EUlifE_EEvlNS_15PhiloxCudaStateESH_SI_)
        .other          _ZN2at6native63_GLOBAL__N__7310b794_30_DistributionGeometricKernel_cu_fa6e70a443distribution_elementwise_grid_stride_kernelIfLi4EZNS0_9templates4cuda21uniform_and_transformIN3c108BFloat16EfPNS_17CUDAGeneratorImplEZZZNS4_16geometric_kernelIS9_EEvRNS_18TensorIteratorBaseEdT_ENKUlvE_clEvENKUlvE7_clEvEUlfE_EEvSC_T1_T2_EUlP24curandStatePhilox4_32_10E0_ZNS1_27distribution_nullary_kernelIS7_f6float4S9_SL_SG_EEvSC_SI_RKT3_T4_EUlifE_EEvlNS_15PhiloxCudaStateESH_SI_,@"STO_CUDA_ENTRY STV_DEFAULT"
_ZN2at6native63_GLOBAL__N__7310b794_30_DistributionGeometricKernel_cu_fa6e70a443distribution_elementwise_grid_stride_kernelIfLi4EZNS0_9templates4cuda21uniform_and_transformIN3c108BFloat16EfPNS_17CUDAGeneratorImplEZZZNS4_16geometric_kernelIS9_EEvRNS_18TensorIteratorBaseEdT_ENKUlvE_clEvENKUlvE7_clEvEUlfE_EEvSC_T1_T2_EUlP24curandStatePhilox4_32_10E0_ZNS1_27distribution_nullary_kernelIS7_f6float4S9_SL_SG_EEvSC_SI_RKT3_T4_EUlifE_EEvlNS_15PhiloxCudaStateESH_SI_:
        /* <DEDUP_REMOVED lines=8> */
[----:B-1----:R-:W-:Y:S01]  /*0080*/  @P0 IMAD.MOV.U32 R2, RZ, RZ, R28 ;  /* 0x000000ffff020224 */ /* 0x002fe200078e001c */
[----:B------:R-:W1:Y:S01]  /*0090*/  @P0 LDC R7, c[0x0][0x398] ;  /* 0x0000e600ff070b82 */ /* 0x000e620000000800 */
[----:B---3--:R-:W-:-:S06]  /*00a0*/  @P0 IMAD.MOV.U32 R3, RZ, RZ, R5 ;  /* 0x000000ffff030224 */ /* 0x008fcc00078e0005 */
[----:B--2---:R-:W1:Y:S01]  /*00b0*/  @P0 LDG.E.64 R2, desc[UR6][R2.64] ;  /* 0x0000000602020981 */ /* 0x004e62000c1e1b00 */
[----:B0-----:R-:W-:Y:S01]  /*00c0*/  MOV R20, UR4 ;  /* 0x0000000400147c02 */ /* 0x001fe20008000f00 */
[----:B------:R-:W-:-:S06]  /*00d0*/  IMAD.U32 R21, RZ, RZ, UR5 ;  /* 0x00000005ff157e24 */ /* 0x000fcc000f8e00ff */
[----:B------:R-:W2:Y:S01]  /*00e0*/  @P0 LDG.E.64 R20, desc[UR6][R20.64] ;  /* 0x0000000614140981 */ /* 0x000ea2000c1e1b00 */
[----:B------:R-:W0:Y:S01]  /*00f0*/  S2UR UR4, SR_CTAID.X ;  /* 0x00000000000479c3 */ /* 0x000e220000002500 */
[----:B------:R-:W-:Y:S01]  /*0100*/  HFMA2 R23, -RZ, RZ, 0, 0 ;  /* 0x00000000ff177431 */ /* 0x000fe200000001ff */
[----:B------:R-:W0:Y:S06]  /*0110*/  S2R R22, SR_TID.X ;  /* 0x0000000000167919 */ /* 0x000e2c0000002100 */
[----:B------:R-:W0:Y:S01]  /*0120*/  LDC R29, c[0x0][0x360] ;  /* 0x0000d800ff1d7b82 */ /* 0x000e220000000800 */
[----:B------:R-:W3:Y:S01]  /*0130*/  LDCU UR8, c[0x0][0x370] ;  /* 0x00006e00ff0877ac */ /* 0x000ee20008000800 */
[----:B0-----:R-:W-:Y:S01]  /*0140*/  IMAD.WIDE.U32 R22, R29, UR4, R22 ;  /* 0x000000041d167c25 */ /* 0x001fe2000f8e0016 */
[----:B------:R-:W0:Y:S03]  /*0150*/  LDCU.64 UR4, c[0x0][0x380] ;  /* 0x00007000ff0477ac */ /* 0x000e260008000a00 */
[----:B------:R-:W-:Y:S01]  /*0160*/  IMAD.MOV.U32 R34, RZ, RZ, R22 ;  /* 0x000000ffff227224 */ /* 0x000fe200078e0016 */
[----:B------:R-:W-:Y:S01]  /*0170*/  MOV R35, R23 ;  /* 0x0000001700237202 */ /* 0x000fe20000000f00 */
[----:B------:R-:W-:-:S04]  /*0180*/  IMAD.WIDE.U32 R8, R22, -0x326172a9, RZ ;  /* 0xcd9e8d5716087825 */ /* 0x000fc800078e00ff */
[----:B------:R-:W-:Y:S01]  /*0190*/  IMAD.MOV.U32 R36, RZ, RZ, R22 ;  /* 0x000000ffff247224 */ /* 0x000fe200078e0016 */
[----:B0-----:R-:W-:-:S04]  /*01a0*/  UIADD3 UR4, UP0, UPT, UR4, -0x1, URZ ;  /* 0xffffffff04047890 */ /* 0x001fc8000ff1e0ff */
[----:B------:R-:W-:-:S04]  /*01b0*/  UIADD3.X UR5, UPT, UPT, UR5, -0x1, URZ, UP0, !UPT ;  /* 0xffffffff05057890 */ /* 0x000fc800087fe4ff */
[----:B------:R-:W-:Y:S01]  /*01c0*/  UISETP.NE.U32.AND UP0, UPT, UR5, URZ, UPT ;  /* 0x000000ff0500728c */ /* 0x000fe2000bf05070 */
[----:B-1----:R-:W-:-:S05]  /*01d0*/  @P0 IADD3 R28, P1, PT, R2, R7, RZ ;  /* 0x00000007021c0210 */ /* 0x002fca0007f3e0ff */
[----:B------:R-:W-:Y:S02]  /*01e0*/  @P0 IMAD.X R5, RZ, RZ, R3, P1 ;  /* 0x000000ffff050224 */ /* 0x000fe400008e0603 */
[----:B--2---:R-:W-:-:S03]  /*01f0*/  VIADD R3, R21, 0xbb67ae85 ;  /* 0xbb67ae8515037836 */ /* 0x004fc60000000000 */
[--C-:B------:R-:W-:Y:S01]  /*0200*/  SHF.R.U64 R0, R28, 0x2, R5.reuse ;  /* 0x000000021c007819 */ /* 0x100fe20000001205 */
[C---:B------:R-:W-:Y:S01]  /*0210*/  VIADD R4, R20.reuse, 0x9e3779b9 ;  /* 0x9e3779b914047836 */ /* 0x040fe20000000000 */
[----:B------:R-:W-:Y:S01]  /*0220*/  SHF.R.U32.HI R2, RZ, 0x2, R5 ;  /* 0x00000002ff027819 */ /* 0x000fe20000011605 */
[C---:B------:R-:W-:Y:S01]  /*0230*/  VIADD R37, R20.reuse, 0x8ff34781 ;  /* 0x8ff3478114257836 */ /* 0x040fe20000000000 */
[----:B------:R-:W-:Y:S01]  /*0240*/  IADD3 R5, PT, PT, R20, 0x3c6ef372, RZ ;  /* 0x3c6ef37214057810 */ /* 0x000fe20007ffe0ff */
[----:B------:R-:W-:Y:S01]  /*0250*/  IMAD.WIDE.U32 R6, R0, -0x2daee0ad, RZ ;  /* 0xd2511f5300067825 */ /* 0x000fe200078e00ff */
[----:B------:R-:W-:-:S03]  /*0260*/  LOP3.LUT R10, R2, R9, R20, 0x96, !PT ;  /* 0x00000009020a7212 */ /* 0x000fc600078e9614 */
[----:B------:R-:W-:Y:S01]  /*0270*/  VIADD R9, R20, 0x78dde6e4 ;  /* 0x78dde6e414097836 */ /* 0x000fe20000000000 */
[----:B------:R-:W-:Y:S01]  /*0280*/  LOP3.LUT R12, R21, R7, R23, 0x96, !PT ;  /* 0x00000007150c7212 */ /* 0x000fe200078e9617 */
[----:B------:R-:W-:-:S04]  /*0290*/  IMAD.WIDE.U32 R10, R10, -0x2daee0ad, RZ ;  /* 0xd2511f530a0a7825 */ /* 0x000fc800078e00ff */
[----:B------:R-:W-:Y:S01]  /*02a0*/  IMAD.WIDE.U32 R12, R12, -0x326172a9, RZ ;  /* 0xcd9e8d570c0c7825 */ /* 0x000fe200078e00ff */
[----:B------:R-:W-:Y:S02]  /*02b0*/  LOP3.LUT R16, R3, R6, R11, 0x96, !PT ;  /* 0x0000000603107212 */ /* 0x000fe400078e960b */
[C---:B------:R-:W-:Y:S01]  /*02c0*/  IADD3 R11, PT, PT, R21.reuse, -0x56f99767, RZ ;  /* 0xa9066899150b7810 */ /* 0x040fe20007ffe0ff */
[----:B------:R-:W-:Y:S01]  /*02d0*/  VIADD R6, R21, 0x76cf5d0a ;  /* 0x76cf5d0a15067836 */ /* 0x000fe20000000000 */
[----:B------:R-:W-:Y:S01]  /*02e0*/  LOP3.LUT R14, R4, R8, R13, 0x96, !PT ;  /* 0x00000008040e7212 */ /* 0x000fe200078e960d */
[----:B------:R-:W-:Y:S01]  /*02f0*/  IMAD.WIDE.U32 R16, R16, -0x326172a9, RZ ;  /* 0xcd9e8d5710107825 */ /* 0x000fe200078e00ff */
[----:B------:R-:W-:-:S03]  /*0300*/  IADD3 R8, PT, PT, R20, -0x255992d5, RZ ;  /* 0xdaa66d2b14087810 */ /* 0x000fc60007ffe0ff */
[----:B------:R-:W-:Y:S01]  /*0310*/  IMAD.WIDE.U32 R14, R14, -0x2daee0ad, RZ ;  /* 0xd2511f530e0e7825 */ /* 0x000fe200078e00ff */
[----:B------:R-:W-:-:S03]  /*0320*/  LOP3.LUT R12, R5, R12, R17, 0x96, !PT ;  /* 0x0000000c050c7212 */ /* 0x000fc600078e9611 */
[----:B------:R-:W-:Y:S01]  /*0330*/  VIADD R7, R21, 0x32370b8f ;  /* 0x32370b8f15077836 */ /* 0x000fe20000000000 */
[----:B------:R-:W-:Y:S01]  /*0340*/  LOP3.LUT R18, R6, R10, R15, 0x96, !PT ;  /* 0x0000000a06127212 */ /* 0x000fe200078e960f */
[----:B------:R-:W-:-:S04]  /*0350*/  IMAD.WIDE.U32 R12, R12, -0x2daee0ad, RZ ;  /* 0xd2511f530c0c7825 */ /* 0x000fc800078e00ff */
        /* <DEDUP_REMOVED lines=11> */
[----:B------:R-:W-:Y:S02]  /*0410*/  LOP3.LUT R18, R11, R14, R17, 0x96, !PT ;  /* 0x0000000e0b127212 */ /* 0x000fe400078e9611 */
[----:B------:R-:W-:Y:S01]  /*0420*/  IADD3 R14, PT, PT, R21, 0x646e171e, RZ ;  /* 0x646e171e150e7810 */ /* 0x000fe20007ffe0ff */
[C---:B------:R-:W-:Y:S01]  /*0430*/  VIADD R12, R20.reuse, 0x1715609d ;  /* 0x1715609d140c7836 */ /* 0x040fe20000000000 */
[----:B------:R-:W-:Y:S01]  /*0440*/  IADD3 R17, PT, PT, R20, -0xe443238, RZ ;  /* 0xf1bbcdc814117810 */ /* 0x000fe20007ffe0ff */
[----:B------:R-:W-:-:S03]  /*0450*/  IMAD.WIDE.U32 R18, R18, -0x326172a9, RZ ;  /* 0xcd9e8d5712127825 */ /* 0x000fc600078e00ff */
[----:B------:R-:W-:Y:S01]  /*0460*/  LOP3.LUT R26, R12, R24, R31, 0x96, !PT ;  /* 0x000000180c1a7212 */ /* 0x000fe200078e961f */
[----:B------:R-:W-:Y:S01]  /*0470*/  VIADD R15, R21, 0x1fd5c5a3 ;  /* 0x1fd5c5a3150f7836 */ /* 0x000fe20000000000 */
[----:B------:R-:W-:Y:S01]  /*0480*/  LOP3.LUT R44, R13, R30, R19, 0x96, !PT ;  /* 0x0000001e0d2c7212 */ /* 0x000fe200078e9613 */
[----:B---3--:R-:W-:Y:S02]  /*0490*/  IMAD R19, R29, UR8, RZ ;  /* 0x000000081d137c24 */ /* 0x008fe4000f8e02ff */
        /* <DEDUP_REMOVED lines=11> */
[----:B------:R-:W-:-:S03]  /*0550*/  MOV R39, R23 ;  /* 0x0000001700277202 */ /* 0x000fc60000000f00 */
[----:B------:R-:W-:Y:S01]  /*0560*/  IMAD.HI.U32 R25, R47, -0x2daee0ad, RZ ;  /* 0xd2511f532f197827 */ /* 0x000fe200078e00ff */
[----:B------:R-:W-:-:S03]  /*0570*/  LOP3.LUT R44, R18, R44, R31, 0x96, !PT ;  /* 0x0000002c122c7212 */ /* 0x000fc600078e961f */
[----:B------:R-:W-:Y:S01]  /*0580*/  IMAD.SHL.U32 R40, R19, 0x4, RZ ;  /* 0x0000000413287824 */ /* 0x000fe200078e00ff */
[----:B------:R-:W-:Y:S01]  /*0590*/  LOP3.LUT R30, R30, R25, RZ, 0x3c, !PT ;  /* 0x000000191e1e7212 */ /* 0x000fe200078e3cff */
[----:B------:R-:W-:-:S04]  /*05a0*/  IMAD.HI.U32 R22, R44, -0x326172a9, RZ ;  /* 0xcd9e8d572c167827 */ /* 0x000fc800078e00ff */
[----:B------:R-:W-:Y:S01]  /*05b0*/  VIADD R41, R21, 0x96a522ad ;  /* 0x96a522ad15297836 */ /* 0x000fe20000000000 */
[----:B------:R-:W-:Y:S01]  /*05c0*/  LOP3.LUT R38, R37, R38, R22, 0x96, !PT ;  /* 0x0000002625267212 */ /* 0x000fe200078e9616 */
[----:B------:R-:W-:Y:S06]  /*05d0*/  BRA.U UP0, `(.L_x_26) ;  /* 0x0000000100507547 */ /* 0x000fec000b800000 */
[----:B------:R-:W0:Y:S01]  /*05e0*/  I2F.U32.RP R24, R40 ;  /* 0x0000002800187306 */ /* 0x000e220000209000 */
[----:B------:R-:W-:Y:S01]  /*05f0*/  IMAD.MOV R25, RZ, RZ, -R40 ;  /* 0x000000ffff197224 */ /* 0x000fe200078e0a28 */
[----:B------:R-:W-:Y:S01]  /*0600*/  ISETP.NE.U32.AND P2, PT, R40, RZ, PT ;  /* 0x000000ff2800720c */ /* 0x000fe20003f45070 */
[----:B------:R-:W-:-:S05]  /*0610*/  IMAD.MOV.U32 R27, RZ, RZ, RZ ;  /* 0x000000ffff1b7224 */ /* 0x000fca00078e00ff */
[----:B0-----:R-:W0:Y:S02]  /*0620*/  MUFU.RCP R24, R24 ;  /* 0x0000001800187308 */ /* 0x001e240000001000 */
[----:B0-----:R-:W-:-:S06]  /*0630*/  IADD3 R22, PT, PT, R24, 0xffffffe, RZ ;  /* 0x0ffffffe18167810 */ /* 0x001fcc0007ffe0ff */
[----:B------:R0:W1:Y:S02]  /*0640*/  F2I.FTZ.U32.TRUNC.NTZ R23, R22 ;  /* 0x0000001600177305 */ /* 0x000064000021f000 */
[----:B0-----:R-:W-:Y:S02]  /*0650*/  IMAD.MOV.U32 R22, RZ, RZ, RZ ;  /* 0x000000ffff167224 */ /* 0x001fe400078e00ff */
[----:B-1----:R-:W-:-:S04]  /*0660*/  IMAD R25, R25, R23, RZ ;  /* 0x0000001719197224 */ /* 0x002fc800078e02ff */
[----:B------:R-:W-:-:S06]  /*0670*/  IMAD.HI.U32 R23, R23, R25, R22 ;  /* 0x0000001917177227 */ /* 0x000fcc00078e0016 */
[----:B------:R-:W-:-:S05]  /*0680*/  IMAD.HI.U32 R26, R23, UR4, RZ ;  /* 0x00000004171a7c27 */ /* 0x000fca000f8e00ff */
[----:B------:R-:W-:-:S05]  /*0690*/  IADD3 R23, PT, PT, -R26, RZ, RZ ;  /* 0x000000ff1a177210 */ /* 0x000fca0007ffe1ff */
[----:B------:R-:W-:-:S05]  /*06a0*/  IMAD R23, R40, R23, UR4 ;  /* 0x0000000428177e24 */ /* 0x000fca000f8e0217 */
[----:B------:R-:W-:-:S13]  /*06b0*/  ISETP.GE.U32.AND P0, PT, R23, R40, PT ;  /* 0x000000281700720c */ /* 0x000fda0003f06070 */
[----:B------:R-:W-:Y:S02]  /*06c0*/  @P0 IMAD.IADD R23, R23, 0x1, -R40 ;  /* 0x0000000117170824 */ /* 0x000fe400078e0a28 */
[----:B------:R-:W-:-:S03]  /*06d0*/  @P0 VIADD R26, R26, 0x1 ;  /* 0x000000011a1a0836 */ /* 0x000fc60000000000 */
[----:B------:R-:W-:-:S13]  /*06e0*/  ISETP.GE.U32.AND P1, PT, R23, R40, PT ;  /* 0x000000281700720c */ /* 0x000fda0003f26070 */
[----:B------:R-:W-:Y:S02]  /*06f0*/  @P1 IADD3 R26, PT, PT, R26, 0x1, RZ ;  /* 0x000000011a1a1810 */ /* 0x000fe40007ffe0ff */
[----:B------:R-:W-:Y:S01]  /*0700*/  @!P2 LOP3.LUT R26, RZ, R40, RZ, 0x33, !PT ;  /* 0x00000028ff1aa212 */ /* 0x000fe200078e33ff */
[----:B------:R-:W-:Y:S06]  /*0710*/  BRA `(.L_x_27) ;  /* 0x0000000000087947 */ /* 0x000fec0003800000 */
.L_x_26:
[----:B------:R-:W-:-:S07]  /*0720*/  MOV R32, 0x740 ;  /* 0x0000074000207802 */ /* 0x000fce0000000f00 */
[----:B------:R-:W-:Y:S05]  /*0730*/  CALL.REL.NOINC `($__internal_1_$__cuda_sm20_div_s64) ;  /* 0x0000000800f87944 */ /* 0x000fea0003c00000 */
.L_x_27:
[----:B------:R-:W-:-:S05]  /*0740*/  IMAD.WIDE.U32 R22, R29, UR8, RZ ;  /* 0x000000081d167c25 */ /* 0x000fca000f8e00ff */
[C---:B------:R-:W-:Y:S01]  /*0750*/  SHF.L.U64.HI R23, R22.reuse, 0x2, R23 ;  /* 0x0000000216177819 */ /* 0x040fe20000010217 */
[----:B------:R-:W-:-:S04]  /*0760*/  IMAD.SHL.U32 R22, R22, 0x4, RZ ;  /* 0x0000000416167824 */ /* 0x000fc800078e00ff */
[----:B------:R-:W-:Y:S02]  /*0770*/  IMAD R29, R23, R26, RZ ;  /* 0x0000001a171d7224 */ /* 0x000fe400078e02ff */
[----:B------:R-:W-:-:S04]  /*0780*/  IMAD.WIDE.U32 R24, R26, R22, R22 ;  /* 0x000000161a187225 */ /* 0x000fc800078e0016 */
[----:B------:R-:W-:Y:S01]  /*0790*/  IMAD R29, R27, R22, R29 ;  /* 0x000000161b1d7224 */ /* 0x000fe200078e021d */
[----:B------:R-:W-:-:S04]  /*07a0*/  ISETP.GE.U32.AND P0, PT, R34, R24, PT ;  /* 0x000000182200720c */ /* 0x000fc80003f06070 */
[----:B------:R-:W-:-:S04]  /*07b0*/  IADD3 R42, PT, PT, R25, R29, RZ ;  /* 0x0000001d192a7210 */ /* 0x000fc80007ffe0ff */
[----:B------:R-:W-:-:S13]  /*07c0*/  ISETP.GE.AND.EX P0, PT, R35, R42, PT, P0 ;  /* 0x0000002a2300720c */ /* 0x000fda0003f06300 */
[----:B------:R-:W-:Y:S05]  /*07d0*/  @P0 EXIT ;  /* 0x000000000000094d */ /* 0x000fea0003800000 */
[----:B------:R-:W0:Y:S01]  /*07e0*/  LDCU.64 UR4, c[0x0][0x3b8] ;  /* 0x00007700ff0477ac */ /* 0x000e220008000a00 */
[----:B------:R-:W-:Y:S01]  /*07f0*/  IMAD.MOV.U32 R22, RZ, RZ, -0x10000000 ;  /* 0xf0000000ff167424 */ /* 0x000fe200078e00ff */
[----:B------:R-:W1:Y:S01]  /*0800*/  LDC.64 R26, c[0x0][0x380] ;  /* 0x0000e000ff1a7b82 */ /* 0x000e620000000a00 */
[----:B------:R-:W-:Y:S01]  /*0810*/  IMAD.MOV.U32 R23, RZ, RZ, 0x380fffff ;  /* 0x380fffffff177424 */ /* 0x000fe200078e00ff */
[----:B------:R-:W-:Y:S01]  /*0820*/  LOP3.LUT R43, R30, R41, RZ, 0x3c, !PT ;  /* 0x000000291e2b7212 */ /* 0x000fe200078e3cff */
[----:B------:R-:W-:Y:S01]  /*0830*/  IMAD R44, R44, -0x326172a9, RZ ;  /* 0xcd9e8d572c2c7824 */ /* 0x000fe200078e02ff */
[----:B------:R-:W-:Y:S01]  /*0840*/  LOP3.LUT R45, R28, 0x3, RZ, 0xc0, !PT ;  /* 0x000000031c2d7812 */ /* 0x000fe200078ec0ff */
[----:B------:R-:W2:Y:S01]  /*0850*/  LDCU.64 UR8, c[0x0][0x3a8] ;  /* 0x00007500ff0877ac */ /* 0x000ea20008000a00 */
[----:B0-----:R-:W0:Y:S01]  /*0860*/  F2F.F32.F64 R46, UR4 ;  /* 0x00000004002e7d10 */ /* 0x001e220008301000 */
[----:B------:R-:W-:Y:S01]  /*0870*/  DSETP.LEU.AND P0, PT, R22, |UR4|, PT ;  /* 0x4000000416007e2a */ /* 0x000fe2000bf0b000 */
[----:B------:R-:W3:-:S13]  /*0880*/  LDCU UR4, c[0x0][0x3b0] ;  /* 0x00007600ff0477ac */ /* 0x000eda0008000800 */
[----:B0-----:R-:W-:-:S04]  /*0890*/  @!P0 FMUL R46, R46, 1.175494350822287508e-38 ;  /* 0x008000002e2e8820 */ /* 0x001fc80000400000 */
[----:B--2---:R-:W-:-:S07]  /*08a0*/  FADD.FTZ R46, -R46, 1 ;  /* 0x3f8000002e2e7421 */ /* 0x004fce0000010100 */
.L_x_39:
[----:B------:R-:W-:Y:S01]  /*08b0*/  IADD3 R0, PT, PT, R0, 0x1, RZ ;  /* 0x0000000100007810 */ /* 0x000fe20007ffe0ff */
[----:B------:R-:W-:Y:S03]  /*08c0*/  BSSY.RECONVERGENT B0, `(.L_x_28) ;  /* 0x000000c000007945 */ /* 0x000fe60003800200 */
[C---:B------:R-:W-:Y:S01]  /*08d0*/  ISETP.NE.AND P0, PT, R0.reuse, RZ, PT ;  /* 0x000000ff0000720c */ /* 0x040fe20003f05270 */
[----:B------:R-:W-:-:S12]  /*08e0*/  IMAD.WIDE.U32 R32, R0, -0x2daee0ad, RZ ;  /* 0xd2511f5300207825 */ /* 0x000fd800078e00ff */
[----:B0-----:R-:W-:Y:S05]  /*08f0*/  @P0 BRA `(.L_x_29) ;  /* 0x0000000000200947 */ /* 0x001fea0003800000 */
[----:B------:R-:W-:-:S05]  /*0900*/  VIADD R2, R2, 0x1 ;  /* 0x0000000102027836 */ /* 0x000fca0000000000 */
[----:B------:R-:W-:-:S13]  /*0910*/  ISETP.NE.AND P0, PT, R2, RZ, PT ;  /* 0x000000ff0200720c */ /* 0x000fda0003f05270 */
[----:B------:R-:W-:Y:S01]  /*0920*/  @!P0 VIADD R36, R36, 0x1 ;  /* 0x0000000124248836 */ /* 0x000fe20000000000 */
[----:B------:R-:W-:Y:S01]  /*0930*/  @!P0 IADD3 R22, PT, PT, R39, 0x1, RZ ;  /* 0x0000000127168810 */ /* 0x000fe20007ffe0ff */
[----:B------:R-:W-:-:S03]  /*0940*/  @!P0 IMAD.MOV.U32 R2, RZ, RZ, RZ ;  /* 0x000000ffff028224 */ /* 0x000fc600078e00ff */
[----:B------:R-:W-:-:S13]  /*0950*/  ISETP.NE.AND P1, PT, R36, RZ, !P0 ;  /* 0x000000ff2400720c */ /* 0x000fda0004725270 */
[----:B------:R-:W-:-:S05]  /*0960*/  @P1 IMAD.MOV R22, RZ, RZ, R39 ;  /* 0x000000ffff161224 */ /* 0x000fca00078e0227 */
[----:B------:R-:W-:-:S07]  /*0970*/  @!P0 MOV R39, R22 ;  /* 0x0000001600278202 */ /* 0x000fce0000000f00 */
.L_x_29:
[----:B---3--:R-:W-:Y:S05]  /*0980*/  BSYNC.RECONVERGENT B0 ;  /* 0x0000000000007941 */ /* 0x008fea0003800200 */
.L_x_28:
[----:B------:R-:W-:Y:S01]  /*0990*/  IMAD.WIDE.U32 R30, R36, -0x326172a9, RZ ;  /* 0xcd9e8d57241e7825 */ /* 0x000fe200078e00ff */
[----:B------:R-:W-:Y:S02]  /*09a0*/  LOP3.LUT R22, R39, R33, R21, 0x96, !PT ;  /* 0x0000002127167212 */ /* 0x000fe400078e9615 */
[----:B------:R-:W-:Y:S02]  /*09b0*/  ISETP.GT.AND P0, PT, R45, 0x1, PT ;  /* 0x000000012d00780c */ /* 0x000fe40003f04270 */
        /* <DEDUP_REMOVED lines=31> */
[----:B------:R-:W-:-:S03]  /*0bb0*/  LOP3.LUT R23, R18, R28, R31, 0x96, !PT ;  /* 0x0000001c12177212 */ /* 0x000fc600078e961f */
[----:B------:R-:W-:Y:S01]  /*0bc0*/  IMAD R29, R47, -0x2daee0ad, RZ ;  /* 0xd2511f532f1d7824 */ /* 0x000fe200078e02ff */
[----:B------:R-:W-:Y:S01]  /*0bd0*/  LOP3.LUT R47, R17, R22, R33, 0x96, !PT ;  /* 0x00000016112f7212 */ /* 0x000fe200078e9621 */
[----:B------:R-:W-:-:S04]  /*0be0*/  IMAD.WIDE.U32 R22, R23, -0x326172a9, RZ ;  /* 0xcd9e8d5717167825 */ /* 0x000fc800078e00ff */
[----:B------:R-:W-:Y:S01]  /*0bf0*/  IMAD.HI.U32 R28, R47, -0x2daee0ad, RZ ;  /* 0xd2511f532f1c7827 */ /* 0x000fe200078e00ff */
[----:B------:R-:W-:-:S04]  /*0c00*/  LOP3.LUT R32, R37, R32, R23, 0x96, !PT ;  /* 0x0000002025207212 */ /* 0x000fc800078e9617 */
[----:B------:R-:W-:Y:S01]  /*0c10*/  LOP3.LUT R30, R41, R30, R28, 0x96, !PT ;  /* 0x0000001e291e7212 */ /* 0x000fe200078e961c */
[----:B------:R-:W-:Y:S06]  /*0c20*/  @P0 BRA `(.L_x_30) ;  /* 0x0000000000240947 */ /* 0x000fec0003800000 */
[----:B------:R-:W-:Y:S01]  /*0c30*/  ISETP.NE.AND P0, PT, R45, RZ, PT ;  /* 0x000000ff2d00720c */ /* 0x000fe20003f05270 */
[----:B------:R-:W-:Y:S02]  /*0c40*/  IMAD.MOV.U32 R48, RZ, RZ, R43 ;  /* 0x000000ffff307224 */ /* 0x000fe400078e002b */
[----:B------:R-:W-:-:S10]  /*0c50*/  IMAD.MOV.U32 R31, RZ, RZ, R29 ;  /* 0x000000ffff1f7224 */ /* 0x000fd400078e001d */
[----:B------:R-:W-:Y:S05]  /*0c60*/  @!P0 BRA `(.L_x_31) ;  /* 0x0000000000388947 */ /* 0x000fea0003800000 */
[----:B------:R-:W-:Y:S01]  /*0c70*/  MOV R38, R44 ;  /* 0x0000002c00267202 */ /* 0x000fe20000000f00 */
[----:B------:R-:W-:Y:S01]  /*0c80*/  IMAD.MOV.U32 R48, RZ, RZ, R29 ;  /* 0x000000ffff307224 */ /* 0x000fe200078e001d */
[----:B------:R-:W-:Y:S01]  /*0c90*/  MOV R44, R43 ;  /* 0x0000002b002c7202 */ /* 0x000fe20000000f00 */
[----:B------:R-:W-:Y:S01]  /*0ca0*/  IMAD.MOV.U32 R31, RZ, RZ, R32 ;  /* 0x000000ffff1f7224 */ /* 0x000fe200078e0020 */
[----:B------:R-:W-:Y:S06]  /*0cb0*/  BRA `(.L_x_31) ;  /* 0x0000000000247947 */ /* 0x000fec0003800000 */
.L_x_30:
[----:B------:R-:W-:Y:S01]  /*0cc0*/  ISETP.NE.AND P0, PT, R45, 0x3, PT ;  /* 0x000000032d00780c */ /* 0x000fe20003f05270 */
[----:B------:R-:W-:Y:S01]  /*0cd0*/  IMAD.MOV.U32 R38, RZ, RZ, R29 ;  /* 0x000000ffff267224 */ /* 0x000fe200078e001d */
[----:B------:R-:W-:Y:S01]  /*0ce0*/  MOV R48, R22 ;  /* 0x0000001600307202 */ /* 0x000fe20000000f00 */
[----:B------:R-:W-:Y:S02]  /*0cf0*/  IMAD.MOV.U32 R44, RZ, RZ, R32 ;  /* 0x000000ffff2c7224 */ /* 0x000fe400078e0020 */
[----:B------:R-:W-:-:S08]  /*0d00*/  IMAD.MOV.U32 R31, RZ, RZ, R30 ;  /* 0x000000ffff1f7224 */ /* 0x000fd000078e001e */
[----:B------:R-:W-:Y:S01]  /*0d10*/  @P0 IMAD.MOV.U32 R38, RZ, RZ, R43 ;  /* 0x000000ffff260224 */ /* 0x000fe200078e002b */
[----:B------:R-:W-:Y:S01]  /*0d20*/  @P0 MOV R44, R29 ;  /* 0x0000001d002c0202 */ /* 0x000fe20000000f00 */
[----:B------:R-:W-:Y:S02]  /*0d30*/  @P0 IMAD.MOV.U32 R48, RZ, RZ, R32 ;  /* 0x000000ffff300224 */ /* 0x000fe400078e0020 */
[----:B------:R-:W-:-:S07]  /*0d40*/  @P0 IMAD.MOV.U32 R31, RZ, RZ, R22 ;  /* 0x000000ffff1f0224 */ /* 0x000fce00078e0016 */
.L_x_31:
[----:B-1----:R-:W-:Y:S01]  /*0d50*/  ISETP.GE.U32.AND P2, PT, R34, R26, PT ;  /* 0x0000001a2200720c */ /* 0x002fe20003f46070 */
[C---:B------:R-:W-:Y:S01]  /*0d60*/  IMAD R33, R19.reuse, 0x3, RZ ;  /* 0x0000000313217824 */ /* 0x040fe200078e02ff */
[-C--:B------:R-:W-:Y:S01]  /*0d70*/  LEA R49, P5, R19, R34.reuse, 0x1 ;  /* 0x0000002213317211 */ /* 0x080fe200078a08ff */
[----:B------:R-:W-:Y:S01]  /*0d80*/  BSSY.RECONVERGENT B0, `(.L_x_32) ;  /* 0x000001e000007945 */ /* 0x000fe20003800200 */
[----:B------:R-:W-:Y:S01]  /*0d90*/  ISETP.GE.AND.EX P2, PT, R35, R27, PT, P2 ;  /* 0x0000001b2300720c */ /* 0x000fe20003f46320 */
[----:B------:R-:W-:Y:S01]  /*0da0*/  HFMA2 R43, -RZ, RZ, 0.1171875, 0 ;  /* 0x2f800000ff2b7431 */ /* 0x000fe200000001ff */
[-C--:B------:R-:W-:Y:S01]  /*0db0*/  IADD3 R33, P4, PT, R33, R34.reuse, RZ ;  /* 0x0000002221217210 */ /* 0x080fe20007f9e0ff */
[--C-:B------:R-:W-:Y:S01]  /*0dc0*/  IMAD.X R50, RZ, RZ, R35.reuse, P5 ;  /* 0x000000ffff327224 */ /* 0x100fe200028e0623 */
[----:B------:R-:W-:Y:S02]  /*0dd0*/  IADD3 R51, P1, PT, R19, R34, RZ ;  /* 0x0000002213337210 */ /* 0x000fe40007f3e0ff */
[----:B------:R-:W-:Y:S01]  /*0de0*/  ISETP.GE.U32.AND P3, PT, R49, R26, PT ;  /* 0x0000001a3100720c */ /* 0x000fe20003f66070 */
[----:B------:R-:W-:Y:S01]  /*0df0*/  IMAD.X R28, RZ, RZ, R35, P4 ;  /* 0x000000ffff1c7224 */ /* 0x000fe200020e0623 */
[----:B------:R-:W-:-:S02]  /*0e00*/  IADD3.X R52, PT, PT, RZ, R35, RZ, P1, !PT ;  /* 0x00000023ff347210 */ /* 0x000fc40000ffe4ff */
[-C--:B------:R-:W-:Y:S02]  /*0e10*/  ISETP.GE.U32.AND P0, PT, R51, R26.reuse, PT ;  /* 0x0000001a3300720c */ /* 0x080fe40003f06070 */
[----:B------:R-:W-:Y:S02]  /*0e20*/  ISETP.GE.U32.AND P1, PT, R33, R26, PT ;  /* 0x0000001a2100720c */ /* 0x000fe40003f26070 */
[-C--:B------:R-:W-:Y:S02]  /*0e30*/  ISETP.GE.AND.EX P0, PT, R52, R27.reuse, PT, P0 ;  /* 0x0000001b3400720c */ /* 0x080fe40003f06300 */
[-C--:B------:R-:W-:Y:S02]  /*0e40*/  ISETP.GE.AND.EX P3, PT, R50, R27.reuse, PT, P3 ;  /* 0x0000001b3200720c */ /* 0x080fe40003f66330 */
[----:B------:R-:W-:Y:S02]  /*0e50*/  ISETP.GE.AND.EX P1, PT, R28, R27, PT, P1 ;  /* 0x0000001b1c00720c */ /* 0x000fe40003f26310 */
[----:B------:R-:W-:Y:S01]  /*0e60*/  I2FP.F32.U32 R44, R44 ;  /* 0x0000002c002c7245 */ /* 0x000fe20000201000 */
[----:B------:R-:W-:Y:S10]  /*0e70*/  @P2 BRA `(.L_x_33) ;  /* 0x0000000000382947 */ /* 0x000ff40003800000 */
[----:B------:R-:W0:Y:S01]  /*0e80*/  MUFU.LG2 R29, R46 ;  /* 0x0000002e001d7308 */ /* 0x000e220000000c00 */
[----:B------:R-:W-:-:S05]  /*0e90*/  I2FP.F32.U32 R28, R38 ;  /* 0x00000026001c7245 */ /* 0x000fca0000201000 */
[----:B------:R-:W-:-:S06]  /*0ea0*/  FFMA.FTZ R38, R28, R43, 1.1641532182693481445e-10 ;  /* 0x2f0000001c267423 */ /* 0x000fcc000001002b */
[----:B------:R-:W1:Y:S01]  /*0eb0*/  MUFU.LG2 R38, R38 ;  /* 0x0000002600267308 */ /* 0x000e620000000c00 */
[----:B0-----:R-:W-:-:S07]  /*0ec0*/  FMUL.FTZ R50, R29, 0.69314718246459960938 ;  /* 0x3f3172181d327820 */ /* 0x001fce0000410000 */
[----:B------:R-:W0:Y:S01]  /*0ed0*/  MUFU.RCP R29, R50 ;  /* 0x00000032001d7308 */ /* 0x000e220000001000 */
[----:B-1----:R-:W-:-:S04]  /*0ee0*/  FMUL.FTZ R28, R38, 0.69314718246459960938 ;  /* 0x3f317218261c7820 */ /* 0x002fc80000410000 */
[----:B0-----:R-:W-:Y:S01]  /*0ef0*/  FMUL.FTZ R52, R28, R29 ;  /* 0x0000001d1c347220 */ /* 0x001fe20000410000 */
[----:B------:R-:W-:-:S05]  /*0f00*/  IMAD R29, R34, UR4, RZ ;  /* 0x00000004221d7c24 */ /* 0x000fca000f8e02ff */
[----:B------:R-:W0:Y:S01]  /*0f10*/  FRND.FTZ.CEIL R52, R52 ;  /* 0x0000003400347307 */ /* 0x000e220000219000 */
[----:B------:R-:W-:-:S04]  /*0f20*/  IADD3 R28, P2, PT, R29, UR8, RZ ;  /* 0x000000081d1c7c10 */ /* 0x000fc8000ff5e0ff */
[----:B------:R-:W-:Y:S02]  /*0f30*/  LEA.HI.X.SX32 R29, R29, UR9, 0x1, P2 ;  /* 0x000000091d1d7c11 */ /* 0x000fe400090f0eff */
[----:B0-----:R-:W-:-:S05]  /*0f40*/  F2FP.BF16.F32.PACK_AB R53, RZ, R52 ;  /* 0x00000034ff35723e */ /* 0x001fca00000010ff */
[----:B------:R0:W-:Y:S02]  /*0f50*/  STG.E.U16 desc[UR6][R28.64], R53 ;  /* 0x000000351c007986 */ /* 0x0001e4000c101506 */
.L_x_33:
[----:B------:R-:W-:Y:S05]  /*0f60*/  BSYNC.RECONVERGENT B0 ;  /* 0x0000000000007941 */ /* 0x000fea0003800200 */
.L_x_32:
[----:B------:R-:W-:Y:S01]  /*0f70*/  BSSY.RECONVERGENT B0, `(.L_x_34) ;  /* 0x0000010000007945 */ /* 0x000fe20003800200 */
[----:B------:R-:W-:Y:S01]  /*0f80*/  I2FP.F32.U32 R38, R48 ;  /* 0x0000003000267245 */ /* 0x000fe20000201000 */
[----:B------:R-:W-:Y:S02]  /*0f90*/  FFMA.FTZ R50, R44, R43, 1.1641532182693481445e-10 ;  /* 0x2f0000002c327423 */ /* 0x000fe4000001002b */
[----:B------:R-:W-:Y:S05]  /*0fa0*/  @P0 BRA `(.L_x_35) ;  /* 0x0000000000300947 */ /* 0x000fea0003800000 */
[----:B0-----:R-:W0:Y:S01]  /*0fb0*/  MUFU.LG2 R29, R46 ;  /* 0x0000002e001d7308 */ /* 0x001e220000000c00 */
[----:B------:R-:W-:-:S07]  /*0fc0*/  IMAD R51, R51, UR4, RZ ;  /* 0x0000000433337c24 */ /* 0x000fce000f8e02ff */
[----:B------:R-:W1:Y:S01]  /*0fd0*/  MUFU.LG2 R28, R50 ;  /* 0x00000032001c7308 */ /* 0x000e620000000c00 */
[----:B0-----:R-:W-:-:S07]  /*0fe0*/  FMUL.FTZ R52, R29, 0.69314718246459960938 ;  /* 0x3f3172181d347820 */ /* 0x001fce0000410000 */
[----:B------:R-:W0:Y:S01]  /*0ff0*/  MUFU.RCP R29, R52 ;  /* 0x00000034001d7308 */ /* 0x000e220000001000 */
[----:B-1----:R-:W-:-:S04]  /*1000*/  FMUL.FTZ R28, R28, 0.69314718246459960938 ;  /* 0x3f3172181c1c7820 */ /* 0x002fc80000410000 */
[----:B0-----:R-:W-:Y:S01]  /*1010*/  FMUL.FTZ R44, R28, R29 ;  /* 0x0000001d1c2c7220 */ /* 0x001fe20000410000 */
[----:B------:R-:W-:-:S04]  /*1020*/  IADD3 R28, P0, PT, R51, UR8, RZ ;  /* 0x00000008331c7c10 */ /* 0x000fc8000ff1e0ff */
[----:B------:R-:W-:Y:S01]  /*1030*/  LEA.HI.X.SX32 R29, R51, UR9, 0x1, P0 ;  /* 0x00000009331d7c11 */ /* 0x000fe200080f0eff */
[----:B------:R-:W0:Y:S02]  /*1040*/  FRND.FTZ.CEIL R44, R44 ;  /* 0x0000002c002c7307 */ /* 0x000e240000219000 */
[----:B0-----:R-:W-:-:S05]  /*1050*/  F2FP.BF16.F32.PACK_AB R48, RZ, R44 ;  /* 0x0000002cff30723e */ /* 0x001fca00000010ff */
[----:B------:R1:W-:Y:S02]  /*1060*/  STG.E.U16 desc[UR6][R28.64], R48 ;  /* 0x000000301c007986 */ /* 0x0003e4000c101506 */
.L_x_35:
[----:B------:R-:W-:Y:S05]  /*1070*/  BSYNC.RECONVERGENT B0 ;  /* 0x0000000000007941 */ /* 0x000fea0003800200 */
.L_x_34:
[----:B------:R-:W-:Y:S01]  /*1080*/  BSSY.RECONVERGENT B0, `(.L_x_36) ;  /* 0x0000010000007945 */ /* 0x000fe20003800200 */
[----:B------:R-:W-:Y:S01]  /*1090*/  I2FP.F32.U32 R44, R31 ;  /* 0x0000001f002c7245 */ /* 0x000fe20000201000 */
[----:B-1----:R-:W-:Y:S02]  /*10a0*/  FFMA.FTZ R48, R38, R43, 1.1641532182693481445e-10 ;  /* 0x2f00000026307423 */ /* 0x002fe4000001002b */
        /* <DEDUP_REMOVED lines=13> */
.L_x_37:
[----:B------:R-:W-:Y:S05]  /*1180*/  BSYNC.RECONVERGENT B0 ;  /* 0x0000000000007941 */ /* 0x000fea0003800200 */
.L_x_36:
[----:B------:R-:W-:Y:S01]  /*1190*/  FFMA.FTZ R44, R44, R43, 1.1641532182693481445e-10 ;  /* 0x2f0000002c2c7423 */ /* 0x000fe2000001002b */
[----:B------:R-:W-:Y:S06]  /*11a0*/  @P1 BRA `(.L_x_38) ;  /* 0x0000000000301947 */ /* 0x000fec0003800000 */
[----:B01----:R-:W0:Y:S01]  /*11b0*/  MUFU.LG2 R29, R46 ;  /* 0x0000002e001d7308 */ /* 0x003e220000000c00 */
        /* <DEDUP_REMOVED lines=11> */
.L_x_38:
[----:B------:R-:W-:Y:S01]  /*1270*/  IADD3 R34, P0, PT, R40, R34, RZ ;  /* 0x0000002228227210 */ /* 0x000fe20007f1e0ff */
[----:B------:R-:W-:Y:S05]  /*1280*/  WARPSYNC.ALL ;  /* 0x0000000000007948 */ /* 0x000fea0003800000 */
[----:B------:R-:W-:Y:S01]  /*1290*/  IMAD.X R35, RZ, RZ, R35, P0 ;  /* 0x000000ffff237224 */ /* 0x000fe200000e0623 */
[----:B------:R-:W-:Y:S01]  /*12a0*/  BAR.SYNC.DEFER_BLOCKING 0x0 ;  /* 0x0000000000007b1d */ /* 0x000fe20000010000 */
[----:B------:R-:W-:Y:S01]  /*12b0*/  ISETP.GE.U32.AND P0, PT, R34, R24, PT ;  /* 0x000000182200720c */ /* 0x000fe20003f06070 */
[----:B------:R-:W-:Y:S01]  /*12c0*/  IMAD.MOV.U32 R44, RZ, RZ, R22 ;  /* 0x000000ffff2c7224 */ /* 0x000fe200078e0016 */
[----:B-12---:R-:W-:Y:S01]  /*12d0*/  MOV R38, R32 ;  /* 0x0000002000267202 */ /* 0x006fe20000000f00 */
[----:B------:R-:W-:Y:S01]  /*12e0*/  IMAD.MOV.U32 R43, RZ, RZ, R30 ;  /* 0x000000ffff2b7224 */ /* 0x000fe200078e001e */
[----:B------:R-:W-:-:S13]  /*12f0*/  ISETP.GE.AND.EX P0, PT, R35, R42, PT, P0 ;  /* 0x0000002a2300720c */ /* 0x000fda0003f06300 */
[----:B------:R-:W-:Y:S05]  /*1300*/  @!P0 BRA `(.L_x_39) ;  /* 0xfffffff400688947 */ /* 0x000fea000383ffff */
[----:B------:R-:W-:Y:S05]  /*1310*/  EXIT ;  /* 0x000000000000794d */ /* 0x000fea0003800000 */
        .weak           $__internal_1_$__cuda_sm20_div_s64
        .type           $__internal_1_$__cuda_sm20_div_s64,@function
        .size           $__internal_1_$__cuda_sm20_div_s64,(.L_x_760 - $__internal_1_$__cuda_sm20_div_s64)
$__internal_1_$__cuda_sm20_div_s64:
[----:B------:R-:W-:Y:S02]  /*1320*/  IMAD.MOV.U32 R26, RZ, RZ, R40 ;  /* 0x000000ffff1a7224 */ /* 0x000fe400078e0028 */
[----:B------:R-:W-:-:S04]  /*1330*/  HFMA2 R27, -RZ, RZ, 0, 0 ;  /* 0x00000000ff1b7431 */ /* 0x000fc800000001ff */
[----:B------:R-:W0:Y:S08]  /*1340*/  I2F.U64.RP R26, R26 ;  /* 0x0000001a001a7312 */ /* 0x000e300000309000 */
[----:B0-----:R-:W0:Y:S02]  /*1350*/  MUFU.RCP R22, R26 ;  /* 0x0000001a00167308 */ /* 0x001e240000001000 */
[----:B0-----:R-:W-:-:S06]  /*1360*/  VIADD R24, R22, 0x1ffffffe ;  /* 0x1ffffffe16187836 */ /* 0x001fcc0000000000 */
[----:B------:R-:W0:Y:S02]  /*1370*/  F2I.U64.TRUNC R24, R24 ;  /* 0x0000001800187311 */ /* 0x000e24000020d800 */
[----:B0-----:R-:W-:-:S04]  /*1380*/  IMAD.WIDE.U32 R22, R24, R40, RZ ;  /* 0x0000002818167225 */ /* 0x001fc800078e00ff */
[----:B------:R-:W-:Y:S01]  /*1390*/  IMAD R23, R25, R40, R23 ;  /* 0x0000002819177224 */ /* 0x000fe200078e0217 */
[----:B------:R-:W-:-:S05]  /*13a0*/  IADD3 R31, P0, PT, RZ, -R22, RZ ;  /* 0x80000016ff1f7210 */ /* 0x000fca0007f1e0ff */
[----:B------:R-:W-:-:S04]  /*13b0*/  IMAD.HI.U32 R22, R24, R31, RZ ;  /* 0x0000001f18167227 */ /* 0x000fc800078e00ff */
[----:B------:R-:W-:Y:S01]  /*13c0*/  IMAD.X R33, RZ, RZ, ~R23, P0 ;  /* 0x000000ffff217224 */ /* 0x000fe200000e0e17 */
[----:B------:R-:W-:-:S03]  /*13d0*/  MOV R23, R24 ;  /* 0x0000001800177202 */ /* 0x000fc60000000f00 */
[-C--:B------:R-:W-:Y:S02]  /*13e0*/  IMAD R27, R25, R33.reuse, RZ ;  /* 0x00000021191b7224 */ /* 0x080fe400078e02ff */
[----:B------:R-:W-:-:S04]  /*13f0*/  IMAD.WIDE.U32 R22, P0, R24, R33, R22 ;  /* 0x0000002118167225 */ /* 0x000fc80007800016 */
[----:B------:R-:W-:-:S04]  /*1400*/  IMAD.HI.U32 R33, R25, R33, RZ ;  /* 0x0000002119217227 */ /* 0x000fc800078e00ff */
[----:B------:R-:W-:-:S05]  /*1410*/  IMAD.HI.U32 R22, P1, R25, R31, R22 ;  /* 0x0000001f19167227 */ /* 0x000fca0007820016 */
[----:B------:R-:W-:Y:S01]  /*1420*/  IADD3 R23, P2, PT, R27, R22, RZ ;  /* 0x000000161b177210 */ /* 0x000fe20007f5e0ff */
[----:B------:R-:W-:-:S04]  /*1430*/  IMAD.X R22, R33, 0x1, R25, P0 ;  /* 0x0000000121167824 */ /* 0x000fc800000e0619 */
[----:B------:R-:W-:Y:S01]  /*1440*/  IMAD.WIDE.U32 R24, R23, R40, RZ ;  /* 0x0000002817187225 */ /* 0x000fe200078e00ff */
[----:B------:R-:W-:Y:S02]  /*1450*/  IADD3.X R27, PT, PT, RZ, RZ, R22, P2, P1 ;  /* 0x000000ffff1b7210 */ /* 0x000fe400017e2416 */
[----:B------:R-:W-:Y:S02]  /*1460*/  ISETP.LE.AND P2, PT, RZ, UR5, PT ;  /* 0x00000005ff007c0c */ /* 0x000fe4000bf43270 */
[----:B------:R-:W-:Y:S01]  /*1470*/  IADD3 R31, P0, PT, RZ, -R24, RZ ;  /* 0x80000018ff1f7210 */ /* 0x000fe20007f1e0ff */
[----:B------:R-:W-:Y:S01]  /*1480*/  IMAD R24, R27, R40, R25 ;  /* 0x000000281b187224 */ /* 0x000fe200078e0219 */
[----:B------:R-:W-:-:S03]  /*1490*/  IADD3 R25, P4, PT, RZ, -UR4, RZ ;  /* 0x80000004ff197c10 */ /* 0x000fc6000ff9e0ff */
[----:B------:R-:W-:Y:S01]  /*14a0*/  IMAD.HI.U32 R22, R23, R31, RZ ;  /* 0x0000001f17167227 */ /* 0x000fe200078e00ff */
[----:B------:R-:W-:Y:S02]  /*14b0*/  IADD3.X R24, PT, PT, RZ, ~R24, RZ, P0, !PT ;  /* 0x80000018ff187210 */ /* 0x000fe400007fe4ff */
[----:B------:R-:W-:Y:S01]  /*14c0*/  SEL R25, R25, UR4, !P2 ;  /* 0x0000000419197c07 */ /* 0x000fe2000d000000 */
[----:B------:R-:W-:Y:S02]  /*14d0*/  IMAD.X R26, RZ, RZ, ~UR5, P4 ;  /* 0x80000005ff1a7e24 */ /* 0x000fe4000a0e06ff */
        /* <DEDUP_REMOVED lines=15> */
[----:B------:R-:W-:-:S05]  /*15d0*/  IADD3.X R22, PT, PT, R26, RZ, RZ, P0, !PT ;  /* 0x000000ff1a167210 */ /* 0x000fca00007fe4ff */
[----:B------:R-:W-:Y:S02]  /*15e0*/  IMAD.X R33, RZ, RZ, R22, P1 ;  /* 0x000000ffff217224 */ /* 0x000fe400008e0616 */
[----:B------:R-:W-:-:S04]  /*15f0*/  IMAD.WIDE.U32 R22, R31, R40, RZ ;  /* 0x000000281f167225 */ /* 0x000fc800078e00ff */
[-C--:B------:R-:W-:Y:S01]  /*1600*/  IMAD R24, R33, R40.reuse, R23 ;  /* 0x0000002821187224 */ /* 0x080fe200078e0217 */
        /* <DEDUP_REMOVED lines=12> */
[----:B------:R-:W-:Y:S01]  /*16d0*/  SEL R22, R24, R33, P0 ;  /* 0x0000002118167207 */ /* 0x000fe20000000000 */
[----:B------:R-:W-:Y:S01]  /*16e0*/  HFMA2 R33, -RZ, RZ, 0, 0 ;  /* 0x00000000ff217431 */ /* 0x000fe200000001ff */
[----:B------:R-:W-:-:S02]  /*16f0*/  IADD3 R26, P3, PT, R31, 0x1, RZ ;  /* 0x000000011f1a7810 */ /* 0x000fc40007f7e0ff */
[----:B------:R-:W-:Y:S02]  /*1700*/  ISETP.GE.U32.AND.EX P0, PT, R25, RZ, PT, P1 ;  /* 0x000000ff1900720c */ /* 0x000fe40003f06110 */
[-C--:B------:R-:W-:Y:S02]  /*1710*/  IADD3.X R27, PT, PT, RZ, R22.reuse, RZ, P3, !PT ;  /* 0x00000016ff1b7210 */ /* 0x080fe40001ffe4ff */
[----:B------:R-:W-:Y:S02]  /*1720*/  SEL R26, R26, R31, P0 ;  /* 0x0000001f1a1a7207 */ /* 0x000fe40000000000 */
[----:B------:R-:W-:Y:S02]  /*1730*/  SEL R27, R27, R22, P0 ;  /* 0x000000161b1b7207 */ /* 0x000fe40000000000 */
[----:B------:R-:W-:Y:S02]  /*1740*/  IADD3 R23, P1, PT, RZ, -R26, RZ ;  /* 0x8000001aff177210 */ /* 0x000fe40007f3e0ff */
[----:B------:R-:W-:-:S02]  /*1750*/  ISETP.NE.U32.AND P0, PT, R40, RZ, PT ;  /* 0x000000ff2800720c */ /* 0x000fc40003f05070 */
[----:B------:R-:W-:Y:S01]  /*1760*/  SEL R26, R23, R26, !P2 ;  /* 0x0000001a171a7207 */ /* 0x000fe20005000000 */
[----:B------:R-:W-:Y:S01]  /*1770*/  IMAD.X R22, RZ, RZ, ~R27, P1 ;  /* 0x000000ffff167224 */ /* 0x000fe200008e0e1b */
[----:B------:R-:W-:-:S04]  /*1780*/  ISETP.NE.AND.EX P0, PT, RZ, RZ, PT, P0 ;  /* 0x000000ffff00720c */ /* 0x000fc80003f05300 */
[----:B------:R-:W-:Y:S02]  /*1790*/  SEL R27, R22, R27, !P2 ;  /* 0x0000001b161b7207 */ /* 0x000fe40005000000 */
[----:B------:R-:W-:Y:S02]  /*17a0*/  SEL R26, R26, 0xffffffff, P0 ;  /* 0xffffffff1a1a7807 */ /* 0x000fe40000000000 */
[----:B------:R-:W-:Y:S01]  /*17b0*/  SEL R27, R27, 0xffffffff, P0 ;  /* 0xffffffff1b1b7807 */ /* 0x000fe20000000000 */
[----:B------:R-:W-:Y:S06]  /*17c0*/  RET.REL.NODEC R32 `(_ZN2at6native63_GLOBAL__N__7310b794_30_DistributionGeometricKernel_cu_fa6e70a443distribution_elementwise_grid_stride_kernelIfLi4EZNS0_9templates4cuda21uniform_and_transformIN3c108BFloat16EfPNS_17CUDAGeneratorImplEZZZNS4_16geometric_kernelIS9_EEvRNS_18TensorIteratorBaseEdT_ENKUlvE_clEvENKUlvE7_clEvEUlfE_EEvSC_T1_T2_EUlP24curandStatePhilox4_32_10E0_ZNS1_27distribution_nullary_kernelIS7_f6float4S9_SL_SG_EEvSC_SI_RKT3_T4_EUlifE_EEvlNS_15PhiloxCudaStateESH_SI_) ;  /* 0xffffffe8200c7950 */ /* 0x000fec0003c3ffff */
.L_x_40:
        /* <DEDUP_REMOVED lines=11> */
.L_x_760:


//--------------------- .text._ZN2at6native63_GLOBAL__N__7310b794_30_DistributionGeometricKernel_cu_fa6e70a443distribution_elementwise_grid_stride_kernelIfLi4EZNS0_9templates4cuda21uniform_and_transformIN3c108BFloat16EfPNS_17CUDAGeneratorImplEZZZNS4_16geometric_kernelIS9_EEvRNS_18TensorIteratorBaseEdT_ENKUlvE_clEvENKUlvE7_clEvEUlfE_EEvSC_T1_T2_EUlP24curandStatePhilox4_32_10E_ZNS1_27distribution_nullary_kernelIS7_f7double2S9_SL_SG_EEvSC_SI_RKT3_T4_EUlifE0_EEvlNS_15PhiloxCudaStateESH_SI_ --------------------------
	.section	.text._ZN2at6native63_GLOBAL__N__7310b794_30_DistributionGeometricKernel_cu_fa6e70a443distribution_elementwise_grid_stride_kernelIfLi4EZNS0_9templates4cuda21uniform_and_transformIN3c108BFloat16EfPNS_17CUDAGeneratorImplEZZZNS4_16geometric_kernelIS9_EEvRNS_18TensorIteratorBaseEdT_ENKUlvE_clEvENKUlvE7_clEvEUlfE_EEvSC_T1_T2_EUlP24curandStatePhilox4_32_10E_ZNS1_27distribution_nullary_kernelIS7_f7double2S9_SL_SG_EEvSC_SI_RKT3_T4_EUlifE0_EEvlNS_15PhiloxCudaStateESH_SI_,"ax",@progbits
	.align	128
.text._ZN2at6native63_GLOBAL__N__7310b794_30_DistributionGeometricKernel_cu_fa6e70a443distribution_elementwise_grid_stride_kernelIfLi4EZNS0_9templates4cuda21uniform_and_transformIN3c108BFloat16EfPNS_17CUDAGeneratorImplEZZZNS4_16geometric_kernelIS9_EEvRNS_18TensorIteratorBaseEdT_ENKUlvE_clEvENKUlvE7_clEvEUlfE_EEvSC_T1_T2_EUlP24curandStatePhilox4_32_10E_ZNS1_27distribution_nullary_kernelIS7_f7double2S9_SL_SG_EEvSC_SI_RKT3_T4_EUlifE0_EEvlNS_15PhiloxCudaStateESH_SI_:
        .type           _ZN2at6native63_GLOBAL__N__7310b794_30_DistributionGeometricKernel_cu_fa6e70a443distribution_elementwise_grid_stride_kernelIfLi4EZNS0_9templates4cuda21uniform_and_transformIN3c108BFloat16EfPNS_17CUDAGeneratorImplEZZZNS4_16geometric_kernelIS9_EEvRNS_18TensorIteratorBaseEdT_ENKUlvE_clEvENKUlvE7_clEvEUlfE_EEvSC_T1_T2_EUlP24curandStatePhilox4_32_10E_ZNS1_27distribution_nullary_kernelIS7_f7double2S9_SL_SG_EEvSC_SI_RKT3_T4_EUlifE0_EEvlNS_15PhiloxCudaStateESH_SI_,@function
        .size           _ZN2at6native63_GLOBAL__N__7310b794_30_DistributionGeometricKernel_cu_fa6e70a443distribution_elementwise_grid_stride_kernelIfLi4EZNS0_9templates4cuda21uniform_and_transformIN3c108BFloat16EfPNS_17CUDAGeneratorImplEZZZNS4_16geometric_kernelIS9_EEvRNS_18TensorIteratorBaseEdT_ENKUlvE_clEvENKUlvE7_clEvEUlfE_EEvSC_T1_T2_EUlP24curandStatePhilox4_32_10E_ZNS1_27distribution_nullary_kernelIS7_f7double2S9_SL_SG_EEvSC_SI_RKT3_T4_EUlifE0_EEvlNS_15PhiloxCudaStateESH_SI_,(.L_x_762 - _ZN2at6native63_GLOBAL__N__7310b794_30_DistributionGeometricKernel_cu_fa6e70a443distribution_elementwise_grid_stride_kernelIfLi4EZNS0_9templates4cuda21uniform_and_transformIN3c108BFloat16EfPNS_17CUDAGeneratorImplEZZZNS4_16geometric_kernelIS9_EEvRNS_18TensorIteratorBaseEdT_ENKUlvE_clEvENKUlvE7_clEvEUlfE_EEvSC_T1_T2_EUlP24curandStatePhilox4_32_10E_ZNS1_27distribution_nullary_kernelIS7_f7double2S9_SL_SG_EEvSC_SI_RKT3_T4_EUlifE0_EEvlNS_15PhiloxCudaStateESH_SI_)
        .other          _ZN2at6native63_GLOBAL__N__7310b794_30_DistributionGeometricKernel_cu_fa6e70a443distribution_elementwise_grid_stride_kernelIfLi4EZNS0_9templates4cuda21uniform_and_transformIN3c108BFloat16EfPNS_17CUDAGeneratorImplEZZZNS4_16geometric_kernelIS9_EEvRNS_18TensorIteratorBaseEdT_ENKUlvE_clEvENKUlvE7_clEvEUlfE_EEvSC_T1_T2_EUlP24curandStatePhilox4_32_10E_ZNS1_27distribution_nullary_kernelIS7_f7double2S9_SL_SG_EEvSC_SI_RKT3_T4_EUlifE0_EEvlNS_15PhiloxCudaStateESH_SI_,@"STO_CUDA_ENTRY STV_DEFAULT"
_ZN2at6native63_GLOBAL__N__7310b794_30_DistributionGeometricKernel_cu_fa6e70a443distribution_elementwise_grid_stride_kernelIfLi4EZNS0_9templates4cuda21uniform_and_transformIN3c108BFloat16EfPNS_17CUDAGeneratorImplEZZZNS4_16geometric_kernelIS9_EEvRNS_18TensorIteratorBaseEdT_ENKUlvE_clEvENKUlvE7_clEvEUlfE_EEvSC_T1_T2_EUlP24curandStatePhilox4_32_10E_ZNS1_27distribution_nullary_kernelIS7_f7double2S9_SL_SG_EEvSC_SI_RKT3_T4_EUlifE0_EEvlNS_15PhiloxCudaStateESH_SI_:
        /* <DEDUP_REMOVED lines=36> */
[----:B------:R-:W-:Y:S01]  /*0240*/  LOP3.LUT R16, R37, R7, R23, 0x96, !PT ;  /* 0x0000000725107212 */ /* 0x000fe200078e9617 */
[----:B------:R-:W-:-:S04]  /*0250*/  IMAD.WIDE.U32 R8, R8, -0x2daee0ad, RZ ;  /* 0xd2511f5308087825 */ /* 0x000fc800078e00ff */
[----:B------:R-:W-:Y:S01]  /*0260*/  IMAD.WIDE.U32 R16, R16, -0x326172a9, RZ ;  /* 0xcd9e8d5710107825 */ /* 0x000fe200078e00ff */
[----:B------:R-:W-:Y:S02]  /*0270*/  LOP3.LUT R11, R3, R6, R9, 0x96, !PT ;  /* 0x00000006030b7212 */ /* 0x000fe400078e9609 */
[----:B------:R-:W-:Y:S01]  /*0280*/  IADD3 R6, PT, PT, R37, 0x76cf5d0a, RZ ;  /* 0x76cf5d0a25067810 */ /* 0x000fe20007ffe0ff */
[----:B------:R-:W-:Y:S01]  /*0290*/  VIADD R7, R36, 0xdaa66d2b ;  /* 0xdaa66d2b24077836 */ /* 0x000fe20000000000 */
[----:B------:R-:W-:Y:S01]  /*02a0*/  LOP3.LUT R12, R4, R10, R17, 0x96, !PT ;  /* 0x0000000a040c7212 */ /* 0x000fe200078e9611 */
[----:B------:R-:W-:-:S04]  /*02b0*/  IMAD.WIDE.U32 R10, R11, -0x326172a9, RZ ;  /* 0xcd9e8d570b0a7825 */ /* 0x000fc800078e00ff */
[----:B------:R-:W-:Y:S01]  /*02c0*/  IMAD.WIDE.U32 R12, R12, -0x2daee0ad, RZ ;  /* 0xd2511f530c0c7825 */ /* 0x000fe200078e00ff */
[----:B------:R-:W-:Y:S02]  /*02d0*/  LOP3.LUT R9, R5, R16, R11, 0x96, !PT ;  /* 0x0000001005097212 */ /* 0x000fe400078e960b */
[----:B------:R-:W-:Y:S02]  /*02e0*/  IADD3 R11, PT, PT, R37, 0x32370b8f, RZ ;  /* 0x32370b8f250b7810 */ /* 0x000fe40007ffe0ff */
[----:B------:R-:W-:Y:S01]  /*02f0*/  LOP3.LUT R16, R6, R8, R13, 0x96, !PT ;  /* 0x0000000806107212 */ /* 0x000fe200078e960d */
[----:B------:R-:W-:-:S04]  /*0300*/  IMAD.WIDE.U32 R8, R9, -0x2daee0ad, RZ ;  /* 0xd2511f5309087825 */ /* 0x000fc800078e00ff */
[----:B------:R-:W-:Y:S01]  /*0310*/  IMAD.WIDE.U32 R16, R16, -0x326172a9, RZ ;  /* 0xcd9e8d5710107825 */ /* 0x000fe200078e00ff */
[----:B------:R-:W-:Y:S02]  /*0320*/  LOP3.LUT R11, R11, R12, R9, 0x96, !PT ;  /* 0x0000000c0b0b7212 */ /* 0x000fe400078e9609 */
[----:B------:R-:W-:Y:S02]  /*0330*/  IADD3 R9, PT, PT, R36, 0x78dde6e4, RZ ;  /* 0x78dde6e424097810 */ /* 0x000fe40007ffe0ff */
[----:B------:R-:W-:Y:S01]  /*0340*/  LOP3.LUT R12, R7, R10, R17, 0x96, !PT ;  /* 0x0000000a070c7212 */ /* 0x000fe200078e9611 */
[----:B------:R-:W-:Y:S01]  /*0350*/  IMAD.WIDE.U32 R10, R11, -0x326172a9, RZ ;  /* 0xcd9e8d570b0a7825 */ /* 0x000fe200078e00ff */
[----:B------:R-:W-:-:S03]  /*0360*/  IADD3 R17, PT, PT, R37, -0x126145ec, RZ ;  /* 0xed9eba1425117810 */ /* 0x000fc60007ffe0ff */
[----:B------:R-:W-:Y:S01]  /*0370*/  IMAD.WIDE.U32 R12, R12, -0x2daee0ad, RZ ;  /* 0xd2511f530c0c7825 */ /* 0x000fe200078e00ff */
[----:B------:R-:W-:Y:S02]  /*0380*/  LOP3.LUT R9, R9, R16, R11, 0x96, !PT ;  /* 0x0000001009097212 */ /* 0x000fe400078e960b */
[----:B------:R-:W-:Y:S02]  /*0390*/  IADD3 R11, PT, PT, R36, 0x1715609d, RZ ;  /* 0x1715609d240b7810 */ /* 0x000fe40007ffe0ff */
[----:B------:R-:W-:Y:S01]  /*03a0*/  LOP3.LUT R17, R17, R8, R13, 0x96, !PT ;  /* 0x0000000811117212 */ /* 0x000fe200078e960d */
[----:B------:R-:W-:Y:S02]  /*03b0*/  VIADD R13, R37, 0xa9066899 ;  /* 0xa9066899250d7836 */ /* 0x000fe40000000000 */
[----:B------:R-:W-:-:S04]  /*03c0*/  IMAD.WIDE.U32 R8, R9, -0x2daee0ad, RZ ;  /* 0xd2511f5309087825 */ /* 0x000fc800078e00ff */
        /* <DEDUP_REMOVED lines=8> */
[----:B------:R-:W-:Y:S02]  /*0450*/  VIADD R17, R37, 0x646e171e ;  /* 0x646e171e25117836 */ /* 0x000fe40000000000 */
[----:B------:R-:W-:-:S03]  /*0460*/  IMAD.WIDE.U32 R28, R9, -0x2daee0ad, RZ ;  /* 0xd2511f53091c7825 */ /* 0x000fc600078e00ff */
[----:B------:R-:W-:Y:S02]  /*0470*/  LOP3.LUT R8, R17, R8, R13, 0x96, !PT ;  /* 0x0000000811087212 */ /* 0x000fe400078e960d */
        /* <DEDUP_REMOVED lines=42> */
.L_x_41:
[----:B------:R-:W-:-:S07]  /*0720*/  MOV R24, 0x740 ;  /* 0x0000074000187802 */ /* 0x000fce0000000f00 */
[----:B------:R-:W-:Y:S05]  /*0730*/  CALL.REL.NOINC `($__internal_2_$__cuda_sm20_div_s64) ;  /* 0x0000004c00887944 */ /* 0x000fea0003c00000 */
.L_x_42:
        /* <DEDUP_REMOVED lines=13> */
[----:B------:R-:W-:Y:S01]  /*0810*/  MUFU.LG2 R22, R0 ;  /* 0x0000000000167308 */ /* 0x000fe20000000c00 */
[----:B------:R-:W1:Y:S01]  /*0820*/  LDCU UR74, c[0x0][0x3a8] ;  /* 0x00007500ff4a77ac */ /* 0x000e620008000800 */
[----:B------:R-:W-:Y:S01]  /*0830*/  IMAD R28, R28, -0x326172a9, RZ ;  /* 0xcd9e8d571c1c7824 */ /* 0x000fe200078e02ff */
[----:B------:R-:W-:Y:S01]  /*0840*/  LOP3.LUT R29, R20, 0x3, RZ, 0xc0, !PT ;  /* 0x00000003141d7812 */ /* 0x000fe200078ec0ff */
[C---:B------:R-:W-:Y:S01]  /*0850*/  IMAD R33, R9.reuse, 0x3, RZ ;  /* 0x0000000309217824 */ /* 0x040fe200078e02ff */
[----:B------:R-:W-:Y:S01]  /*0860*/  SHF.L.U32 R31, R9, 0x1, RZ ;  /* 0x00000001091f7819 */ /* 0x000fe200000006ff */
[----:B------:R-:W2:Y:S02]  /*0870*/  LDCU UR72, c[0x0][0x3ac] ;  /* 0x00007580ff4877ac */ /* 0x000ea40008000800 */
[----:B------:R-:W3:Y:S01]  /*0880*/  MUFU.LG2 R23, R0 ;  /* 0x0000000000177308 */ /* 0x000ee20000000c00 */
[----:B------:R-:W4:Y:S01]  /*0890*/  LDCU UR71, c[0x0][0x4d8] ;  /* 0x00009b00ff4777ac */ /* 0x000f220008000800 */
[----:B------:R-:W2:Y:S01]  /*08a0*/  LDCU UR70, c[0x0][0x3c0] ;  /* 0x00007800ff4677ac */ /* 0x000ea20008000800 */
[----:B0-----:R-:W-:-:S05]  /*08b0*/  DSETP.LEU.AND P0, PT, R18, |UR4|, PT ;  /* 0x4000000412007e2a */ /* 0x001fca000bf0b000 */
[----:B------:R-:W0:Y:S01]  /*08c0*/  F2F.F32.F64 R21, UR4 ;  /* 0x0000000400157d10 */ /* 0x000e220008301000 */
[----:B------:R-:W2:Y:S01]  /*08d0*/  LDCU UR69, c[0x0][0x4dc] ;  /* 0x00009b80ff4577ac */ /* 0x000ea20008000800 */
[----:B-1----:R-:W-:-:S06]  /*08e0*/  UIADD3 UR74, UPT, UPT, UR74, -0x1, URZ ;  /* 0xffffffff4a4a7890 */ /* 0x002fcc000fffe0ff */
[----:B------:R-:W1:Y:S01]  /*08f0*/  MUFU.LG2 R19, R0 ;  /* 0x0000000000137308 */ /* 0x000e620000000c00 */
[----:B---3--:R-:W-:Y:S01]  /*0900*/  FMUL.FTZ R23, R23, 0.69314718246459960938 ;  /* 0x3f31721817177820 */ /* 0x008fe20000410000 */
[----:B------:R-:W-:Y:S01]  /*0910*/  UISETP.LT.U32.AND UP0, UPT, UR74, 0x18, UPT ;  /* 0x000000184a00788c */ /* 0x000fe2000bf01070 */
[----:B------:R-:W3:Y:S01]  /*0920*/  LDCU UR68, c[0x0][0x3c4] ;  /* 0x00007880ff4477ac */ /* 0x000ee20008000800 */
[----:B0-----:R-:W-:-:S04]  /*0930*/  @!P0 FMUL R21, R21, 1.175494350822287508e-38 ;  /* 0x0080000015158820 */ /* 0x001fc80000400000 */
[----:B------:R-:W0:Y:S01]  /*0940*/  MUFU.LG2 R27, R0 ;  /* 0x00000000001b7308 */ /* 0x000e220000000c00 */
[----:B------:R-:W-:Y:S01]  /*0950*/  USEL UR73, UR74, 0x18, UP0 ;  /* 0x000000184a497887 */ /* 0x000fe20008000000 */
[----:B------:R-:W-:Y:S01]  /*0960*/  FADD.FTZ R21, -R21, 1 ;  /* 0x3f80000015157421 */ /* 0x000fe20000010100 */
[----:B------:R-:W2:Y:S01]  /*0970*/  LDCU UR67, c[0x0][0x4e0] ;  /* 0x00009c00ff4377ac */ /* 0x000ea20008000800 */
[----:B------:R-:W2:Y:S04]  /*0980*/  LDCU UR66, c[0x0][0x3d8] ;  /* 0x00007b00ff4277ac */ /* 0x000ea80008000800 */
[----:B------:R-:W5:Y:S01]  /*0990*/  MUFU.LG2 R21, R21 ;  /* 0x0000001500157308 */ /* 0x000f620000000c00 */
[----:B-1----:R-:W-:Y:S01]  /*09a0*/  FMUL.FTZ R19, R19, 0.69314718246459960938 ;  /* 0x3f31721813137820 */ /* 0x002fe20000410000 */
[----:B------:R-:W1:Y:S01]  /*09b0*/  LDCU UR65, c[0x0][0x4e4] ;  /* 0x00009c80ff4177ac */ /* 0x000e620008000800 */
[----:B------:R-:W1:Y:S01]  /*09c0*/  LDCU UR64, c[0x0][0x3dc] ;  /* 0x00007b80ff4077ac */ /* 0x000e620008000800 */
[----:B0-----:R-:W-:Y:S01]  /*09d0*/  FMUL.FTZ R27, R27, 0.69314718246459960938 ;  /* 0x3f3172181b1b7820 */ /* 0x001fe20000410000 */
[----:B------:R-:W0:Y:S01]  /*09e0*/  LDCU UR63, c[0x0][0x4e8] ;  /* 0x00009d00ff3f77ac */ /* 0x000e220008000800 */
[----:B------:R-:W0:Y:S01]  /*09f0*/  LDCU UR62, c[0x0][0x3f0] ;  /* 0x00007e00ff3e77ac */ /* 0x000e220008000800 */
[----:B-----5:R-:W-:Y:S01]  /*0a00*/  FMUL.FTZ R24, R21, 0.69314718246459960938 ;  /* 0x3f31721815187820 */ /* 0x020fe20000410000 */
[----:B------:R-:W-:Y:S01]  /*0a10*/  FMUL.FTZ R21, R22, 0.69314718246459960938 ;  /* 0x3f31721816157820 */ /* 0x000fe20000410000 */
[----:B------:R-:W-:Y:S01]  /*0a20*/  VIADD R22, R37, 0x96a522ad ;  /* 0x96a522ad25167836 */ /* 0x000fe20000000000 */
[----:B------:R-:W0:Y:S01]  /*0a30*/  LDCU UR61, c[0x0][0x4ec] ;  /* 0x00009d80ff3d77ac */ /* 0x000e220008000800 */
[----:B------:R-:W5:Y:S03]  /*0a40*/  MUFU.RCP R18, R24 ;  /* 0x0000001800127308 */ /* 0x000f660000001000 */
[----:B------:R-:W-:Y:S01]  /*0a50*/  LOP3.LUT R25, R25, R22, RZ, 0x3c, !PT ;  /* 0x0000001619197212 */ /* 0x000fe200078e3cff */
[----:B------:R-:W0:Y:S01]  /*0a60*/  LDCU UR60, c[0x0][0x3f4] ;  /* 0x00007e80ff3c77ac */ /* 0x000e220008000800 */
[----:B------:R-:W0:Y:S01]  /*0a70*/  LDCU UR59, c[0x0][0x4f0] ;  /* 0x00009e00ff3b77ac */ /* 0x000e220008000800 */
[----:B------:R-:W0:Y:S01]  /*0a80*/  LDCU UR58, c[0x0][0x408] ;  /* 0x00008100ff3a77ac */ /* 0x000e220008000800 */
[----:B------:R-:W0:Y:S01]  /*0a90*/  LDCU UR57, c[0x0][0x4f4] ;  /* 0x00009e80ff3977ac */ /* 0x000e220008000800 */
[-C--:B-----5:R-:W-:Y:S01]  /*0aa0*/  FMUL.FTZ R19, R19, R18.reuse ;  /* 0x0000001213137220 */ /* 0x0a0fe20000410000 */
[-C--:B------:R-:W-:Y:S01]  /*0ab0*/  FMUL.FTZ R21, R21, R18.reuse ;  /* 0x0000001215157220 */ /* 0x080fe20000410000 */
[-C--:B------:R-:W-:Y:S01]  /*0ac0*/  FMUL.FTZ R23, R23, R18.reuse ;  /* 0x0000001217177220 */ /* 0x080fe20000410000 */
[----:B------:R-:W-:Y:S01]  /*0ad0*/  FMUL.FTZ R27, R27, R18 ;  /* 0x000000121b1b7220 */ /* 0x000fe20000410000 */
[----:B------:R5:W-:Y:S01]  /*0ae0*/  FRND.FTZ.CEIL R26, R19 ;  /* 0x00000013001a7307 */ /* 0x000be20000219000 */
[----:B------:R-:W0:Y:S01]  /*0af0*/  LDCU UR56, c[0x0][0x40c] ;  /* 0x00008180ff3877ac */ /* 0x000e220008000800 */
[----:B------:R-:W0:Y:S06]  /*0b00*/  LDCU UR55, c[0x0][0x4f8] ;  /* 0x00009f00ff3777ac */ /* 0x000e2c0008000800 */
[----:B------:R-:W4:Y:S01]  /*0b10*/  FRND.FTZ.CEIL R21, R21 ;  /* 0x0000001500157307 */ /* 0x000f220000219000 */
[----:B-----5:R-:W0:Y:S01]  /*0b20*/  LDC.64 R18, c[0x0][0x380] ;  /* 0x0000e000ff127b82 */ /* 0x020e220000000a00 */
[----:B------:R-:W0:Y:S01]  /*0b30*/  LDCU UR54, c[0x0][0x420] ;  /* 0x00008400ff3677ac */ /* 0x000e220008000800 */
[----:B------:R-:W0:Y:S05]  /*0b40*/  LDCU UR53, c[0x0][0x4fc] ;  /* 0x00009f80ff3577ac */ /* 0x000e2a0008000800 */
[----:B------:R-:W-:Y:S01]  /*0b50*/  FRND.FTZ.CEIL R23, R23 ;  /* 0x0000001700177307 */ /* 0x000fe20000219000 */
[----:B------:R-:W0:Y:S01]  /*0b60*/  LDCU UR52, c[0x0][0x424] ;  /* 0x00008480ff3477ac */ /* 0x000e220008000800 */
[----:B------:R-:W0:Y:S01]  /*0b70*/  LDCU UR51, c[0x0][0x500] ;  /* 0x0000a000ff3377ac */ /* 0x000e220008000800 */
[----:B----4-:R-:W-:-:S05]  /*0b80*/  F2FP.BF16.F32.PACK_AB R26, R21, R26 ;  /* 0x0000001a151a723e */ /* 0x010fca00000010ff */
[----:B------:R-:W4:Y:S01]  /*0b90*/  FRND.FTZ.CEIL R30, R27 ;  /* 0x0000001b001e7307 */ /* 0x000f220000219000 */
[----:B------:R-:W0:Y:S01]  /*0ba0*/  LDCU UR50, c[0x0][0x438] ;  /* 0x00008700ff3277ac */ /* 0x000e220008000800 */
[----:B------:R-:W0:Y:S01]  /*0bb0*/  LDCU UR4, c[0x0][0x504] ;  /* 0x0000a080ff0477ac */ /* 0x000e220008000800 */
[----:B------:R-:W0:Y:S01]  /*0bc0*/  LDCU UR5, c[0x0][0x43c] ;  /* 0x00008780ff0577ac */ /* 0x000e220008000800 */
[----:B------:R-:W0:Y:S01]  /*0bd0*/  LDCU UR6, c[0x0][0x508] ;  /* 0x0000a100ff0677ac */ /* 0x000e220008000800 */
[----:B----4-:R-:W-:Y:S01]  /*0be0*/  F2FP.BF16.F32.PACK_AB R27, R30, R23 ;  /* 0x000000171e1b723e */ /* 0x010fe200000010ff */
[----:B------:R-:W4:Y:S01]  /*0bf0*/  LDCU UR7, c[0x0][0x450] ;  /* 0x00008a00ff0777ac */ /* 0x000f220008000800 */
        /* <DEDUP_REMOVED lines=33> */
.L_x_63:
[----:B------:R-:W-:Y:S01]  /*0e10*/  IADD3 R0, PT, PT, R0, 0x1, RZ ;  /* 0x0000000100007810 */ /* 0x000fe20007ffe0ff */
[----:B------:R-:W-:Y:S03]  /*0e20*/  BSSY.RECONVERGENT B0, `(.L_x_43) ;  /* 0x000000c000007945 */ /* 0x000fe60003800200 */
[C---:B------:R-:W-:Y:S01]  /*0e30*/  ISETP.NE.AND P0, PT, R0.reuse, RZ, PT ;  /* 0x000000ff0000720c */ /* 0x040fe20003f05270 */
[----:B-1----:R-:W-:-:S12]  /*0e40*/  IMAD.WIDE.U32 R34, R0, -0x2daee0ad, RZ ;  /* 0xd2511f5300227825 */ /* 0x002fd800078e00ff */
[----:B0-----:R-:W-:Y:S05]  /*0e50*/  @P0 BRA `(.L_x_44) ;  /* 0x0000000000200947 */ /* 0x001fea0003800000 */
        /* <DEDUP_REMOVED lines=8> */
.L_x_44:
[----:B0-----:R-:W-:Y:S05]  /*0ee0*/  BSYNC.RECONVERGENT B0 ;  /* 0x0000000000007941 */ /* 0x001fea0003800200 */
.L_x_43:
[----:B------:R-:W-:Y:S01]  /*0ef0*/  LOP3.LUT R22, R11, R35, R37, 0x96, !PT ;  /* 0x000000230b167212 */ /* 0x000fe200078e9625 */
[----:B------:R-:W-:Y:S01]  /*0f00*/  IMAD.WIDE.U32 R20, R14, -0x326172a9, RZ ;  /* 0xcd9e8d570e147825 */ /* 0x000fe200078e00ff */
[----:B------:R-:W-:Y:S02]  /*0f10*/  ISETP.GT.AND P0, PT, R29, 0x1, PT ;  /* 0x000000011d00780c */ /* 0x000fe40003f04270 */
[----:B------:R-:W-:Y:S01]  /*0f20*/  IADD3 R30, PT, PT, R36, -0xe443238, RZ ;  /* 0xf1bbcdc8241e7810 */ /* 0x000fe20007ffe0ff */
        /* <DEDUP_REMOVED lines=25> */
[C---:B------:R-:W-:Y:S02]  /*10c0*/  IADD3 R23, PT, PT, R37.reuse, -0x56f99767, RZ ;  /* 0xa906689925177810 */ /* 0x040fe40007ffe0ff */
[----:B------:R-:W-:Y:S01]  /*10d0*/  IADD3 R21, PT, PT, R37, 0x646e171e, RZ ;  /* 0x646e171e25157810 */ /* 0x000fe20007ffe0ff */
[----:B------:R-:W-:Y:S01]  /*10e0*/  IMAD.WIDE.U32 R38, R38, -0x2daee0ad, RZ ;  /* 0xd2511f5326267825 */ /* 0x000fe200078e00ff */
[----:B------:R-:W-:Y:S02]  /*10f0*/  LOP3.LUT R20, R23, R20, R35, 0x96, !PT ;  /* 0x0000001417147212 */ /* 0x000fe400078e9623 */
[----:B------:R-:W-:Y:S02]  /*1100*/  IADD3 R23, PT, PT, R36, 0x5384540f, RZ ;  /* 0x5384540f24177810 */ /* 0x000fe40007ffe0ff */
[----:B------:R-:W-:Y:S01]  /*1110*/  LOP3.LUT R34, R21, R34, R39, 0x96, !PT ;  /* 0x0000002215227212 */ /* 0x000fe200078e9627 */
[----:B------:R-:W-:-:S04]  /*1120*/  IMAD.WIDE.U32 R20, R20, -0x326172a9, RZ ;  /* 0xcd9e8d5714147825 */ /* 0x000fc800078e00ff */
[----:B------:R-:W-:Y:S02]  /*1130*/  VIADD R39, R36, 0xb54cda56 ;  /* 0xb54cda5624277836 */ /* 0x000fe40000000000 */
[----:B------:R-:W-:-:S03]  /*1140*/  IMAD.WIDE.U32 R34, R34, -0x326172a9, RZ ;  /* 0xcd9e8d5722227825 */ /* 0x000fc600078e00ff */
[----:B------:R-:W-:Y:S02]  /*1150*/  LOP3.LUT R22, R39, R22, R21, 0x96, !PT ;  /* 0x0000001627167212 */ /* 0x000fe400078e9615 */
[----:B------:R-:W-:Y:S01]  /*1160*/  LOP3.LUT R20, R23, R20, R35, 0x96, !PT ;  /* 0x0000001417147212 */ /* 0x000fe200078e9623 */
[C---:B------:R-:W-:Y:S01]  /*1170*/  VIADD R35, R37.reuse, 0xdb3d7428 ;  /* 0xdb3d742825237836 */ /* 0x040fe20000000000 */
[----:B------:R-:W-:Y:S01]  /*1180*/  IADD3 R39, PT, PT, R37, 0x1fd5c5a3, RZ ;  /* 0x1fd5c5a325277810 */ /* 0x000fe20007ffe0ff */
[----:B------:R-:W-:-:S04]  /*1190*/  IMAD.WIDE.U32 R22, R22, -0x2daee0ad, RZ ;  /* 0xd2511f5316167825 */ /* 0x000fc800078e00ff */
[----:B------:R-:W-:Y:S01]  /*11a0*/  IMAD.WIDE.U32 R20, R20, -0x2daee0ad, RZ ;  /* 0xd2511f5314147825 */ /* 0x000fe200078e00ff */
[----:B------:R-:W-:-:S04]  /*11b0*/  LOP3.LUT R38, R39, R38, R23, 0x96, !PT ;  /* 0x0000002627267212 */ /* 0x000fc800078e9617 */
[----:B------:R-:W-:Y:S01]  /*11c0*/  LOP3.LUT R22, R35, R22, R21, 0x96, !PT ;  /* 0x0000001623167212 */ /* 0x000fe200078e9615 */
[----:B------:R-:W-:Y:S01]  /*11d0*/  IMAD.WIDE.U32 R38, R38, -0x326172a9, RZ ;  /* 0xcd9e8d5726267825 */ /* 0x000fe200078e00ff */
[----:B------:R-:W-:-:S03]  /*11e0*/  IADD3 R35, PT, PT, R36, -0x700cb87f, RZ ;  /* 0x8ff3478124237810 */ /* 0x000fc60007ffe0ff */
[----:B------:R-:W-:Y:S01]  /*11f0*/  IMAD R21, R8, -0x2daee0ad, RZ ;  /* 0xd2511f5308157824 */ /* 0x000fe200078e02ff */
[----:B------:R-:W-:Y:S01]  /*1200*/  LOP3.LUT R8, R30, R34, R39, 0x96, !PT ;  /* 0x000000221e087212 */ /* 0x000fe200078e9627 */
[----:B------:R-:W-:-:S04]  /*1210*/  IMAD.WIDE.U32 R22, R22, -0x326172a9, RZ ;  /* 0xcd9e8d5716167825 */ /* 0x000fc800078e00ff */
[----:B------:R-:W-:Y:S01]  /*1220*/  IMAD.MOV.U32 R30, RZ, RZ, R13 ;  /* 0x000000ffff1e7224 */ /* 0x000fe200078e000d */
[----:B------:R-:W-:Y:S01]  /*1230*/  LOP3.LUT R13, R35, R38, R23, 0x96, !PT ;  /* 0x00000026230d7212 */ /* 0x000fe200078e9617 */
[----:B------:R-:W-:Y:S01]  /*1240*/  IMAD.HI.U32 R35, R8, -0x2daee0ad, RZ ;  /* 0xd2511f5308237827 */ /* 0x000fe200078e00ff */
[----:B------:R-:W-:-:S03]  /*1250*/  MOV R23, R28 ;  /* 0x0000001c00177202 */ /* 0x000fc60000000f00 */
[----:B------:R-:W-:Y:S01]  /*1260*/  IMAD.MOV.U32 R28, RZ, RZ, R22 ;  /* 0x000000ffff1c7224 */ /* 0x000fe200078e0016 */
[----:B------:R-:W-:Y:S02]  /*1270*/  MOV R22, R25 ;  /* 0x0000001900167202 */ /* 0x000fe40000000f00 */
        /* <DEDUP_REMOVED lines=11> */
.L_x_45:
        /* <DEDUP_REMOVED lines=9> */
.L_x_46:
[----:B------:R-:W-:Y:S01]  /*13c0*/  IMAD.WIDE.U32 R20, R23, 0x200000, RZ ;  /* 0x0020000017147825 */ /* 0x000fe200078e00ff */
[----:B------:R-:W-:-:S03]  /*13d0*/  UISETP.NE.AND UP0, UPT, UR31, URZ, UPT ;  /* 0x000000ff1f00728c */ /* 0x000fc6000bf05270 */
[----:B------:R-:W-:Y:S01]  /*13e0*/  IMAD.WIDE.U32 R22, R34, 0x200000, RZ ;  /* 0x0020000022167825 */ /* 0x000fe200078e00ff */
[----:B------:R-:W-:Y:S02]  /*13f0*/  LOP3.LUT R20, R20, R30, RZ, 0x3c, !PT ;  /* 0x0000001e14147212 */ /* 0x000fe400078e3cff */
[----:B------:R-:W-:Y:S02]  /*1400*/  LOP3.LUT R38, R22, R32, RZ, 0x3c, !PT ;  /* 0x0000002016267212 */ /* 0x000fe400078e3cff */
[----:B------:R-:W0:Y:S01]  /*1410*/  I2F.F64.U64 R34, R20 ;  /* 0x0000001400227312 */ /* 0x000e220000301800 */
[----:B------:R-:W-:Y:S01]  /*1420*/  MOV R39, R23 ;  /* 0x0000001700277202 */ /* 0x000fe20000000f00 */
[----:B------:R-:W-:Y:S02]  /*1430*/  HFMA2 R22, -RZ, RZ, 0, 0 ;  /* 0x00000000ff167431 */ /* 0x000fe400000001ff */
[----:B------:R-:W-:-:S04]  /*1440*/  IMAD.MOV.U32 R23, RZ, RZ, 0x3ca00000 ;  /* 0x3ca00000ff177424 */ /* 0x000fc800078e00ff */
[----:B------:R-:W1:Y:S02]  /*1450*/  I2F.F64.U64 R38, R38 ;  /* 0x0000002600267312 */ /* 0x000e640000301800 */
[-C--:B0-----:R-:W-:Y:S02]  /*1460*/  DFMA R34, R34, R22.reuse, 5.5511151231257827021e-17 ;  /* 0x3c9000002222742b */ /* 0x081fe40000000016 */
[----:B-1----:R-:W-:Y:S01]  /*1470*/  DFMA R22, R38, R22, 5.5511151231257827021e-17 ;  /* 0x3c9000002616742b */ /* 0x002fe20000000016 */
[----:B------:R-:W-:Y:S10]  /*1480*/  BRA.U UP0, `(.L_x_47) ;  /* 0x0000000100d47547 */ /* 0x000ff4000b800000 */
[-C--:B------:R-:W-:Y:S01]  /*1490*/  IADD3 R21, P1, PT, R31, R10.reuse, RZ ;  /* 0x0000000a1f157210 */ /* 0x080fe20007f3e0ff */
[----:B------:R-:W-:Y:S01]  /*14a0*/  BSSY.RECONVERGENT B0, `(.L_x_48) ;  /* 0x0000019000007945 */ /* 0x000fe20003800200 */
[----:B------:R-:W-:Y:S02]  /*14b0*/  IADD3 R39, P3, PT, R9, R10, RZ ;  /* 0x0000000a09277210 */ /* 0x000fe40007f7e0ff */
[----:B------:R-:W-:Y:S02]  /*14c0*/  ISETP.GE.U32.AND P0, PT, R21, R18, PT ;  /* 0x000000121500720c */ /* 0x000fe40003f06070 */
[----:B------:R-:W-:Y:S02]  /*14d0*/  IADD3.X R20, PT, PT, RZ, R12, RZ, P1, !PT ;  /* 0x0000000cff147210 */ /* 0x000fe40000ffe4ff */
[----:B------:R-:W-:Y:S02]  /*14e0*/  ISETP.GE.U32.AND P1, PT, R10, R18, PT ;  /* 0x000000120a00720c */ /* 0x000fe40003f26070 */
[----:B------:R-:W-:-:S02]  /*14f0*/  ISETP.GE.AND.EX P0, PT, R20, R19, PT, P0 ;  /* 0x000000131400720c */ /* 0x000fc40003f06300 */
[----:B------:R-:W-:Y:S02]  /*1500*/  ISETP.GE.AND.EX P1, PT, R12, R19, PT, P1 ;  /* 0x000000130c00720c */ /* 0x000fe40003f26310 */
[----:B------:R-:W-:Y:S02]  /*1510*/  ISETP.GE.U32.AND P2, PT, R39, R18, PT ;  /* 0x000000122700720c */ /* 0x000fe40003f46070 */
[----:B------:R-:W-:-:S04]  /*1520*/  IADD3.X R30, PT, PT, RZ, R12, RZ, P3, !PT ;  /* 0x0000000cff1e7210 */ /* 0x000fc80001ffe4ff */
[----:B------:R-:W-:-:S03]  /*1530*/  ISETP.GE.AND.EX P2, PT, R30, R19, PT, P2 ;  /* 0x000000131e00720c */ /* 0x000fc60003f46320 */
[----:B------:R-:W0:Y:S02]  /*1540*/  @!P0 LDC.64 R20, c[0x0][0x540] ;  /* 0x00015000ff148b82 */ /* 0x000e240000000a00 */
[----:B------:R-:W-:Y:S08]  /*1550*/  @P1 BRA `(.L_x_49) ;  /* 0x0000000000341947 */ /* 0x000ff00003800000 */
[----:B------:R-:W-:Y:S01]  /*1560*/  UMOV UR48, 0xf0000000 ;  /* 0xf000000000307882 */ /* 0x000fe20000000000 */
[----:B------:R-:W-:Y:S01]  /*1570*/  UMOV UR49, 0x380fffff ;  /* 0x380fffff00317882 */ /* 0x000fe20000000000 */
[----:B------:R-:W1:Y:S01]  /*1580*/  F2F.F32.F64 R30, R34 ;  /* 0x00000022001e7310 */ /* 0x000e620000301000 */
[----:B------:R-:W-:-:S07]  /*1590*/  DSETP.GEU.AND P1, PT, |R34|, UR48, PT ;  /* 0x0000003022007e2a */ /* 0x000fce000bf2e200 */
[----:B------:R-:W-:Y:S07]  /*15a0*/  MUFU.RCP R39, R24 ;  /* 0x0000001800277308 */ /* 0x000fee0000001000 */
[----:B-1----:R-:W-:-:S06]  /*15b0*/  @!P1 FMUL R30, R30, 1.175494350822287508e-38 ;  /* 0x008000001e1e9820 */ /* 0x002fcc0000400000 */
[----:B------:R-:W1:Y:S02]  /*15c0*/  MUFU.LG2 R30, R30 ;  /* 0x0000001e001e7308 */ /* 0x000e640000000c00 */
[----:B-1----:R-:W-:-:S04]  /*15d0*/  FMUL.FTZ R32, R30, 0.69314718246459960938 ;  /* 0x3f3172181e207820 */ /* 0x002fc80000410000 */
[----:B------:R-:W-:Y:S02]  /*15e0*/  FMUL.FTZ R32, R32, R39 ;  /* 0x0000002720207220 */ /* 0x000fe40000410000 */
[----:B------:R-:W1:Y:S04]  /*15f0*/  LDC.64 R38, c[0x0][0x540] ;  /* 0x00015000ff267b82 */ /* 0x000e680000000a00 */
[----:B------:R-:W2:Y:S02]  /*1600*/  FRND.FTZ.CEIL R32, R32 ;  /* 0x0000002000207307 */ /* 0x000ea40000219000 */
[----:B--2---:R-:W-:-:S05]  /*1610*/  F2FP.BF16.F32.PACK_AB R35, RZ, R32 ;  /* 0x00000020ff23723e */ /* 0x004fca00000010ff */
[----:B-1----:R1:W-:Y:S02]  /*1620*/  STG.E.U16 desc[UR76][R38.64], R35 ;  /* 0x0000002326007986 */ /* 0x0023e4000c10154c */
.L_x_49:
[----:B------:R-:W-:Y:S05]  /*1630*/  BSYNC.RECONVERGENT B0 ;  /* 0x0000000000007941 */ /* 0x000fea0003800200 */
.L_x_48:
[----:B------:R-:W-:Y:S04]  /*1640*/  BSSY.RECONVERGENT B0, `(.L_x_50) ;  /* 0x000000f000007945 */ /* 0x000fe80003800200 */
[----:B------:R-:W-:Y:S05]  /*1650*/  @P2 BRA `(.L_x_51) ;  /* 0x0000000000342947 */ /* 0x000fea0003800000 */
[----:B------:R-:W-:Y:S01]  /*1660*/  UMOV UR48, 0xf0000000 ;  /* 0xf000000000307882 */ /* 0x000fe20000000000 */
[----:B------:R-:W-:Y:S01]  /*1670*/  UMOV UR49, 0x380fffff ;  /* 0x380fffff00317882 */ /* 0x000fe20000000000 */
[----:B------:R-:W2:Y:S01]  /*1680*/  F2F.F32.F64 R30, R22 ;  /* 0x00000016001e7310 */ /* 0x000ea20000301000 */
[----:B------:R-:W-:-:S07]  /*1690*/  DSETP.GEU.AND P1, PT, |R22|, UR48, PT ;  /* 0x0000003016007e2a */ /* 0x000fce000bf2e200 */
[----:B-1----:R-:W-:Y:S07]  /*16a0*/  MUFU.RCP R35, R24 ;  /* 0x0000001800237308 */ /* 0x002fee0000001000 */
[----:B--2---:R-:W-:-:S06]  /*16b0*/  @!P1 FMUL R30, R30, 1.175494350822287508e-38 ;  /* 0x008000001e1e9820 */ /* 0x004fcc0000400000 */
[----:B------:R-:W1:Y:S02]  /*16c0*/  MUFU.LG2 R30, R30 ;  /* 0x0000001e001e7308 */ /* 0x000e640000000c00 */
[----:B-1----:R-:W-:-:S04]  /*16d0*/  FMUL.FTZ R32, R30, 0.69314718246459960938 ;  /* 0x3f3172181e207820 */ /* 0x002fc80000410000 */
[----:B------:R-:W-:Y:S02]  /*16e0*/  FMUL.FTZ R32, R32, R35 ;  /* 0x0000002320207220 */ /* 0x000fe40000410000 */
[----:B------:R-:W1:Y:S04]  /*16f0*/  LDC.64 R34, c[0x0][0x540] ;  /* 0x00015000ff227b82 */ /* 0x000e680000000a00 */
[----:B------:R-:W2:Y:S02]  /*1700*/  FRND.FTZ.CEIL R32, R32 ;  /* 0x0000002000207307 */ /* 0x000ea40000219000 */
[----:B--2---:R-:W-:-:S05]  /*1710*/  F2FP.BF16.F32.PACK_AB R23, RZ, R32 ;  /* 0x00000020ff17723e */ /* 0x004fca00000010ff */
[----:B-1----:R2:W-:Y:S02]  /*1720*/  STG.E.U16 desc[UR76][R34.64], R23 ;  /* 0x0000001722007986 */ /* 0x0025e4000c10154c */
.L_x_51:
[----:B------:R-:W-:Y:S05]  /*1730*/  BSYNC.RECONVERGENT B0 ;  /* 0x0000000000007941 */ /* 0x000fea0003800200 */
.L_x_50:
[----:B--2---:R-:W-:Y:S01]  /*1740*/  IADD3 R23, P1, PT, R33, R10, RZ ;  /* 0x0000000a21177210 */ /* 0x004fe20007f3e0ff */
[----:B0-----:R2:W-:Y:S03]  /*1750*/  @!P0 STG.E.U16 desc[UR76][R20.64], R26 ;  /* 0x0000001a14008986 */ /* 0x0015e6000c10154c */
[----:B------:R-:W-:Y:S02]  /*1760*/  ISETP.GE.U32.AND P0, PT, R23, R18, PT ;  /* 0x000000121700720c */ /* 0x000fe40003f06070 */
[----:B------:R-:W-:-:S04]  /*1770*/  IADD3.X R22, PT, PT, RZ, R12, RZ, P1, !PT ;  /* 0x0000000cff167210 */ /* 0x000fc80000ffe4ff */
[----:B------:R-:W-:-:S13]  /*1780*/  ISETP.GE.AND.EX P0, PT, R22, R19, PT, P0 ;  /* 0x000000131600720c */ /* 0x000fda0003f06300 */
[----:B--2---:R-:W-:Y:S05]  /*1790*/  @P0 BRA `(.L_x_52) ;  /* 0x0000003c00440947 */ /* 0x004fea0003800000 */
[----:B------:R-:W0:Y:S01]  /*17a0*/  LDC.64 R20, c[0x0][0x540] ;  /* 0x00015000ff147b82 */ /* 0x000e220000000a00 */
[----:B------:R-:W-:-:S05]  /*17b0*/  PRMT R22, R26, 0x7632, R22 ;  /* 0x000076321a167816 */ /* 0x000fca0000000016 */
[----:B0-----:R2:W-:Y:S01]  /*17c0*/  STG.E.U16 desc[UR76][R20.64], R22 ;  /* 0x0000001614007986 */ /* 0x0015e2000c10154c */
[----:B------:R-:W-:Y:S05]  /*17d0*/  BRA `(.L_x_52) ;  /* 0x0000003c00347947 */ /* 0x000fea0003800000 */
.L_x_47:
[----:B------:R-:W-:Y:S01]  /*17e0*/  ISETP.GE.U32.AND P0, PT, R10, R18, PT ;  /* 0x000000120a00720c */ /* 0x000fe20003f06070 */
[----:B------:R-:W-:Y:S03]  /*17f0*/  BSSY.RECONVERGENT B0, `(.L_x_53) ;  /* 0x00000f6000007945 */ /* 0x000fe60003800200 */
[----:B------:R-:W-:-:S13]  /*1800*/  ISETP.GE.AND.EX P0, PT, R12, R19, PT, P0 ;  /* 0x000000130c00720c */ /* 0x000fda0003f06300 */
[----:B------:R-:W-:Y:S05]  /*1810*/  @P0 BRA `(.L_x_54) ;  /* 0x0000000c00cc0947 */ /* 0x000fea0003800000 */
[----:B------:R-:W-:Y:S01]  /*1820*/  MOV R21, R10 ;  /* 0x0000000a00157202 */ /* 0x000fe20000000f00 */
[----:B------:R-:W-:Y:S01]  /*1830*/  IMAD.MOV.U32 R20, RZ, RZ, RZ ;  /* 0x000000ffff147224 */ /* 0x000fe200078e00ff */
[----:B------:R-:W-:Y:S01]  /*1840*/  UMOV UR48, 0xf0000000 ;  /* 0xf000000000307882 */ /* 0x000fe20000000000 */
[----:B------:R-:W-:Y:S01]  /*1850*/  UMOV UR49, 0x380fffff ;  /* 0x380fffff00317882 */ /* 0x000fe20000000000 */
[----:B------:R-:W0:Y:S01]  /*1860*/  F2F.F32.F64 R30, R34 ;  /* 0x00000022001e7310 */ /* 0x000e220000301000 */
[----:B------:R-:W-:Y:S01]  /*1870*/  IMAD.HI.U32 R39, R10, UR32, R20 ;  /* 0x000000200a277c27 */ /* 0x000fe2000f8e0014 */
[----:B------:R-:W-:Y:S01]  /*1880*/  DSETP.GEU.AND P0, PT, |R34|, UR48, PT ;  /* 0x0000003022007e2a */ /* 0x000fe2000bf0e200 */
[----:B------:R-:W-:-:S03]  /*1890*/  UISETP.NE.AND UP0, UPT, UR74, URZ, UPT ;  /* 0x000000ff4a00728c */ /* 0x000fc6000bf05270 */
[----:B------:R-:W-:-:S04]  /*18a0*/  SHF.R.U32.HI R39, RZ, UR33, R39 ;  /* 0x00000021ff277c19 */ /* 0x000fc80008011627 */
[----:B------:R-:W-:-:S05]  /*18b0*/  IADD3 R21, PT, PT, -R39, RZ, RZ ;  /* 0x000000ff27157210 */ /* 0x000fca0007ffe1ff */
[----:B------:R-:W-:Y:S02]  /*18c0*/  IMAD R32, R21, UR72, R10 ;  /* 0x0000004815207c24 */ /* 0x000fe4000f8e020a */
[----:B0-----:R-:W-:Y:S02]  /*18d0*/  @!P0 FMUL R30, R30, 1.175494350822287508e-38 ;  /* 0x008000001e1e8820 */ /* 0x001fe40000400000 */
        /* <DEDUP_REMOVED lines=29> */
[----:B------:R-:W-:-:S04]  /*1ab0*/  UISETP.NE.AND UP0, UPT, UR73, 0x5, UPT ;  /* 0x000000054900788c */ /* 0x000fc8000bf05270 */
        /* <DEDUP_REMOVED lines=185> */
[----:B------:R-:W-:-:S05]  /*2650*/  HFMA2 R20, -RZ, RZ, 0, 0 ;  /* 0x00000000ff147431 */ /* 0x000fca00000001ff */
[----:B0-----:R-:W-:-:S05]  /*2660*/  IMAD.HI.U32 R20, R21, UR48, R20 ;  /* 0x0000003015147c27 */ /* 0x001fca000f8e0014 */
[----:B------:R-:W-:-:S04]  /*2670*/  SHF.R.U32.HI R20, RZ, UR49, R20 ;  /* 0x00000031ff147c19 */ /* 0x000fc80008011614 */
[----:B------:R-:W-:-:S05]  /*2680*/  IADD3 R20, PT, PT, -R20, RZ, RZ ;  /* 0x000000ff14147210 */ /* 0x000fca0007ffe1ff */
[----:B------:R-:W-:-:S04]  /*2690*/  IMAD R21, R20, UR29, R21 ;  /* 0x0000001d14157c24 */ /* 0x000fc8000f8e0215 */
[----:B------:R-:W-:-:S07]  /*26a0*/  IMAD R32, R21, UR30, R32 ;  /* 0x0000001e15207c24 */ /* 0x000fce000f8e0220 */
.L_x_55:
[----:B------:R-:W0:Y:S01]  /*26b0*/  MUFU.LG2 R30, R30 ;  /* 0x0000001e001e7308 */ /* 0x000e220000000c00 */
[----:B------:R-:W1:Y:S07]  /*26c0*/  LDCU.64 UR48, c[0x0][0x540] ;  /* 0x0000a800ff3077ac */ /* 0x000e6e0008000a00 */
[----:B------:R-:W2:Y:S01]  /*26d0*/  MUFU.RCP R21, R24 ;  /* 0x0000001800157308 */ /* 0x000ea20000001000 */
[----:B0-----:R-:W-:-:S04]  /*26e0*/  FMUL.FTZ R20, R30, 0.69314718246459960938 ;  /* 0x3f3172181e147820 */ /* 0x001fc80000410000 */
[----:B--2---:R-:W-:Y:S01]  /*26f0*/  FMUL.FTZ R34, R20, R21 ;  /* 0x0000001514227220 */ /* 0x004fe20000410000 */
[----:B-1----:R-:W-:-:S04]  /*2700*/  IADD3 R20, P0, PT, R32, UR48, RZ ;  /* 0x0000003020147c10 */ /* 0x002fc8000ff1e0ff */
[----:B------:R-:W-:Y:S01]  /*2710*/  IADD3.X R21, PT, PT, RZ, UR49, RZ, P0, !PT ;  /* 0x00000031ff157c10 */ /* 0x000fe200087fe4ff */
[----:B------:R-:W0:Y:S02]  /*2720*/  FRND.FTZ.CEIL R34, R34 ;  /* 0x0000002200227307 */ /* 0x000e240000219000 */
[----:B0-----:R-:W-:-:S05]  /*2730*/  F2FP.BF16.F32.PACK_AB R32, RZ, R34 ;  /* 0x00000022ff20723e */ /* 0x001fca00000010ff */
[----:B------:R0:W-:Y:S02]  /*2740*/  STG.E.U16 desc[UR76][R20.64], R32 ;  /* 0x0000002014007986 */ /* 0x0001e4000c10154c */
.L_x_54:
[----:B------:R-:W-:Y:S05]  /*2750*/  BSYNC.RECONVERGENT B0 ;  /* 0x0000000000007941 */ /* 0x000fea0003800200 */
.L_x_53:
[----:B------:R-:W-:Y:S01]  /*2760*/  IADD3 R35, P1, PT, R9, R10, RZ ;  /* 0x0000000a09237210 */ /* 0x000fe20007f3e0ff */
[----:B------:R-:W-:Y:S03]  /*2770*/  BSSY.RECONVERGENT B0, `(.L_x_56) ;  /* 0x00000f8000007945 */ /* 0x000fe60003800200 */
[----:B------:R-:W-:Y:S01]  /*2780*/  ISETP.GE.U32.AND P0, PT, R35, R18, PT ;  /* 0x000000122300720c */ /* 0x000fe20003f06070 */
[----:B0-----:R-:W-:-:S05]  /*2790*/  IMAD.X R20, RZ, RZ, R12, P1 ;  /* 0x000000ffff147224 */ /* 0x001fca00008e060c */
[----:B------:R-:W-:-:S13]  /*27a0*/  ISETP.GE.AND.EX P0, PT, R20, R19, PT, P0 ;  /* 0x000000131400720c */ /* 0x000fda0003f06300 */
[----:B------:R-:W-:Y:S05]  /*27b0*/  @P0 BRA `(.L_x_57) ;  /* 0x0000000c00cc0947 */ /* 0x000fea0003800000 */
[----:B------:R-:W-:Y:S01]  /*27c0*/  MOV R20, RZ ;  /* 0x000000ff00147202 */ /* 0x000fe20000000f00 */
[----:B------:R-:W-:Y:S01]  /*27d0*/  UMOV UR48, 0xf0000000 ;  /* 0xf000000000307882 */ /* 0x000fe20000000000 */
[----:B------:R-:W-:Y:S01]  /*27e0*/  MOV R21, R35 ;  /* 0x0000002300157202 */ /* 0x000fe20000000f00 */
[----:B------:R-:W-:Y:S01]  /*27f0*/  UMOV UR49, 0x380fffff ;  /* 0x380fffff00317882 */ /* 0x000fe20000000000 */
[----:B------:R-:W0:Y:S01]  /*2800*/  F2F.F32.F64 R30, R22 ;  /* 0x00000016001e7310 */ /* 0x000e220000301000 */
[----:B------:R-:W-:Y:S01]  /*2810*/  DSETP.GEU.AND P0, PT, |R22|, UR48, PT ;  /* 0x0000003016007e2a */ /* 0x000fe2000bf0e200 */
[----:B------:R-:W-:Y:S01]  /*2820*/  UISETP.NE.AND UP0, UPT, UR74, URZ, UPT ;  /* 0x000000ff4a00728c */ /* 0x000fe2000bf05270 */
[----:B------:R-:W-:-:S05]  /*2830*/  IMAD.HI.U32 R21, R35, UR32, R20 ;  /* 0x0000002023157c27 */ /* 0x000fca000f8e0014 */
[----:B------:R-:W-:-:S04]  /*2840*/  SHF.R.U32.HI R21, RZ, UR33, R21 ;  /* 0x00000021ff157c19 */ /* 0x000fc80008011615 */
[----:B------:R-:W-:-:S03]  /*2850*/  IADD3 R32, PT, PT, -R21, RZ, RZ ;  /* 0x000000ff15207210 */ /* 0x000fc60007ffe1ff */
[----:B0-----:R-:W-:Y:S02]  /*2860*/  @!P0 FMUL R30, R30, 1.175494350822287508e-38 ;  /* 0x008000001e1e8820 */ /* 0x001fe40000400000 */
[----:B------:R-:W-:-:S04]  /*2870*/  IMAD R32, R32, UR72, R35 ;  /* 0x0000004820207c24 */ /* 0x000fc8000f8e0223 */
[----:B------:R-:W-:Y:S01]  /*2880*/  IMAD R32, R32, UR71, RZ ;  /* 0x0000004720207c24 */ /* 0x000fe2000f8e02ff */
        /* <DEDUP_REMOVED lines=18> */
[----:B------:R-:W-:Y:S01]  /*29b0*/  HFMA2 R20, -RZ, RZ, 0, 0 ;  /* 0x00000000ff147431 */ /* 0x000fe200000001ff */
[----:B------:R-:W-:-:S04]  /*29c0*/  UISETP.NE.AND UP0, UPT, UR73, 0x4, UPT ;  /* 0x000000044900788c */ /* 0x000fc8000bf05270 */
[----:B------:R-:W-:-:S05]  /*29d0*/  IMAD.HI.U32 R23, R21, UR39, R20 ;  /* 0x0000002715177c27 */ /* 0x000fca000f8e0014 */
[----:B------:R-:W-:-:S04]  /*29e0*/  SHF.R.U32.HI R23, RZ, UR66, R23 ;  /* 0x00000042ff177c19 */ /* 0x000fc80008011617 */
[----:B------:R-:W-:-:S05]  /*29f0*/  IADD3 R20, PT, PT, -R23, RZ, RZ ;  /* 0x000000ff17147210 */ /* 0x000fca0007ffe1ff */
[----:B------:R-:W-:-:S04]  /*2a00*/  IMAD R21, R20, UR38, R21 ;  /* 0x0000002614157c24 */ /* 0x000fc8000f8e0215 */
[----:B------:R-:W-:Y:S01]  /*2a10*/  IMAD R32, R21, UR65, R32 ;  /* 0x0000004115207c24 */ /* 0x000fe2000f8e0220 */
        /* <DEDUP_REMOVED lines=189> */
[----:B------:R-:W-:-:S03]  /*35f0*/  MOV R21, R23 ;  /* 0x0000001700157202 */ /* 0x000fc60000000f00 */
[----:B0-----:R-:W-:-:S05]  /*3600*/  IMAD.HI.U32 R20, R23, UR48, R20 ;  /* 0x0000003017147c27 */ /* 0x001fca000f8e0014 */
[----:B------:R-:W-:-:S04]  /*3610*/  SHF.R.U32.HI R20, RZ, UR49, R20 ;  /* 0x00000031ff147c19 */ /* 0x000fc80008011614 */
[----:B------:R-:W-:-:S05]  /*3620*/  IADD3 R20, PT, PT, -R20, RZ, RZ ;  /* 0x000000ff14147210 */ /* 0x000fca0007ffe1ff */
[----:B------:R-:W-:-:S04]  /*3630*/  IMAD R23, R20, UR29, R23 ;  /* 0x0000001d14177c24 */ /* 0x000fc8000f8e0217 */
[----:B------:R-:W-:-:S07]  /*3640*/  IMAD R32, R23, UR30, R32 ;  /* 0x0000001e17207c24 */ /* 0x000fce000f8e0220 */
.L_x_58:
[----:B------:R-:W0:Y:S01]  /*3650*/  MUFU.LG2 R30, R30 ;  /* 0x0000001e001e7308 */ /* 0x000e220000000c00 */
[----:B------:R-:W1:Y:S07]  /*3660*/  LDCU.64 UR48, c[0x0][0x540] ;  /* 0x0000a800ff3077ac */ /* 0x000e6e0008000a00 */
[----:B------:R-:W2:Y:S01]  /*3670*/  MUFU.RCP R21, R24 ;  /* 0x0000001800157308 */ /* 0x000ea20000001000 */
[----:B0-----:R-:W-:-:S04]  /*3680*/  FMUL.FTZ R20, R30, 0.69314718246459960938 ;  /* 0x3f3172181e147820 */ /* 0x001fc80000410000 */
[----:B--2---:R-:W-:Y:S01]  /*3690*/  FMUL.FTZ R22, R20, R21 ;  /* 0x0000001514167220 */ /* 0x004fe20000410000 */
[----:B-1----:R-:W-:-:S05]  /*36a0*/  IADD3 R20, P0, PT, R32, UR48, RZ ;  /* 0x0000003020147c10 */ /* 0x002fca000ff1e0ff */
[----:B------:R-:W0:Y:S01]  /*36b0*/  FRND.FTZ.CEIL R22, R22 ;  /* 0x0000001600167307 */ /* 0x000e220000219000 */
[----:B------:R-:W-:Y:S01]  /*36c0*/  IMAD.X R21, RZ, RZ, UR49, P0 ;  /* 0x00000031ff157e24 */ /* 0x000fe200080e06ff */
[----:B0-----:R-:W-:-:S05]  /*36d0*/  F2FP.BF16.F32.PACK_AB R23, RZ, R22 ;  /* 0x00000016ff17723e */ /* 0x001fca00000010ff */
[----:B------:R0:W-:Y:S02]  /*36e0*/  STG.E.U16 desc[UR76][R20.64], R23 ;  /* 0x0000001714007986 */ /* 0x0001e4000c10154c */
.L_x_57:
[----:B------:R-:W-:Y:S05]  /*36f0*/  BSYNC.RECONVERGENT B0 ;  /* 0x0000000000007941 */ /* 0x000fea0003800200 */
.L_x_56:
[----:B0-----:R-:W-:Y:S01]  /*3700*/  IADD3 R21, P1, PT, R31, R10, RZ ;  /* 0x0000000a1f157210 */ /* 0x001fe20007f3e0ff */
        /* <DEDUP_REMOVED lines=8> */
[----:B------:R-:W-:-:S04]  /*3790*/  SHF.R.U32.HI R23, RZ, UR33, R23 ;  /* 0x00000021ff177c19 */ /* 0x000fc80008011617 */
[----:B------:R-:W-:-:S05]  /*37a0*/  IADD3 R22, PT, PT, -R23, RZ, RZ ;  /* 0x000000ff17167210 */ /* 0x000fca0007ffe1ff */
[----:B------:R-:W-:-:S04]  /*37b0*/  IMAD R22, R22, UR72, R21 ;  /* 0x0000004816167c24 */ /* 0x000fc8000f8e0215 */
[----:B------:R-:W-:Y:S01]  /*37c0*/  IMAD R22, R22, UR71, RZ ;  /* 0x0000004716167c24 */ /* 0x000fe2000f8e02ff */
        /* <DEDUP_REMOVED lines=214> */
[----:B------:R-:W-:-:S05]  /*4530*/  MOV R20, RZ ;  /* 0x000000ff00147202 */ /* 0x000fca0000000f00 */
[----:B0-----:R-:W-:-:S05]  /*4540*/  IMAD.HI.U32 R20, R21, UR48, R20 ;  /* 0x0000003015147c27 */ /* 0x001fca000f8e0014 */
[----:B------:R-:W-:-:S04]  /*4550*/  SHF.R.U32.HI R20, RZ, UR49, R20 ;  /* 0x00000031ff147c19 */ /* 0x000fc80008011614 */
[----:B------:R-:W-:-:S05]  /*4560*/  IADD3 R20, PT, PT, -R20, RZ, RZ ;  /* 0x000000ff14147210 */ /* 0x000fca0007ffe1ff */
[----:B------:R-:W-:-:S04]  /*4570*/  IMAD R21, R20, UR29, R21 ;  /* 0x0000001d14157c24 */ /* 0x000fc8000f8e0215 */
[----:B------:R-:W-:-:S07]  /*4580*/  IMAD R22, R21, UR30, R22 ;  /* 0x0000001e15167c24 */ /* 0x000fce000f8e0216 */
.L_x_61:
[----:B------:R-:W0:Y:S02]  /*4590*/  LDCU.64 UR48, c[0x0][0x540] ;  /* 0x0000a800ff3077ac */ /* 0x000e240008000a00 */
[----:B0-----:R-:W-:-:S05]  /*45a0*/  IADD3 R22, P0, PT, R22, UR48, RZ ;  /* 0x0000003016167c10 */ /* 0x001fca000ff1e0ff */
[----:B------:R-:W-:-:S05]  /*45b0*/  IMAD.X R23, RZ, RZ, UR49, P0 ;  /* 0x00000031ff177e24 */ /* 0x000fca00080e06ff */
[----:B------:R0:W-:Y:S03]  /*45c0*/  STG.E.U16 desc[UR76][R22.64], R27 ;  /* 0x0000001b16007986 */ /* 0x0001e6000c10154c */
.L_x_60:
[----:B------:R-:W-:Y:S05]  /*45d0*/  BSYNC.RECONVERGENT B0 ;  /* 0x0000000000007941 */ /* 0x000fea0003800200 */
.L_x_59:
[----:B------:R-:W-:-:S04]  /*45e0*/  IADD3 R21, P1, PT, R33, R10, RZ ;  /* 0x0000000a21157210 */ /* 0x000fc80007f3e0ff */
[----:B------:R-:W-:Y:S02]  /*45f0*/  ISETP.GE.U32.AND P0, PT, R21, R18, PT ;  /* 0x000000121500720c */ /* 0x000fe40003f06070 */
[----:B------:R-:W-:-:S04]  /*4600*/  IADD3.X R20, PT, PT, RZ, R12, RZ, P1, !PT ;  /* 0x0000000cff147210 */ /* 0x000fc80000ffe4ff */
[----:B------:R-:W-:-:S13]  /*4610*/  ISETP.GE.AND.EX P0, PT, R20, R19, PT, P0 ;  /* 0x000000131400720c */ /* 0x000fda0003f06300 */
[----:B------:R-:W-:Y:S05]  /*4620*/  @P0 BRA `(.L_x_52) ;  /* 0x0000000c00a00947 */ /* 0x000fea0003800000 */
[----:B------:R-:W-:Y:S01]  /*4630*/  HFMA2 R20, -RZ, RZ, 0, 0 ;  /* 0x00000000ff147431 */ /* 0x000fe200000001ff */
[----:B------:R-:W-:-:S04]  /*4640*/  UISETP.NE.AND UP0, UPT, UR74, URZ, UPT ;  /* 0x000000ff4a00728c */ /* 0x000fc8000bf05270 */
[----:B0-----:R-:W-:-:S05]  /*4650*/  IMAD.HI.U32 R23, R21, UR32, R20 ;  /* 0x0000002015177c27 */ /* 0x001fca000f8e0014 */
        /* <DEDUP_REMOVED lines=224> */
.L_x_62:
[----:B------:R-:W0:Y:S01]  /*5460*/  LDCU.64 UR48, c[0x0][0x540] ;  /* 0x0000a800ff3077ac */ /* 0x000e220008000a00 */
[----:B------:R-:W-:Y:S02]  /*5470*/  PRMT R20, R27, 0x7632, R20 ;  /* 0x000076321b147816 */ /* 0x000fe40000000014 */
[----:B0-----:R-:W-:-:S05]  /*5480*/  IADD3 R22, P0, PT, R22, UR48, RZ ;  /* 0x0000003016167c10 */ /* 0x001fca000ff1e0ff */
[----:B------:R-:W-:-:S05]  /*5490*/  IMAD.X R23, RZ, RZ, UR49, P0 ;  /* 0x00000031ff177e24 */ /* 0x000fca00080e06ff */
[----:B------:R1:W-:Y:S03]  /*54a0*/  STG.E.U16 desc[UR76][R22.64], R20 ;  /* 0x0000001416007986 */ /* 0x0003e6000c10154c */
.L_x_52:
[----:B------:R-:W-:Y:S05]  /*54b0*/  WARPSYNC.ALL ;  /* 0x0000000000007948 */ /* 0x000fea0003800000 */
[----:B------:R-:W3:Y:S01]  /*54c0*/  LDCU UR48, c[0x0][0x360] ;  /* 0x00006c00ff3077ac */ /* 0x000ee20008000800 */
[----:B--2---:R-:W3:Y:S08]  /*54d0*/  LDC R21, c[0x0][0x370] ;  /* 0x0000dc00ff157b82 */ /* 0x004ef00000000800 */
[----:B------:R-:W-:Y:S01]  /*54e0*/  BAR.SYNC.DEFER_BLOCKING 0x0 ;  /* 0x0000000000007b1d */ /* 0x000fe20000010000 */
[----:B---3--:R-:W-:-:S05]  /*54f0*/  IMAD R21, R21, UR48, RZ ;  /* 0x0000003015157c24 */ /* 0x008fca000f8e02ff */
[----:B------:R-:W-:-:S04]  /*5500*/  LEA R10, P0, R21, R10, 0x2 ;  /* 0x0000000a150a7211 */ /* 0x000fc800078010ff */
[----:B------:R-:W-:Y:S02]  /*5510*/  IADD3.X R12, PT, PT, RZ, R12, RZ, P0, !PT ;  /* 0x0000000cff0c7210 */ /* 0x000fe400007fe4ff */
[----:B------:R-:W-:-:S04]  /*5520*/  ISETP.GE.U32.AND P0, PT, R10, R16, PT ;  /* 0x000000100a00720c */ /* 0x000fc80003f06070 */
[----:B------:R-:W-:-:S13]  /*5530*/  ISETP.GE.AND.EX P0, PT, R12, R15, PT, P0 ;  /* 0x0000000f0c00720c */ /* 0x000fda0003f06300 */
[----:B------:R-:W-:Y:S05]  /*5540*/  @!P0 BRA `(.L_x_63) ;  /* 0xffffffb800308947 */ /* 0x000fea000383ffff */
[----:B------:R-:W-:Y:S05]  /*5550*/  EXIT ;  /* 0x000000000000794d */ /* 0x000fea0003800000 */
        .weak           $__internal_2_$__cuda_sm20_div_s64
        .type           $__internal_2_$__cuda_sm20_div_s64,@function
        .size           $__internal_2_$__cuda_sm20_div_s64,(.L_x_762 - $__internal_2_$__cuda_sm20_div_s64)
$__internal_2_$__cuda_sm20_div_s64:
[----:B------:R-:W-:Y:S01]  /*5560*/  MOV R22, R21 ;  /* 0x0000001500167202 */ /* 0x000fe20000000f00 */
[----:B------:R-:W-:-:S05]  /*5570*/  HFMA2 R23, -RZ, RZ, 0, 0 ;  /* 0x00000000ff177431 */ /* 0x000fca00000001ff */
[----:B------:R-:W0:Y:S08]  /*5580*/  I2F.U64.RP R22, R22 ;  /* 0x0000001600167312 */ /* 0x000e300000309000 */
[----:B0-----:R-:W0:Y:S02]  /*5590*/  MUFU.RCP R16, R22 ;  /* 0x0000001600107308 */ /* 0x001e240000001000 */
[----:B0-----:R-:W-:-:S06]  /*55a0*/  VIADD R16, R16, 0x1ffffffe ;  /* 0x1ffffffe10107836 */ /* 0x001fcc0000000000 */
        /* <DEDUP_REMOVED lines=10> */
[----:B------:R-:W-:Y:S01]  /*5650*/  IMAD.HI.U32 R18, P1, R17, R27, R18 ;  /* 0x0000001b11127227 */ /* 0x000fe20007820012 */
[----:B------:R-:W-:-:S04]  /*5660*/  IADD3.X R23, PT, PT, R23, R17, RZ, P0, !PT ;  /* 0x0000001117177210 */ /* 0x000fc800007fe4ff */
[----:B------:R-:W-:-:S04]  /*5670*/  IADD3 R19, P2, PT, R31, R18, RZ ;  /* 0x000000121f137210 */ /* 0x000fc80007f5e0ff */
[----:B------:R-:W-:Y:S01]  /*5680*/  IADD3.X R23, PT, PT, RZ, RZ, R23, P2, P1 ;  /* 0x000000ffff177210 */ /* 0x000fe200017e2417 */
[-C--:B------:R-:W-:Y:S01]  /*5690*/  IMAD.WIDE.U32 R16, R19, R21.reuse, RZ ;  /* 0x0000001513107225 */ /* 0x080fe200078e00ff */
[----:B------:R-:W-:Y:S02]  /*56a0*/  ISETP.LE.AND P1, PT, RZ, UR5, PT ;  /* 0x00000005ff007c0c */ /* 0x000fe4000bf23270 */
[----:B------:R-:W-:Y:S01]  /*56b0*/  IADD3 R27, P0, PT, RZ, -R16, RZ ;  /* 0x80000010ff1b7210 */ /* 0x000fe20007f1e0ff */
[----:B------:R-:W-:-:S04]  /*56c0*/  IMAD R16, R23, R21, R17 ;  /* 0x0000001517107224 */ /* 0x000fc800078e0211 */
[----:B------:R-:W-:-:S04]  /*56d0*/  IMAD.HI.U32 R18, R19, R27, RZ ;  /* 0x0000001b13127227 */ /* 0x000fc800078e00ff */
[----:B------:R-:W-:Y:S01]  /*56e0*/  IMAD.X R22, RZ, RZ, ~R16, P0 ;  /* 0x000000ffff167224 */ /* 0x000fe200000e0e10 */
[----:B------:R-:W-:-:S03]  /*56f0*/  IADD3 R16, P4, PT, RZ, -UR4, RZ ;  /* 0x80000004ff107c10 */ /* 0x000fc6000ff9e0ff */
[----:B------:R-:W-:-:S04]  /*5700*/  IMAD.WIDE.U32 R18, P0, R19, R22, R18 ;  /* 0x0000001613127225 */ /* 0x000fc80007800012 */
[C---:B------:R-:W-:Y:S02]  /*5710*/  IMAD R17, R23.reuse, R22, RZ ;  /* 0x0000001617117224 */ /* 0x040fe400078e02ff */
[----:B------:R-:W-:Y:S01]  /*5720*/  IMAD.HI.U32 R18, P2, R23, R27, R18 ;  /* 0x0000001b17127227 */ /* 0x000fe20007840012 */
[----:B------:R-:W-:-:S03]  /*5730*/  SEL R19, R16, UR4, !P1 ;  /* 0x0000000410137c07 */ /* 0x000fc6000c800000 */
[----:B------:R-:W-:Y:S01]  /*5740*/  IMAD.HI.U32 R16, R23, R22, RZ ;  /* 0x0000001617107227 */ /* 0x000fe200078e00ff */
[----:B------:R-:W-:Y:S02]  /*5750*/  IADD3 R18, P3, PT, R17, R18, RZ ;  /* 0x0000001211127210 */ /* 0x000fe40007f7e0ff */
[----:B------:R-:W-:Y:S02]  /*5760*/  IADD3.X R22, PT, PT, RZ, ~UR5, RZ, P4, !PT ;  /* 0x80000005ff167c10 */ /* 0x000fe4000a7fe4ff */
[----:B------:R-:W-:Y:S01]  /*5770*/  IADD3.X R17, PT, PT, R16, R23, RZ, P0, !PT ;  /* 0x0000001710117210 */ /* 0x000fe200007fe4ff */
[----:B------:R-:W-:Y:S01]  /*5780*/  IMAD.HI.U32 R16, R18, R19, RZ ;  /* 0x0000001312107227 */ /* 0x000fe200078e00ff */
[----:B------:R-:W-:Y:S02]  /*5790*/  SEL R23, R22, UR5, !P1 ;  /* 0x0000000516177c07 */ /* 0x000fe4000c800000 */
[----:B------:R-:W-:Y:S01]  /*57a0*/  IADD3.X R22, PT, PT, RZ, RZ, R17, P3, P2 ;  /* 0x000000ffff167210 */ /* 0x000fe20001fe4411 */
[----:B------:R-:W-:-:S04]  /*57b0*/  HFMA2 R17, -RZ, RZ, 0, 0 ;  /* 0x00000000ff117431 */ /* 0x000fc800000001ff */
[-C--:B------:R-:W-:Y:S02]  /*57c0*/  IMAD R27, R22, R23.reuse, RZ ;  /* 0x00000017161b7224 */ /* 0x080fe400078e02ff */
[----:B------:R-:W-:-:S04]  /*57d0*/  IMAD.WIDE.U32 R16, R18, R23, R16 ;  /* 0x0000001712107225 */ /* 0x000fc800078e0010 */
[----:B------:R-:W-:-:S04]  /*57e0*/  IMAD.HI.U32 R16, P0, R22, R19, R16 ;  /* 0x0000001316107227 */ /* 0x000fc80007800010 */
[----:B------:R-:W-:Y:S01]  /*57f0*/  IMAD.HI.U32 R22, R22, R23, RZ ;  /* 0x0000001716167227 */ /* 0x000fe200078e00ff */
[----:B------:R-:W-:-:S03]  /*5800*/  IADD3 R18, P2, PT, R27, R16, RZ ;  /* 0x000000101b127210 */ /* 0x000fc60007f5e0ff */
[----:B------:R-:W-:Y:S02]  /*5810*/  IMAD.X R22, RZ, RZ, R22, P0 ;  /* 0x000000ffff167224 */ /* 0x000fe400000e0616 */
[----:B------:R-:W-:-:S03]  /*5820*/  IMAD.WIDE.U32 R16, R18, R21, RZ ;  /* 0x0000001512107225 */ /* 0x000fc600078e00ff */
[----:B------:R-:W-:Y:S02]  /*5830*/  IADD3.X R22, PT, PT, RZ, R22, RZ, P2, !PT ;  /* 0x00000016ff167210 */ /* 0x000fe400017fe4ff */
[----:B------:R-:W-:-:S03]  /*5840*/  IADD3 R30, P0, PT, -R16, R19, RZ ;  /* 0x00000013101e7210 */ /* 0x000fc60007f1e1ff */
[----:B------:R-:W-:Y:S01]  /*5850*/  IMAD R26, R22, R21, R17 ;  /* 0x00000015161a7224 */ /* 0x000fe200078e0211 */
[----:B------:R-:W-:Y:S02]  /*5860*/  IADD3 R16, P2, PT, -R21, R30, RZ ;  /* 0x0000001e15107210 */ /* 0x000fe40007f5e1ff */
[----:B------:R-:W-:Y:S02]  /*5870*/  IADD3 R17, P3, PT, R18, 0x1, RZ ;  /* 0x0000000112117810 */ /* 0x000fe40007f7e0ff */
[----:B------:R-:W-:Y:S02]  /*5880*/  IADD3.X R26, PT, PT, ~R26, R23, RZ, P0, !PT ;  /* 0x000000171a1a7210 */ /* 0x000fe400007fe5ff */
[----:B------:R-:W-:Y:S02]  /*5890*/  ISETP.GE.U32.AND P0, PT, R30, R21, PT ;  /* 0x000000151e00720c */ /* 0x000fe40003f06070 */
[C---:B------:R-:W-:Y:S02]  /*58a0*/  IADD3.X R23, PT, PT, R26.reuse, -0x1, RZ, P2, !PT ;  /* 0xffffffff1a177810 */ /* 0x040fe400017fe4ff */
[----:B------:R-:W-:-:S02]  /*58b0*/  ISETP.GE.U32.AND.EX P0, PT, R26, RZ, PT, P0 ;  /* 0x000000ff1a00720c */ /* 0x000fc40003f06100 */
[----:B------:R-:W-:Y:S02]  /*58c0*/  IADD3.X R19, PT, PT, RZ, R22, RZ, P3, !PT ;  /* 0x00000016ff137210 */ /* 0x000fe40001ffe4ff */
[----:B------:R-:W-:Y:S02]  /*58d0*/  SEL R16, R16, R30, P0 ;  /* 0x0000001e10107207 */ /* 0x000fe40000000000 */
[----:B------:R-:W-:Y:S02]  /*58e0*/  SEL R17, R17, R18, P0 ;  /* 0x0000001211117207 */ /* 0x000fe40000000000 */
[----:B------:R-:W-:Y:S02]  /*58f0*/  SEL R23, R23, R26, P0 ;  /* 0x0000001a17177207 */ /* 0x000fe40000000000 */
[----:B------:R-:W-:Y:S02]  /*5900*/  ISETP.GE.U32.AND P2, PT, R16, R21, PT ;  /* 0x000000151000720c */ /* 0x000fe40003f46070 */
[----:B------:R-:W-:-:S02]  /*5910*/  SEL R22, R19, R22, P0 ;  /* 0x0000001613167207 */ /* 0x000fc40000000000 */
[----:B------:R-:W-:Y:S02]  /*5920*/  IADD3 R18, P3, PT, R17, 0x1, RZ ;  /* 0x0000000111127810 */ /* 0x000fe40007f7e0ff */
[----:B------:R-:W-:-:S03]  /*5930*/  ISETP.GE.U32.AND.EX P0, PT, R23, RZ, PT, P2 ;  /* 0x000000ff1700720c */ /* 0x000fc60003f06120 */
[----:B------:R-:W-:Y:S01]  /*5940*/  IMAD.X R19, RZ, RZ, R22, P3 ;  /* 0x000000ffff137224 */ /* 0x000fe200018e0616 */
[----:B------:R-:W-:-:S04]  /*5950*/  SEL R18, R18, R17, P0 ;  /* 0x0000001112127207 */ /* 0x000fc80000000000 */
[----:B------:R-:W-:Y:S02]  /*5960*/  SEL R19, R19, R22, P0 ;  /* 0x0000001613137207 */ /* 0x000fe40000000000 */
[-C--:B------:R-:W-:Y:S02]  /*5970*/  IADD3 R17, P2, PT, RZ, -R18.reuse, RZ ;  /* 0x80000012ff117210 */ /* 0x080fe40007f5e0ff */
[----:B------:R-:W-:Y:S02]  /*5980*/  ISETP.NE.U32.AND P0, PT, R21, RZ, PT ;  /* 0x000000ff1500720c */ /* 0x000fe40003f05070 */
[-C--:B------:R-:W-:Y:S02]  /*5990*/  IADD3.X R16, PT, PT, RZ, ~R19.reuse, RZ, P2, !PT ;  /* 0x80000013ff107210 */ /* 0x080fe400017fe4ff */
[----:B------:R-:W-:Y:S01]  /*59a0*/  SEL R18, R17, R18, !P1 ;  /* 0x0000001211127207 */ /* 0x000fe20004800000 */
[----:B------:R-:W-:Y:S01]  /*59b0*/  HFMA2 R17, -RZ, RZ, 0, 0 ;  /* 0x00000000ff117431 */ /* 0x000fe200000001ff */
[----:B------:R-:W-:-:S02]  /*59c0*/  SEL R19, R16, R19, !P1 ;  /* 0x0000001310137207 */ /* 0x000fc40004800000 */
[----:B------:R-:W-:Y:S02]  /*59d0*/  MOV R16, R24 ;  /* 0x0000001800107202 */ /* 0x000fe40000000f00 */
[----:B------:R-:W-:-:S04]  /*59e0*/  ISETP.NE.AND.EX P0, PT, RZ, RZ, PT, P0 ;  /* 0x000000ffff00720c */ /* 0x000fc80003f05300 */
[----:B------:R-:W-:Y:S02]  /*59f0*/  SEL R18, R18, 0xffffffff, P0 ;  /* 0xffffffff12127807 */ /* 0x000fe40000000000 */
[----:B------:R-:W-:Y:S01]  /*5a00*/  SEL R19, R19, 0xffffffff, P0 ;  /* 0xffffffff13137807 */ /* 0x000fe20000000000 */
[----:B------:R-:W-:Y:S06]  /*5a10*/  RET.REL.NODEC R16 `(_ZN2at6native63_GLOBAL__N__7310b794_30_DistributionGeometricKernel_cu_fa6e70a443distribution_elementwise_grid_stride_kernelIfLi4EZNS0_9templates4cuda21uniform_and_transformIN3c108BFloat16EfPNS_17CUDAGeneratorImplEZZZNS4_16geometric_kernelIS9_EEvRNS_18TensorIteratorBaseEdT_ENKUlvE_clEvENKUlvE7_clEvEUlfE_EEvSC_T1_T2_EUlP24curandStatePhilox4_32_10E_ZNS1_27distribution_nullary_kernelIS7_f7double2S9_SL_SG_EEvSC_SI_RKT3_T4_EUlifE0_EEvlNS_15PhiloxCudaStateESH_SI_) ;  /* 0xffffffa410787950 */ /* 0x000fec0003c3ffff */
.L_x_64:
        /* <DEDUP_REMOVED lines=14> */
.L_x_762:


//--------------------- .text._ZN2at6native63_GLOBAL__N__7310b794_30_DistributionGeometricKernel_cu_fa6e70a443distribution_elementwise_grid_stride_kernelIfLi4EZNS0_9templates4cuda21uniform_and_transformIN3c108BFloat16EfPNS_17CUDAGeneratorImplEZZZNS4_16geometric_kernelIS9_EEvRNS_18TensorIteratorBaseEdT_ENKUlvE_clEvENKUlvE7_clEvEUlfE_EEvSC_T1_T2_EUlP24curandStatePhilox4_32_10E_ZNS1_27distribution_nullary_kernelIS7_f7double2S9_SL_SG_EEvSC_SI_RKT3_T4_EUlifE_EEvlNS_15PhiloxCudaStateESH_SI_ --------------------------
	.section	.text._ZN2at6native63_GLOBAL__N__7310b794_30_DistributionGeometricKernel_cu_fa6e70a443distribution_elementwise_grid_stride_kernelIfLi4EZNS0_9templates4cuda21uniform_and_transformIN3c108BFloat16EfPNS_17CUDAGeneratorImplEZZZNS4_16geometric_kernelIS9_EEvRNS_18TensorIteratorBaseEdT_ENKUlvE_clEvENKUlvE7_clEvEUlfE_EEvSC_T1_T2_EUlP24curandStatePhilox4_32_10E_ZNS1_27distribution_nullary_kernelIS7_f7double2S9_SL_SG_EEvSC_SI_RKT3_T4_EUlifE_EEvlNS_15PhiloxCudaStateESH_SI_,"ax",@progbits
	.align	128
.text._ZN2at6native63_GLOBAL__N__7310b794_30_DistributionGeometricKernel_cu_fa6e70a443distribution_elementwise_grid_stride_kernelIfLi4EZNS0_9templates4cuda21uniform_and_transformIN3c108BFloat16EfPNS_17CUDAGeneratorImplEZZZNS4_16geometric_kernelIS9_EEvRNS_18TensorIteratorBaseEdT_ENKUlvE_clEvENKUlvE7_clEvEUlfE_EEvSC_T1_T2_EUlP24curandStatePhilox4_32_10E_ZNS1_27distribution_nullary_kernelIS7_f7double2S9_SL_SG_EEvSC_SI_RKT3_T4_EUlifE_EEvlNS_15PhiloxCudaStateESH_SI_:
        .type           _ZN2at6native63_GLOBAL__N__7310b794_30_DistributionGeometricKernel_cu_fa6e70a443distribution_elementwise_grid_stride_kernelIfLi4EZNS0_9templates4cuda21uniform_and_transformIN3c108BFloat16EfPNS_17CUDAGeneratorImplEZZZNS4_16geometric_kernelIS9_EEvRNS_18TensorIteratorBaseEdT_ENKUlvE_clEvENKUlvE7_clEvEUlfE_EEvSC_T1_T2_EUlP24curandStatePhilox4_32_10E_ZNS1_27distribution_nullary_kernelIS7_f7double2S9_SL_SG_EEvSC_SI_RKT3_T4_EUlifE_EEvlNS_15PhiloxCudaStateESH_SI_,@function
        .size           _ZN2at6native63_GLOBAL__N__7310b794_30_DistributionGeometricKernel_cu_fa6e70a443distribution_elementwise_grid_stride_kernelIfLi4EZNS0_9templates4cuda21uniform_and_transformIN3c108BFloat16EfPNS_17CUDAGeneratorImplEZZZNS4_16geometric_kernelIS9_EEvRNS_18TensorIteratorBaseEdT_ENKUlvE_clEvENKUlvE7_clEvEUlfE_EEvSC_T1_T2_EUlP24curandStatePhilox4_32_10E_ZNS1_27distribution_nullary_kernelIS7_f7double2S9_SL_SG_EEvSC_SI_RKT3_T4_EUlifE_EEvlNS_15PhiloxCudaStateESH_SI_,(.L_x_764 - _ZN2at6native63_GLOBAL__N__7310b794_30_DistributionGeometricKernel_cu_fa6e70a443distribution_elementwise_grid_stride_kernelIfLi4EZNS0_9templates4cuda21uniform_and_transformIN3c108BFloat16EfPNS_17CUDAGeneratorImplEZZZNS4_16geometric_kernelIS9_EEvRNS_18TensorIteratorBaseEdT_ENKUlvE_clEvENKUlvE7_clEvEUlfE_EEvSC_T1_T2_EUlP24curandStatePhilox4_32_10E_ZNS1_27distribution_nullary_kernelIS7_f7double2S9_SL_SG_EEvSC_SI_RKT3_T4_EUlifE_EEvlNS_15PhiloxCudaStateESH_SI_)
        .other          _ZN2at6native63_GLOBAL__N__7310b794_30_DistributionGeometricKernel_cu_fa6e70a443distribution_elementwise_grid_stride_kernelIfLi4EZNS0_9templates4cuda21uniform_and_transformIN3c108BFloat16EfPNS_17CUDAGeneratorImplEZZZNS4_16geometric_kernelIS9_EEvRNS_18TensorIteratorBaseEdT_ENKUlvE_clEvENKUlvE7_clEvEUlfE_EEvSC_T1_T2_EUlP24curandStatePhilox4_32_10E_ZNS1_27distribution_nullary_kernelIS7_f7double2S9_SL_SG_EEvSC_SI_RKT3_T4_EUlifE_EEvlNS_15PhiloxCudaStateESH_SI_,@"STO_CUDA_ENTRY STV_DEFAULT"
_ZN2at6native63_GLOBAL__N__7310b794_30_DistributionGeometricKernel_cu_fa6e70a443distribution_elementwise_grid_stride_kernelIfLi4EZNS0_9templates4cuda21uniform_and_transformIN3c108BFloat16EfPNS_17CUDAGeneratorImplEZZZNS4_16geometric_kernelIS9_EEvRNS_18TensorIteratorBaseEdT_ENKUlvE_clEvENKUlvE7_clEvEUlfE_EEvSC_T1_T2_EUlP24curandStatePhilox4_32_10E_ZNS1_27distribution_nullary_kernelIS7_f7double2S9_SL_SG_EEvSC_SI_RKT3_T4_EUlifE_EEvlNS_15PhiloxCudaStateESH_SI_:
        /* <DEDUP_REMOVED lines=18> */
[----:B------:R-:W3:Y:S01]  /*0120*/  LDC R29, c[0x0][0x360] ;  /* 0x0000d800ff1d7b82 */ /* 0x000ee20000000800 */
[----:B------:R-:W3:Y:S02]  /*0130*/  LDCU UR8, c[0x0][0x370] ;  /* 0x00006e00ff0877ac */ /* 0x000ee40008000800 */
[----:B---3--:R-:W-:-:S02]  /*0140*/  IMAD R30, R29, UR8, RZ ;  /* 0x000000081d1e7c24 */ /* 0x008fc4000f8e02ff */
[----:B0-----:R-:W-:Y:S01]  /*0150*/  IMAD.WIDE.U32 R36, R29, UR4, R36 ;  /* 0x000000041d247c25 */ /* 0x001fe2000f8e0024 */
[----:B------:R-:W0:Y:S03]  /*0160*/  LDCU.64 UR4, c[0x0][0x380] ;  /* 0x00007000ff0477ac */ /* 0x000e260008000a00 */
[----:B------:R-:W-:Y:S01]  /*0170*/  IMAD.MOV.U32 R31, RZ, RZ, R36 ;  /* 0x000000ffff1f7224 */ /* 0x000fe200078e0024 */
[----:B------:R-:W-:Y:S01]  /*0180*/  MOV R34, R37 ;  /* 0x0000002500227202 */ /* 0x000fe20000000f00 */
[----:B------:R-:W-:-:S04]  /*0190*/  IMAD.WIDE.U32 R8, R36, -0x326172a9, RZ ;  /* 0xcd9e8d5724087825 */ /* 0x000fc800078e00ff */
[----:B------:R-:W-:Y:S01]  /*01a0*/  IMAD.SHL.U32 R38, R30, 0x4, RZ ;  /* 0x000000041e267824 */ /* 0x000fe200078e00ff */
        /* <DEDUP_REMOVED lines=12> */
[----:B------:R-:W-:Y:S02]  /*0270*/  LOP3.LUT R10, R2, R9, R20, 0x96, !PT ;  /* 0x00000009020a7212 */ /* 0x000fe400078e9614 */
[C---:B------:R-:W-:Y:S01]  /*0280*/  IADD3 R39, PT, PT, R21.reuse, -0x695add53, RZ ;  /* 0x96a522ad15277810 */ /* 0x040fe20007ffe0ff */
        /* <DEDUP_REMOVED lines=33> */
[----:B------:R-:W-:-:S03]  /*04a0*/  LOP3.LUT R48, R13, R24, R19, 0x96, !PT ;  /* 0x000000180d307212 */ /* 0x000fc600078e9613 */
        /* <DEDUP_REMOVED lines=11> */
[----:B------:R-:W-:Y:S01]  /*0560*/  IMAD.HI.U32 R23, R19, -0x2daee0ad, RZ ;  /* 0xd2511f5313177827 */ /* 0x000fe200078e00ff */
[----:B------:R-:W-:-:S04]  /*0570*/  LOP3.LUT R48, R18, R48, R33, 0x96, !PT ;  /* 0x0000003012307212 */ /* 0x000fc800078e9621 */
[----:B------:R-:W-:Y:S01]  /*0580*/  LOP3.LUT R32, R32, R23, RZ, 0x3c, !PT ;  /* 0x0000001720207212 */ /* 0x000fe200078e3cff */
[----:B------:R-:W-:-:S05]  /*0590*/  IMAD.HI.U32 R51, R48, -0x326172a9, RZ ;  /* 0xcd9e8d5730337827 */ /* 0x000fca00078e00ff */
[----:B------:R-:W-:Y:S01]  /*05a0*/  LOP3.LUT R51, R35, R22, R51, 0x96, !PT ;  /* 0x0000001623337212 */ /* 0x000fe200078e9633 */
[----:B------:R-:W-:Y:S06]  /*05b0*/  BRA.U UP0, `(.L_x_65) ;  /* 0x0000000100507547 */ /* 0x000fec000b800000 */
[----:B------:R-:W0:Y:S01]  /*05c0*/  I2F.U32.RP R24, R38 ;  /* 0x0000002600187306 */ /* 0x000e220000209000 */
[----:B------:R-:W-:Y:S01]  /*05d0*/  IMAD.MOV R25, RZ, RZ, -R38 ;  /* 0x000000ffff197224 */ /* 0x000fe200078e0a26 */
[----:B------:R-:W-:Y:S01]  /*05e0*/  ISETP.NE.U32.AND P2, PT, R38, RZ, PT ;  /* 0x000000ff2600720c */ /* 0x000fe20003f45070 */
[----:B------:R-:W-:-:S05]  /*05f0*/  IMAD.MOV.U32 R27, RZ, RZ, RZ ;  /* 0x000000ffff1b7224 */ /* 0x000fca00078e00ff */
[----:B0-----:R-:W0:Y:S02]  /*0600*/  MUFU.RCP R24, R24 ;  /* 0x0000001800187308 */ /* 0x001e240000001000 */
[----:B0-----:R-:W-:-:S06]  /*0610*/  VIADD R22, R24, 0xffffffe ;  /* 0x0ffffffe18167836 */ /* 0x001fcc0000000000 */
[----:B------:R0:W1:Y:S02]  /*0620*/  F2I.FTZ.U32.TRUNC.NTZ R23, R22 ;  /* 0x0000001600177305 */ /* 0x000064000021f000 */
[----:B0-----:R-:W-:Y:S01]  /*0630*/  MOV R22, RZ ;  /* 0x000000ff00167202 */ /* 0x001fe20000000f00 */
[----:B-1----:R-:W-:-:S04]  /*0640*/  IMAD R25, R25, R23, RZ ;  /* 0x0000001719197224 */ /* 0x002fc800078e02ff */
[----:B------:R-:W-:-:S06]  /*0650*/  IMAD.HI.U32 R23, R23, R25, R22 ;  /* 0x0000001917177227 */ /* 0x000fcc00078e0016 */
[----:B------:R-:W-:-:S04]  /*0660*/  IMAD.HI.U32 R26, R23, UR4, RZ ;  /* 0x00000004171a7c27 */ /* 0x000fc8000f8e00ff */
[----:B------:R-:W-:-:S04]  /*0670*/  IMAD.MOV R23, RZ, RZ, -R26 ;  /* 0x000000ffff177224 */ /* 0x000fc800078e0a1a */
[----:B------:R-:W-:-:S05]  /*0680*/  IMAD R23, R38, R23, UR4 ;  /* 0x0000000426177e24 */ /* 0x000fca000f8e0217 */
[----:B------:R-:W-:-:S13]  /*0690*/  ISETP.GE.U32.AND P0, PT, R23, R38, PT ;  /* 0x000000261700720c */ /* 0x000fda0003f06070 */
[----:B------:R-:W-:Y:S01]  /*06a0*/  @P0 IMAD.IADD R23, R23, 0x1, -R38 ;  /* 0x0000000117170824 */ /* 0x000fe200078e0a26 */
[----:B------:R-:W-:-:S04]  /*06b0*/  @P0 IADD3 R26, PT, PT, R26, 0x1, RZ ;  /* 0x000000011a1a0810 */ /* 0x000fc80007ffe0ff */
[----:B------:R-:W-:-:S13]  /*06c0*/  ISETP.GE.U32.AND P1, PT, R23, R38, PT ;  /* 0x000000261700720c */ /* 0x000fda0003f26070 */
[----:B------:R-:W-:Y:S01]  /*06d0*/  @P1 VIADD R26, R26, 0x1 ;  /* 0x000000011a1a1836 */ /* 0x000fe20000000000 */
[----:B------:R-:W-:Y:S01]  /*06e0*/  @!P2 LOP3.LUT R26, RZ, R38, RZ, 0x33, !PT ;  /* 0x00000026ff1aa212 */ /* 0x000fe200078e33ff */
[----:B------:R-:W-:Y:S06]  /*06f0*/  BRA `(.L_x_66) ;  /* 0x0000000000087947 */ /* 0x000fec0003800000 */
.L_x_65:
[----:B------:R-:W-:-:S07]  /*0700*/  MOV R40, 0x720 ;  /* 0x0000072000287802 */ /* 0x000fce0000000f00 */
[----:B------:R-:W-:Y:S05]  /*0710*/  CALL.REL.NOINC `($__internal_3_$__cuda_sm20_div_s64) ;  /* 0x0000000c00087944 */ /* 0x000fea0003c00000 */
.L_x_66:
        /* <DEDUP_REMOVED lines=11> */
[----:B------:R-:W-:Y:S01]  /*07d0*/  IMAD.MOV.U32 R24, RZ, RZ, -0x10000000 ;  /* 0xf0000000ff187424 */ /* 0x000fe200078e00ff */
[----:B------:R-:W-:Y:S01]  /*07e0*/  MOV R25, 0x380fffff ;  /* 0x380fffff00197802 */ /* 0x000fe20000000f00 */
[----:B------:R-:W-:Y:S01]  /*07f0*/  IMAD R48, R48, -0x326172a9, RZ ;  /* 0xcd9e8d5730307824 */ /* 0x000fe200078e02ff */
[----:B------:R-:W-:Y:S01]  /*0800*/  LOP3.LUT R32, R32, R39, RZ, 0x3c, !PT ;  /* 0x0000002720207212 */ /* 0x000fe200078e3cff */
[----:B------:R-:W1:Y:S01]  /*0810*/  LDCU.64 UR8, c[0x0][0x3a8] ;  /* 0x00007500ff0877ac */ /* 0x000e620008000a00 */
[----:B------:R-:W-:Y:S01]  /*0820*/  LOP3.LUT R43, R28, 0x3, RZ, 0xc0, !PT ;  /* 0x000000031c2b7812 */ /* 0x000fe200078ec0ff */
[----:B0-----:R-:W0:Y:S01]  /*0830*/  F2F.F32.F64 R26, UR4 ;  /* 0x00000004001a7d10 */ /* 0x001e220008301000 */
[----:B------:R-:W-:Y:S01]  /*0840*/  DSETP.LEU.AND P0, PT, R24, |UR4|, PT ;  /* 0x4000000418007e2a */ /* 0x000fe2000bf0b000 */
[----:B------:R-:W2:Y:S06]  /*0850*/  LDCU UR4, c[0x0][0x3b0] ;  /* 0x00007600ff0477ac */ /* 0x000eac0008000800 */
[----:B------:R-:W3:Y:S07]  /*0860*/  MUFU.LG2 R25, R0 ;  /* 0x0000000000197308 */ /* 0x000eee0000000c00 */
[----:B0-----:R-:W-:Y:S01]  /*0870*/  @!P0 FMUL R26, R26, 1.175494350822287508e-38 ;  /* 0x008000001a1a8820 */ /* 0x001fe20000400000 */
[----:B------:R-:W0:Y:S03]  /*0880*/  MUFU.LG2 R24, R0 ;  /* 0x0000000000187308 */ /* 0x000e260000000c00 */
[----:B------:R-:W-:-:S06]  /*0890*/  FADD.FTZ R26, -R26, 1 ;  /* 0x3f8000001a1a7421 */ /* 0x000fcc0000010100 */
[----:B------:R-:W4:Y:S01]  /*08a0*/  MUFU.LG2 R26, R26 ;  /* 0x0000001a001a7308 */ /* 0x000f220000000c00 */
[----:B---3--:R-:W-:Y:S01]  /*08b0*/  FMUL.FTZ R25, R25, 0.69314718246459960938 ;  /* 0x3f31721819197820 */ /* 0x008fe20000410000 */
[----:B0-----:R-:W-:Y:S01]  /*08c0*/  FMUL.FTZ R24, R24, 0.69314718246459960938 ;  /* 0x3f31721818187820 */ /* 0x001fe20000410000 */
[----:B----4-:R-:W-:-:S05]  /*08d0*/  FMUL.FTZ R40, R26, 0.69314718246459960938 ;  /* 0x3f3172181a287820 */ /* 0x010fca0000410000 */
[----:B------:R-:W0:Y:S02]  /*08e0*/  MUFU.RCP R27, R40 ;  /* 0x00000028001b7308 */ /* 0x000e240000001000 */
[-C--:B0-----:R-:W-:Y:S01]  /*08f0*/  FMUL.FTZ R25, R25, R27.reuse ;  /* 0x0000001b19197220 */ /* 0x081fe20000410000 */
[----:B------:R-:W-:-:S05]  /*0900*/  FMUL.FTZ R24, R24, R27 ;  /* 0x0000001b18187220 */ /* 0x000fca0000410000 */
[----:B------:R-:W-:Y:S08]  /*0910*/  FRND.FTZ.CEIL R42, R24 ;  /* 0x00000018002a7307 */ /* 0x000ff00000219000 */
[----:B------:R-:W0:Y:S02]  /*0920*/  FRND.FTZ.CEIL R25, R25 ;  /* 0x0000001900197307 */ /* 0x000e240000219000 */
[----:B012---:R-:W-:-:S07]  /*0930*/  F2FP.BF16.F32.PACK_AB R42, R25, R42 ;  /* 0x0000002a192a723e */ /* 0x007fce00000010ff */
.L_x_75:
[----:B------:R-:W-:Y:S01]  /*0940*/  VIADD R0, R0, 0x1 ;  /* 0x0000000100007836 */ /* 0x000fe20000000000 */
[----:B------:R-:W-:Y:S03]  /*0950*/  BSSY.RECONVERGENT B0, `(.L_x_67) ;  /* 0x000000c000007945 */ /* 0x000fe60003800200 */
[C---:B------:R-:W-:Y:S01]  /*0960*/  IMAD.WIDE.U32 R44, R0.reuse, -0x2daee0ad, RZ ;  /* 0xd2511f53002c7825 */ /* 0x040fe200078e00ff */
[----:B------:R-:W-:-:S13]  /*0970*/  ISETP.NE.AND P0, PT, R0, RZ, PT ;  /* 0x000000ff0000720c */ /* 0x000fda0003f05270 */
[----:B-1----:R-:W-:Y:S05]  /*0980*/  @P0 BRA `(.L_x_68) ;  /* 0x0000000000200947 */ /* 0x002fea0003800000 */
[----:B------:R-:W-:-:S05]  /*0990*/  VIADD R2, R2, 0x1 ;  /* 0x0000000102027836 */ /* 0x000fca0000000000 */
[----:B------:R-:W-:-:S13]  /*09a0*/  ISETP.NE.AND P0, PT, R2, RZ, PT ;  /* 0x000000ff0200720c */ /* 0x000fda0003f05270 */
[----:B------:R-:W-:Y:S01]  /*09b0*/  @!P0 IADD3 R36, PT, PT, R36, 0x1, RZ ;  /* 0x0000000124248810 */ /* 0x000fe20007ffe0ff */
[----:B------:R-:W-:Y:S01]  /*09c0*/  @!P0 VIADD R24, R37, 0x1 ;  /* 0x0000000125188836 */ /* 0x000fe20000000000 */
[----:B------:R-:W-:Y:S02]  /*09d0*/  @!P0 MOV R2, RZ ;  /* 0x000000ff00028202 */ /* 0x000fe40000000f00 */
[----:B------:R-:W-:-:S13]  /*09e0*/  ISETP.NE.AND P1, PT, R36, RZ, !P0 ;  /* 0x000000ff2400720c */ /* 0x000fda0004725270 */
[----:B------:R-:W-:-:S04]  /*09f0*/  @P1 IMAD.MOV R24, RZ, RZ, R37 ;  /* 0x000000ffff181224 */ /* 0x000fc800078e0225 */
[----:B------:R-:W-:-:S07]  /*0a00*/  @!P0 IMAD.MOV.U32 R37, RZ, RZ, R24 ;  /* 0x000000ffff258224 */ /* 0x000fce00078e0018 */
.L_x_68:
[----:B------:R-:W-:Y:S05]  /*0a10*/  BSYNC.RECONVERGENT B0 ;  /* 0x0000000000007941 */ /* 0x000fea0003800200 */
.L_x_67:
        /* <DEDUP_REMOVED lines=43> */
[----:B------:R-:W-:Y:S01]  /*0cd0*/  IMAD.MOV.U32 R33, RZ, RZ, R32 ;  /* 0x000000ffff217224 */ /* 0x000fe200078e0020 */
[----:B------:R-:W-:-:S11]  /*0ce0*/  MOV R28, R29 ;  /* 0x0000001d001c7202 */ /* 0x000fd60000000f00 */
[----:B------:R-:W-:Y:S05]  /*0cf0*/  @!P0 BRA `(.L_x_70) ;  /* 0x0000000000388947 */ /* 0x000fea0003800000 */
[----:B------:R-:W-:Y:S01]  /*0d00*/  IMAD.MOV.U32 R51, RZ, RZ, R48 ;  /* 0x000000ffff337224 */ /* 0x000fe200078e0030 */
[----:B------:R-:W-:Y:S01]  /*0d10*/  MOV R28, R44 ;  /* 0x0000002c001c7202 */ /* 0x000fe20000000f00 */
[----:B------:R-:W-:Y:S02]  /*0d20*/  IMAD.MOV.U32 R33, RZ, RZ, R29 ;  /* 0x000000ffff217224 */ /* 0x000fe400078e001d */
[----:B------:R-:W-:Y:S01]  /*0d30*/  IMAD.MOV.U32 R48, RZ, RZ, R32 ;  /* 0x000000ffff307224 */ /* 0x000fe200078e0020 */
[----:B------:R-:W-:Y:S06]  /*0d40*/  BRA `(.L_x_70) ;  /* 0x0000000000247947 */ /* 0x000fec0003800000 */
.L_x_69:
[----:B------:R-:W-:Y:S01]  /*0d50*/  ISETP.NE.AND P0, PT, R43, 0x3, PT ;  /* 0x000000032b00780c */ /* 0x000fe20003f05270 */
[----:B------:R-:W-:Y:S01]  /*0d60*/  IMAD.MOV.U32 R51, RZ, RZ, R29 ;  /* 0x000000ffff337224 */ /* 0x000fe200078e001d */
[----:B------:R-:W-:Y:S01]  /*0d70*/  MOV R48, R44 ;  /* 0x0000002c00307202 */ /* 0x000fe20000000f00 */
[----:B------:R-:W-:Y:S02]  /*0d80*/  IMAD.MOV.U32 R33, RZ, RZ, R24 ;  /* 0x000000ffff217224 */ /* 0x000fe400078e0018 */
[----:B------:R-:W-:-:S08]  /*0d90*/  IMAD.MOV.U32 R28, RZ, RZ, R45 ;  /* 0x000000ffff1c7224 */ /* 0x000fd000078e002d */
[----:B------:R-:W-:Y:S01]  /*0da0*/  @P0 MOV R51, R32 ;  /* 0x0000002000330202 */ /* 0x000fe20000000f00 */
[----:B------:R-:W-:Y:S01]  /*0db0*/  @P0 IMAD.MOV.U32 R48, RZ, RZ, R29 ;  /* 0x000000ffff300224 */ /* 0x000fe200078e001d */
[----:B------:R-:W-:Y:S01]  /*0dc0*/  @P0 MOV R28, R24 ;  /* 0x00000018001c0202 */ /* 0x000fe20000000f00 */
[----:B------:R-:W-:-:S07]  /*0dd0*/  @P0 IMAD.MOV.U32 R33, RZ, RZ, R44 ;  /* 0x000000ffff210224 */ /* 0x000fce00078e002c */
.L_x_70:
[----:B------:R-:W0:Y:S01]  /*0de0*/  LDC.64 R26, c[0x0][0x380] ;  /* 0x0000e000ff1a7b82 */ /* 0x000e220000000a00 */
[----:B------:R-:W-:Y:S01]  /*0df0*/  IMAD.WIDE.U32 R46, R28, 0x200000, RZ ;  /* 0x002000001c2e7825 */ /* 0x000fe200078e00ff */
[----:B------:R-:W-:Y:S01]  /*0e00*/  IADD3 R49, P0, PT, R30, R31, RZ ;  /* 0x0000001f1e317210 */ /* 0x000fe20007f1e0ff */
[----:B------:R-:W-:Y:S02]  /*0e10*/  BSSY.RECONVERGENT B0, `(.L_x_71) ;  /* 0x000001f000007945 */ /* 0x000fe40003800200 */
[----:B------:R-:W-:Y:S01]  /*0e20*/  IMAD.MOV.U32 R28, RZ, RZ, 0x0 ;  /* 0x00000000ff1c7424 */ /* 0x000fe200078e00ff */
[----:B------:R-:W-:Y:S01]  /*0e30*/  LOP3.LUT R46, R46, R33, RZ, 0x3c, !PT ;  /* 0x000000212e2e7212 */ /* 0x000fe200078e3cff */
[----:B------:R-:W-:Y:S01]  /*0e40*/  IMAD.MOV.U32 R29, RZ, RZ, 0x3ca00000 ;  /* 0x3ca00000ff1d7424 */ /* 0x000fe200078e00ff */
[----:B------:R-:W-:Y:S02]  /*0e50*/  IADD3.X R50, PT, PT, RZ, R34, RZ, P0, !PT ;  /* 0x00000022ff327210 */ /* 0x000fe400007fe4ff */
[----:B------:R-:W1:Y:S01]  /*0e60*/  I2F.F64.U64 R32, R46 ;  /* 0x0000002e00207312 */ /* 0x000e620000301800 */
[----:B0-----:R-:W-:-:S02]  /*0e70*/  ISETP.GE.U32.AND P0, PT, R31, R26, PT ;  /* 0x0000001a1f00720c */ /* 0x001fc40003f06070 */
[----:B-1----:R-:W-:Y:S01]  /*0e80*/  DFMA R32, R32, R28, 5.5511151231257827021e-17 ;  /* 0x3c9000002020742b */ /* 0x002fe2000000001c */
[----:B------:R-:W-:Y:S02]  /*0e90*/  ISETP.GE.U32.AND P1, PT, R49, R26, PT ;  /* 0x0000001a3100720c */ /* 0x000fe40003f26070 */
[-C--:B------:R-:W-:Y:S02]  /*0ea0*/  ISETP.GE.AND.EX P0, PT, R34, R27.reuse, PT, P0 ;  /* 0x0000001b2200720c */ /* 0x080fe40003f06300 */
[----:B------:R-:W-:-:S11]  /*0eb0*/  ISETP.GE.AND.EX P1, PT, R50, R27, PT, P1 ;  /* 0x0000001b3200720c */ /* 0x000fd60003f26310 */
[----:B------:R-:W-:Y:S05]  /*0ec0*/  @P0 BRA `(.L_x_72) ;  /* 0x00000000004c0947 */ /* 0x000fea0003800000 */
[----:B------:R-:W-:Y:S01]  /*0ed0*/  IMAD.WIDE.U32 R46, R48, 0x200000, RZ ;  /* 0x00200000302e7825 */ /* 0x000fe200078e00ff */
[----:B------:R-:W-:Y:S01]  /*0ee0*/  UMOV UR10, 0xf0000000 ;  /* 0xf0000000000a7882 */ /* 0x000fe20000000000 */
[----:B------:R-:W-:Y:S01]  /*0ef0*/  UMOV UR11, 0x380fffff ;  /* 0x380fffff000b7882 */ /* 0x000fe20000000000 */
[----:B------:R-:W-:-:S06]  /*0f00*/  LOP3.LUT R46, R46, R51, RZ, 0x3c, !PT ;  /* 0x000000332e2e7212 */ /* 0x000fcc00078e3cff */
[----:B------:R-:W0:Y:S02]  /*0f10*/  I2F.F64.U64 R46, R46 ;  /* 0x0000002e002e7312 */ /* 0x000e240000301800 */
[----:B0-----:R-:W-:-:S06]  /*0f20*/  DFMA R50, R46, R28, 5.5511151231257827021e-17 ;  /* 0x3c9000002e32742b */ /* 0x001fcc000000001c */
[----:B------:R-:W-:Y:S02]  /*0f30*/  MUFU.RCP R29, R40 ;  /* 0x00000028001d7308 */ /* 0x000fe40000001000 */
[----:B------:R-:W-:-:S06]  /*0f40*/  DSETP.GEU.AND P0, PT, |R50|, UR10, PT ;  /* 0x0000000a32007e2a */ /* 0x000fcc000bf0e200 */
[----:B------:R-:W0:Y:S08]  /*0f50*/  F2F.F32.F64 R48, R50 ;  /* 0x0000003200307310 */ /* 0x000e300000301000 */
[----:B0-----:R-:W-:-:S06]  /*0f60*/  @!P0 FMUL R48, R48, 1.175494350822287508e-38 ;  /* 0x0080000030308820 */ /* 0x001fcc0000400000 */
[----:B------:R-:W0:Y:S02]  /*0f70*/  MUFU.LG2 R48, R48 ;  /* 0x0000003000307308 */ /* 0x000e240000000c00 */
[----:B0-----:R-:W-:-:S04]  /*0f80*/  FMUL.FTZ R28, R48, 0.69314718246459960938 ;  /* 0x3f317218301c7820 */ /* 0x001fc80000410000 */
[----:B------:R-:W-:Y:S01]  /*0f90*/  FMUL.FTZ R52, R28, R29 ;  /* 0x0000001d1c347220 */ /* 0x000fe20000410000 */
[----:B------:R-:W-:-:S05]  /*0fa0*/  IMAD R29, R31, UR4, RZ ;  /* 0x000000041f1d7c24 */ /* 0x000fca000f8e02ff */
[----:B------:R-:W0:Y:S01]  /*0fb0*/  FRND.FTZ.CEIL R52, R52 ;  /* 0x0000003400347307 */ /* 0x000e220000219000 */
[----:B------:R-:W-:-:S04]  /*0fc0*/  IADD3 R28, P0, PT, R29, UR8, RZ ;  /* 0x000000081d1c7c10 */ /* 0x000fc8000ff1e0ff */
[----:B------:R-:W-:Y:S02]  /*0fd0*/  LEA.HI.X.SX32 R29, R29, UR9, 0x1, P0 ;  /* 0x000000091d1d7c11 */ /* 0x000fe400080f0eff */
[----:B0-----:R-:W-:-:S05]  /*0fe0*/  F2FP.BF16.F32.PACK_AB R46, RZ, R52 ;  /* 0x00000034ff2e723e */ /* 0x001fca00000010ff */
[----:B------:R0:W-:Y:S02]  /*0ff0*/  STG.E.U16 desc[UR6][R28.64], R46 ;  /* 0x0000002e1c007986 */ /* 0x0001e4000c101506 */
.L_x_72:
[----:B------:R-:W-:Y:S05]  /*1000*/  BSYNC.RECONVERGENT B0 ;  /* 0x0000000000007941 */ /* 0x000fea0003800200 */
.L_x_71:
[----:B------:R-:W-:Y:S04]  /*1010*/  BSSY.RECONVERGENT B0, `(.L_x_73) ;  /* 0x0000011000007945 */ /* 0x000fe80003800200 */
[----:B------:R-:W-:Y:S05]  /*1020*/  @P1 BRA `(.L_x_74) ;  /* 0x00000000003c1947 */ /* 0x000fea0003800000 */
[----:B------:R-:W-:Y:S01]  /*1030*/  UMOV UR10, 0xf0000000 ;  /* 0xf0000000000a7882 */ /* 0x000fe20000000000 */
[----:B------:R-:W-:Y:S01]  /*1040*/  UMOV UR11, 0x380fffff ;  /* 0x380fffff000b7882 */ /* 0x000fe20000000000 */
[----:B0-----:R-:W0:Y:S01]  /*1050*/  F2F.F32.F64 R46, R32 ;  /* 0x00000020002e7310 */ /* 0x001e220000301000 */
[----:B------:R-:W-:Y:S01]  /*1060*/  DSETP.GEU.AND P0, PT, |R32|, UR10, PT ;  /* 0x0000000a20007e2a */ /* 0x000fe2000bf0e200 */
[----:B------:R-:W-:-:S06]  /*1070*/  IMAD R49, R49, UR4, RZ ;  /* 0x0000000431317c24 */ /* 0x000fcc000f8e02ff */
[----:B------:R-:W-:Y:S07]  /*1080*/  MUFU.RCP R47, R40 ;  /* 0x00000028002f7308 */ /* 0x000fee0000001000 */
[----:B0-----:R-:W-:-:S06]  /*1090*/  @!P0 FMUL R46, R46, 1.175494350822287508e-38 ;  /* 0x008000002e2e8820 */ /* 0x001fcc0000400000 */
[----:B------:R-:W0:Y:S02]  /*10a0*/  MUFU.LG2 R46, R46 ;  /* 0x0000002e002e7308 */ /* 0x000e240000000c00 */
[----:B0-----:R-:W-:-:S04]  /*10b0*/  FMUL.FTZ R28, R46, 0.69314718246459960938 ;  /* 0x3f3172182e1c7820 */ /* 0x001fc80000410000 */
[----:B------:R-:W-:Y:S01]  /*10c0*/  FMUL.FTZ R47, R28, R47 ;  /* 0x0000002f1c2f7220 */ /* 0x000fe20000410000 */
[----:B------:R-:W-:-:S04]  /*10d0*/  IADD3 R28, P0, PT, R49, UR8, RZ ;  /* 0x00000008311c7c10 */ /* 0x000fc8000ff1e0ff */
[----:B------:R-:W-:Y:S01]  /*10e0*/  LEA.HI.X.SX32 R29, R49, UR9, 0x1, P0 ;  /* 0x00000009311d7c11 */ /* 0x000fe200080f0eff */
[----:B------:R-:W0:Y:S02]  /*10f0*/  FRND.FTZ.CEIL R47, R47 ;  /* 0x0000002f002f7307 */ /* 0x000e240000219000 */
[----:B0-----:R-:W-:-:S05]  /*1100*/  F2FP.BF16.F32.PACK_AB R33, RZ, R47 ;  /* 0x0000002fff21723e */ /* 0x001fca00000010ff */
[----:B------:R1:W-:Y:S02]  /*1110*/  STG.E.U16 desc[UR6][R28.64], R33 ;  /* 0x000000211c007986 */ /* 0x0003e4000c101506 */
.L_x_74:
[----:B------:R-:W-:Y:S05]  /*1120*/  BSYNC.RECONVERGENT B0 ;  /* 0x0000000000007941 */ /* 0x000fea0003800200 */
.L_x_73:
[C---:B01----:R-:W-:Y:S01]  /*1130*/  IMAD R28, R30.reuse, 0x3, RZ ;  /* 0x000000031e1c7824 */ /* 0x043fe200078e02ff */
[-C--:B------:R-:W-:Y:S01]  /*1140*/  LEA R25, P1, R30, R31.reuse, 0x1 ;  /* 0x0000001f1e197211 */ /* 0x080fe200078208ff */
[----:B------:R-:W-:Y:S05]  /*1150*/  WARPSYNC.ALL ;  /* 0x0000000000007948 */ /* 0x000fea0003800000 */
[----:B------:R-:W-:Y:S01]  /*1160*/  IADD3 R33, P2, PT, R28, R31, RZ ;  /* 0x0000001f1c217210 */ /* 0x000fe20007f5e0ff */
[----:B------:R-:W-:Y:S01]  /*1170*/  IMAD.X R28, RZ, RZ, R34, P1 ;  /* 0x000000ffff1c7224 */ /* 0x000fe200008e0622 */
[-C--:B------:R-:W-:Y:S01]  /*1180*/  ISETP.GE.U32.AND P0, PT, R25, R26.reuse, PT ;  /* 0x0000001a1900720c */ /* 0x080fe20003f06070 */
[----:B------:R-:W-:Y:S01]  /*1190*/  IMAD.MOV.U32 R48, RZ, RZ, R24 ;  /* 0x000000ffff307224 */ /* 0x000fe200078e0018 */
[----:B------:R-:W-:Y:S01]  /*11a0*/  ISETP.GE.U32.AND P1, PT, R33, R26, PT ;  /* 0x0000001a2100720c */ /* 0x000fe20003f26070 */
[----:B------:R-:W-:Y:S01]  /*11b0*/  IMAD.X R26, RZ, RZ, R34, P2 ;  /* 0x000000ffff1a7224 */ /* 0x000fe200010e0622 */
[----:B------:R-:W-:Y:S01]  /*11c0*/  ISETP.GE.AND.EX P0, PT, R28, R27, PT, P0 ;  /* 0x0000001b1c00720c */ /* 0x000fe20003f06300 */
[----:B------:R-:W-:-:S03]  /*11d0*/  IMAD.MOV.U32 R51, RZ, RZ, R44 ;  /* 0x000000ffff337224 */ /* 0x000fc600078e002c */
[----:B------:R-:W-:-:S09]  /*11e0*/  ISETP.GE.AND.EX P1, PT, R26, R27, PT, P1 ;  /* 0x0000001b1a00720c */ /* 0x000fd20003f26310 */
[----:B------:R-:W0:Y:S08]  /*11f0*/  @!P0 LDC R32, c[0x0][0x3b0] ;  /* 0x0000ec00ff208b82 */ /* 0x000e300000000800 */
[----:B------:R-:W1:Y:S08]  /*1200*/  @!P0 LDC.64 R26, c[0x0][0x3a8] ;  /* 0x0000ea00ff1a8b82 */ /* 0x000e700000000a00 */
[----:B------:R-:W2:Y:S01]  /*1210*/  @!P1 LDC R46, c[0x0][0x3b0] ;  /* 0x0000ec00ff2e9b82 */ /* 0x000ea20000000800 */
[----:B0-----:R-:W-:-:S07]  /*1220*/  @!P0 IMAD R25, R25, R32, RZ ;  /* 0x0000002019198224 */ /* 0x001fce00078e02ff */
[----:B------:R-:W0:Y:S01]  /*1230*/  @!P1 LDC.64 R28, c[0x0][0x3a8] ;  /* 0x0000ea00ff1c9b82 */ /* 0x000e220000000a00 */
[----:B-1----:R-:W-:-:S04]  /*1240*/  @!P0 IADD3 R26, P2, PT, R25, R26, RZ ;  /* 0x0000001a191a8210 */ /* 0x002fc80007f5e0ff */
[----:B------:R-:W-:Y:S02]  /*1250*/  @!P0 LEA.HI.X.SX32 R27, R25, R27, 0x1, P2 ;  /* 0x0000001b191b8211 */ /* 0x000fe400010f0eff */
[----:B------:R-:W-:Y:S01]  /*1260*/  PRMT R25, R42, 0x7632, R25 ;  /* 0x000076322a197816 */ /* 0x000fe20000000019 */
[----:B--2---:R-:W-:Y:S02]  /*1270*/  @!P1 IMAD R32, R33, R46, RZ ;  /* 0x0000002e21209224 */ /* 0x004fe400078e02ff */
[----:B------:R1:W-:Y:S01]  /*1280*/  @!P0 STG.E.U16 desc[UR6][R26.64], R42 ;  /* 0x0000002a1a008986 */ /* 0x0003e2000c101506 */
[----:B------:R-:W-:-:S04]  /*1290*/  IADD3 R31, P0, PT, R38, R31, RZ ;  /* 0x0000001f261f7210 */ /* 0x000fc80007f1e0ff */
[----:B------:R-:W-:Y:S02]  /*12a0*/  IADD3.X R34, PT, PT, RZ, R34, RZ, P0, !PT ;  /* 0x00000022ff227210 */ /* 0x000fe400007fe4ff */
[----:B------:R-:W-:Y:S02]  /*12b0*/  ISETP.GE.U32.AND P0, PT, R31, R22, PT ;  /* 0x000000161f00720c */ /* 0x000fe40003f06070 */
[----:B0-----:R-:W-:Y:S02]  /*12c0*/  @!P1 IADD3 R28, P3, PT, R32, R28, RZ ;  /* 0x0000001c201c9210 */ /* 0x001fe40007f7e0ff */
[----:B------:R-:W-:Y:S02]  /*12d0*/  ISETP.GE.AND.EX P0, PT, R34, R41, PT, P0 ;  /* 0x000000292200720c */ /* 0x000fe40003f06300 */
[----:B------:R-:W-:Y:S02]  /*12e0*/  @!P1 LEA.HI.X.SX32 R29, R32, R29, 0x1, P3 ;  /* 0x0000001d201d9211 */ /* 0x000fe400018f0eff */
[----:B------:R-:W-:-:S03]  /*12f0*/  MOV R32, R45 ;  /* 0x0000002d00207202 */ /* 0x000fc60000000f00 */
[----:B------:R1:W-:Y:S01]  /*1300*/  @!P1 STG.E.U16 desc[UR6][R28.64], R25 ;  /* 0x000000191c009986 */ /* 0x0003e2000c101506 */
[----:B------:R-:W-:Y:S06]  /*1310*/  BAR.SYNC.DEFER_BLOCKING 0x0 ;  /* 0x0000000000007b1d */ /* 0x000fec0000010000 */
[----:B------:R-:W-:Y:S05]  /*1320*/  @!P0 BRA `(.L_x_75) ;  /* 0xfffffff400848947 */ /* 0x000fea000383ffff */
[----:B------:R-:W-:Y:S05]  /*1330*/  EXIT ;  /* 0x000000000000794d */ /* 0x000fea0003800000 */
        .weak           $__internal_3_$__cuda_sm20_div_s64
        .type           $__internal_3_$__cuda_sm20_div_s64,@function
        .size           $__internal_3_$__cuda_sm20_div_s64,(.L_x_764 - $__internal_3_$__cuda_sm20_div_s64)
$__internal_3_$__cuda_sm20_div_s64:
[----:B------:R-:W-:Y:S02]  /*1340*/  IMAD.MOV.U32 R26, RZ, RZ, R38 ;  /* 0x000000ffff1a7224 */ /* 0x000fe400078e0026 */
[----:B------:R-:W-:-:S04]  /*1350*/  IMAD.MOV.U32 R27, RZ, RZ, RZ ;  /* 0x000000ffff1b7224 */ /* 0x000fc800078e00ff */
[----:B------:R-:W0:Y:S08]  /*1360*/  I2F.U64.RP R26, R26 ;  /* 0x0000001a001a7312 */ /* 0x000e300000309000 */
[----:B0-----:R-:W0:Y:S02]  /*1370*/  MUFU.RCP R22, R26 ;  /* 0x0000001a00167308 */ /* 0x001e240000001000 */
[----:B0-----:R-:W-:-:S06]  /*1380*/  IADD3 R24, PT, PT, R22, 0x1ffffffe, RZ ;  /* 0x1ffffffe16187810 */ /* 0x001fcc0007ffe0ff */
[----:B------:R-:W0:Y:S02]  /*1390*/  F2I.U64.TRUNC R24, R24 ;  /* 0x0000001800187311 */ /* 0x000e24000020d800 */
[----:B0-----:R-:W-:-:S04]  /*13a0*/  IMAD.WIDE.U32 R22, R24, R38, RZ ;  /* 0x0000002618167225 */ /* 0x001fc800078e00ff */
[----:B------:R-:W-:Y:S01]  /*13b0*/  IMAD R23, R25, R38, R23 ;  /* 0x0000002619177224 */ /* 0x000fe200078e0217 */
[----:B------:R-:W-:-:S05]  /*13c0*/  IADD3 R33, P0, PT, RZ, -R22, RZ ;  /* 0x80000016ff217210 */ /* 0x000fca0007f1e0ff */
[----:B------:R-:W-:-:S04]  /*13d0*/  IMAD.HI.U32 R22, R24, R33, RZ ;  /* 0x0000002118167227 */ /* 0x000fc800078e00ff */
[----:B------:R-:W-:Y:S02]  /*13e0*/  IMAD.X R41, RZ, RZ, ~R23, P0 ;  /* 0x000000ffff297224 */ /* 0x000fe400000e0e17 */
[----:B------:R-:W-:Y:S02]  /*13f0*/  IMAD.MOV.U32 R23, RZ, RZ, R24 ;  /* 0x000000ffff177224 */ /* 0x000fe400078e0018 */
[-C--:B------:R-:W-:Y:S02]  /*1400*/  IMAD R27, R25, R41.reuse, RZ ;  /* 0x00000029191b7224 */ /* 0x080fe400078e02ff */
[----:B------:R-:W-:-:S04]  /*1410*/  IMAD.WIDE.U32 R22, P0, R24, R41, R22 ;  /* 0x0000002918167225 */ /* 0x000fc80007800016 */
[----:B------:R-:W-:-:S04]  /*1420*/  IMAD.HI.U32 R41, R25, R41, RZ ;  /* 0x0000002919297227 */ /* 0x000fc800078e00ff */
[----:B------:R-:W-:-:S05]  /*1430*/  IMAD.HI.U32 R22, P1, R25, R33, R22 ;  /* 0x0000002119167227 */ /* 0x000fca0007820016 */
[----:B------:R-:W-:Y:S02]  /*1440*/  IADD3 R23, P2, PT, R27, R22, RZ ;  /* 0x000000161b177210 */ /* 0x000fe40007f5e0ff */
[----:B------:R-:W-:-:S03]  /*1450*/  IADD3.X R22, PT, PT, R41, R25, RZ, P0, !PT ;  /* 0x0000001929167210 */ /* 0x000fc600007fe4ff */
[----:B------:R-:W-:Y:S01]  /*1460*/  IMAD.WIDE.U32 R24, R23, R38, RZ ;  /* 0x0000002617187225 */ /* 0x000fe200078e00ff */
[----:B------:R-:W-:Y:S02]  /*1470*/  IADD3.X R27, PT, PT, RZ, RZ, R22, P2, P1 ;  /* 0x000000ffff1b7210 */ /* 0x000fe400017e2416 */
[----:B------:R-:W-:Y:S02]  /*1480*/  ISETP.LE.AND P1, PT, RZ, UR5, PT ;  /* 0x00000005ff007c0c */ /* 0x000fe4000bf23270 */
[----:B------:R-:W-:Y:S01]  /*1490*/  IADD3 R33, P0, PT, RZ, -R24, RZ ;  /* 0x80000018ff217210 */ /* 0x000fe20007f1e0ff */
[----:B------:R-:W-:Y:S01]  /*14a0*/  IMAD R24, R27, R38, R25 ;  /* 0x000000261b187224 */ /* 0x000fe200078e0219 */
[----:B------:R-:W-:-:S03]  /*14b0*/  IADD3 R25, P4, PT, RZ, -UR4, RZ ;  /* 0x80000004ff197c10 */ /* 0x000fc6000ff9e0ff */
[----:B------:R-:W-:Y:S01]  /*14c0*/  IMAD.HI.U32 R22, R23, R33, RZ ;  /* 0x0000002117167227 */ /* 0x000fe200078e00ff */
[----:B------:R-:W-:-:S03]  /*14d0*/  SEL R25, R25, UR4, !P1 ;  /* 0x0000000419197c07 */ /* 0x000fc6000c800000 */
[----:B------:R-:W-:Y:S02]  /*14e0*/  IMAD.X R24, RZ, RZ, ~R24, P0 ;  /* 0x000000ffff187224 */ /* 0x000fe400000e0e18 */
        /* <DEDUP_REMOVED lines=47> */
[----:B------:R-:W-:Y:S06]  /*17e0*/  RET.REL.NODEC R40 `(_ZN2at6native63_GLOBAL__N__7310b794_30_DistributionGeometricKernel_cu_fa6e70a443distribution_elementwise_grid_stride_kernelIfLi4EZNS0_9templates4cuda21uniform_and_transformIN3c108BFloat16EfPNS_17CUDAGeneratorImplEZZZNS4_16geometric_kernelIS9_EEvRNS_18TensorIteratorBaseEdT_ENKUlvE_clEvENKUlvE7_clEvEUlfE_EEvSC_T1_T2_EUlP24curandStatePhilox4_32_10E_ZNS1_27distribution_nullary_kernelIS7_f7double2S9_SL_SG_EEvSC_SI_RKT3_T4_EUlifE_EEvlNS_15PhiloxCudaStateESH_SI_) ;  /* 0xffffffe828047950 */ /* 0x000fec0003c3ffff */
.L_x_76:
        /* <DEDUP_REMOVED lines=9> */
.L_x_764:


//--------------------- .text._ZN2at6native63_GLOBAL__N__7310b794_30_DistributionGeometricKernel_cu_fa6e70a443distribution_elementwise_grid_stride_kernelIfLi4EZNS0_9templates4cuda21uniform_and_transformIN3c104HalfEfPNS_17CUDAGeneratorImplEZZZNS4_16geometric_kernelIS9_EEvRNS_18TensorIteratorBaseEdT_ENKUlvE_clEvENKUlvE6_clEvEUlfE_EEvSC_T1_T2_EUlP24curandStatePhilox4_32_10E0_ZNS1_27distribution_nullary_kernelIS7_f6float4S9_SL_SG_EEvSC_SI_RKT3_T4_EUlifE0_EEvlNS_15PhiloxCudaStateESH_SI_ --------------------------
	.section	.text._ZN2at6native63_GLOBAL__N__7310b794_30_DistributionGeometricKernel_cu_fa6e70a443distribution_elementwise_grid_stride_kernelIfLi4EZNS0_9templates4cuda21uniform_and_transformIN3c104HalfEfPNS_17CUDAGeneratorImplEZZZNS4_16geometric_kernelIS9_EEvRNS_18TensorIteratorBaseEdT_ENKUlvE_clEvENKUlvE6_clEvEUlfE_EEvSC_T1_T2_EUlP24curandStatePhilox4_32_10E0_ZNS1_27distribution_nullary_kernelIS7_f6float4S9_SL_SG_EEvSC_SI_RKT3_T4_EUlifE0_EEvlNS_15PhiloxCudaStateESH_SI_,"ax",@progbits
	.align	128
.text._ZN2at6native63_GLOBAL__N__7310b794_30_DistributionGeometricKernel_cu_fa6e70a443distribution_elementwise_grid_stride_kernelIfLi4EZNS0_9templates4cuda21uniform_and_transformIN3c104HalfEfPNS_17CUDAGeneratorImplEZZZNS4_16geometric_kernelIS9_EEvRNS_18TensorIteratorBaseEdT_ENKUlvE_clEvENKUlvE6_clEvEUlfE_EEvSC_T1_T2_EUlP24curandStatePhilox4_32_10E0_ZNS1_27distribution_nullary_kernelIS7_f6float4S9_SL_SG_EEvSC_SI_RKT3_T4_EUlifE0_EEvlNS_15PhiloxCudaStateESH_SI_:
        .type           _ZN2at6native63_GLOBAL__N__7310b794_30_DistributionGeometricKernel_cu_fa6e70a443distribution_elementwise_grid_stride_kernelIfLi4EZNS0_9templates4cuda21uniform_and_transformIN3c104HalfEfPNS_17CUDAGeneratorImplEZZZNS4_16geometric_kernelIS9_EEvRNS_18TensorIteratorBaseEdT_ENKUlvE_clEvENKUlvE6_clEvEUlfE_EEvSC_T1_T2_EUlP24curandStatePhilox4_32_10E0_ZNS1_27distribution_nullary_kernelIS7_f6float4S9_SL_SG_EEvSC_SI_RKT3_T4_EUlifE0_EEvlNS_15PhiloxCudaStateESH_SI_,@function
        .size           _ZN2at6native63_GLOBAL__N__7310b794_30_DistributionGeometricKernel_cu_fa6e70a443distribution_elementwise_grid_stride_kernelIfLi4EZNS0_9templates4cuda21uniform_and_transformIN3c104HalfEfPNS_17CUDAGeneratorImplEZZZNS4_16geometric_kernelIS9_EEvRNS_18TensorIteratorBaseEdT_ENKUlvE_clEvENKUlvE6_clEvEUlfE_EEvSC_T1_T2_EUlP24curandStatePhilox4_32_10E0_ZNS1_27distribution_nullary_kernelIS7_f6float4S9_SL_SG_EEvSC_SI_RKT3_T4_EUlifE0_EEvlNS_15PhiloxCudaStateESH_SI_,(.L_x_766 - _ZN2at6native63_GLOBAL__N__7310b794_30_DistributionGeometricKernel_cu_fa6e70a443distribution_elementwise_grid_stride_kernelIfLi4EZNS0_9templates4cuda21uniform_and_transformIN3c104HalfEfPNS_17CUDAGeneratorImplEZZZNS4_16geometric_kernelIS9_EEvRNS_18TensorIteratorBaseEdT_ENKUlvE_clEvENKUlvE6_clEvEUlfE_EEvSC_T1_T2_EUlP24curandStatePhilox4_32_10E0_ZNS1_27distribution_nullary_kernelIS7_f6float4S9_SL_SG_EEvSC_SI_RKT3_T4_EUlifE0_EEvlNS_15PhiloxCudaStateESH_SI_)
        .other          _ZN2at6native63_GLOBAL__N__7310b794_30_DistributionGeometricKernel_cu_fa6e70a443distribution_elementwise_grid_stride_kernelIfLi4EZNS0_9templates4cuda21uniform_and_transformIN3c104HalfEfPNS_17CUDAGeneratorImplEZZZNS4_16geometric_kernelIS9_EEvRNS_18TensorIteratorBaseEdT_ENKUlvE_clEvENKUlvE6_clEvEUlfE_EEvSC_T1_T2_EUlP24curandStatePhilox4_32_10E0_ZNS1_27distribution_nullary_kernelIS7_f6float4S9_SL_SG_EEvSC_SI_RKT3_T4_EUlifE0_EEvlNS_15PhiloxCudaStateESH_SI_,@"STO_CUDA_ENTRY STV_DEFAULT"
_ZN2at6native63_GLOBAL__N__7310b794_30_DistributionGeometricKernel_cu_fa6e70a443distribution_elementwise_grid_stride_kernelIfLi4EZNS0_9templates4cuda21uniform_and_transformIN3c104HalfEfPNS_17CUDAGeneratorImplEZZZNS4_16geometric_kernelIS9_EEvRNS_18TensorIteratorBaseEdT_ENKUlvE_clEvENKUlvE6_clEvEUlfE_EEvSC_T1_T2_EUlP24curandStatePhilox4_32_10E0_ZNS1_27distribution_nullary_kernelIS7_f6float4S9_SL_SG_EEvSC_SI_RKT3_T4_EUlifE0_EEvlNS_15PhiloxCudaStateESH_SI_:
        /* <DEDUP_REMOVED lines=114> */
.L_x_77:
[----:B------:R-:W-:-:S07]  /*0720*/  MOV R36, 0x740 ;  /* 0x0000074000247802 */ /* 0x000fce0000000f00 */
[----:B------:R-:W-:Y:S05]  /*0730*/  CALL.REL.NOINC `($__internal_4_$__cuda_sm20_div_s64) ;  /* 0x0000004c00c47944 */ /* 0x000fea0003c00000 */
.L_x_78:
        /* <DEDUP_REMOVED lines=88> */
.L_x_101:
        /* <DEDUP_REMOVED lines=13> */
.L_x_80:
[----:B0-----:R-:W-:Y:S05]  /*0d90*/  BSYNC.RECONVERGENT B0 ;  /* 0x0000000000007941 */ /* 0x001fea0003800200 */
.L_x_79:
        /* <DEDUP_REMOVED lines=62> */
.L_x_81:
        /* <DEDUP_REMOVED lines=9> */
.L_x_82:
        /* <DEDUP_REMOVED lines=35> */
[----:B-1----:R-:W-:-:S05]  /*1440*/  F2FP.F16.F32.PACK_AB R42, RZ, R41 ;  /* 0x00000029ff2a723e */ /* 0x002fca00000000ff */
[----:B0-----:R0:W-:Y:S02]  /*1450*/  STG.E.U16 desc[UR76][R28.64], R42 ;  /* 0x0000002a1c007986 */ /* 0x0011e4000c10154c */
.L_x_85:
[----:B------:R-:W-:Y:S05]  /*1460*/  BSYNC.RECONVERGENT B0 ;  /* 0x0000000000007941 */ /* 0x000fea0003800200 */
.L_x_84:
        /* <DEDUP_REMOVED lines=12> */
.L_x_87:
[----:B------:R-:W-:Y:S05]  /*1530*/  BSYNC.RECONVERGENT B0 ;  /* 0x0000000000007941 */ /* 0x000fea0003800200 */
.L_x_86:
        /* <DEDUP_REMOVED lines=12> */
.L_x_89:
[----:B------:R-:W-:Y:S05]  /*1600*/  BSYNC.RECONVERGENT B0 ;  /* 0x0000000000007941 */ /* 0x000fea0003800200 */
.L_x_88:
        /* <DEDUP_REMOVED lines=10> */
[----:B0-----:R3:W-:Y:S01]  /*16b0*/  STG.E.U16 desc[UR76][R28.64], R37 ;  /* 0x000000251c007986 */ /* 0x0017e2000c10154c */
[----:B------:R-:W-:Y:S05]  /*16c0*/  BRA `(.L_x_90) ;  /* 0x0000003c00b47947 */ /* 0x000fea0003800000 */
.L_x_83:
        /* <DEDUP_REMOVED lines=232> */
.L_x_93:
        /* <DEDUP_REMOVED lines=10> */
[----:B0-----:R-:W-:-:S05]  /*25f0*/  F2FP.F16.F32.PACK_AB R42, RZ, R28 ;  /* 0x0000001cff2a723e */ /* 0x001fca00000000ff */
[----:B------:R0:W-:Y:S02]  /*2600*/  STG.E.U16 desc[UR76][R40.64], R42 ;  /* 0x0000002a28007986 */ /* 0x0001e4000c10154c */
.L_x_92:
[----:B------:R-:W-:Y:S05]  /*2610*/  BSYNC.RECONVERGENT B0 ;  /* 0x0000000000007941 */ /* 0x000fea0003800200 */
.L_x_91:
        /* <DEDUP_REMOVED lines=233> */
.L_x_96:
        /* <DEDUP_REMOVED lines=10> */
[----:B0-----:R-:W-:-:S05]  /*3550*/  F2FP.F16.F32.PACK_AB R36, RZ, R41 ;  /* 0x00000029ff24723e */ /* 0x001fca00000000ff */
[----:B------:R1:W-:Y:S02]  /*3560*/  STG.E.U16 desc[UR76][R28.64], R36 ;  /* 0x000000241c007986 */ /* 0x0003e4000c10154c */
.L_x_95:
[----:B------:R-:W-:Y:S05]  /*3570*/  BSYNC.RECONVERGENT B0 ;  /* 0x0000000000007941 */ /* 0x000fea0003800200 */
.L_x_94:
        /* <DEDUP_REMOVED lines=245> */
.L_x_99:
        /* <DEDUP_REMOVED lines=10> */
[----:B0-----:R-:W-:-:S05]  /*4570*/  F2FP.F16.F32.PACK_AB R40, RZ, R28 ;  /* 0x0000001cff28723e */ /* 0x001fca00000000ff */
[----:B------:R1:W-:Y:S02]  /*4580*/  STG.E.U16 desc[UR76][R36.64], R40 ;  /* 0x0000002824007986 */ /* 0x0003e4000c10154c */
.L_x_98:
[----:B------:R-:W-:Y:S05]  /*4590*/  BSYNC.RECONVERGENT B0 ;  /* 0x0000000000007941 */ /* 0x000fea0003800200 */
.L_x_97:
        /* <DEDUP_REMOVED lines=244> */
.L_x_100:
        /* <DEDUP_REMOVED lines=10> */
[----:B-1----:R-:W-:-:S05]  /*5580*/  F2FP.F16.F32.PACK_AB R38, RZ, R28 ;  /* 0x0000001cff26723e */ /* 0x002fca00000000ff */
[----:B------:R2:W-:Y:S02]  /*5590*/  STG.E.U16 desc[UR76][R36.64], R38 ;  /* 0x0000002624007986 */ /* 0x0005e4000c10154c */
.L_x_90:
        /* <DEDUP_REMOVED lines=11> */
        .weak           $__internal_4_$__cuda_sm20_div_s64
        .type           $__internal_4_$__cuda_sm20_div_s64,@function
        .size           $__internal_4_$__cuda_sm20_div_s64,(.L_x_766 - $__internal_4_$__cuda_sm20_div_s64)
$__internal_4_$__cuda_sm20_div_s64:
        /* <DEDUP_REMOVED lines=74> */
[----:B------:R-:W-:Y:S06]  /*5af0*/  RET.REL.NODEC R36 `(_ZN2at6native63_GLOBAL__N__7310b794_30_DistributionGeometricKernel_cu_fa6e70a443distribution_elementwise_grid_stride_kernelIfLi4EZNS0_9templates4cuda21uniform_and_transformIN3c104HalfEfPNS_17CUDAGeneratorImplEZZZNS4_16geometric_kernelIS9_EEvRNS_18TensorIteratorBaseEdT_ENKUlvE_clEvENKUlvE6_clEvEUlfE_EEvSC_T1_T2_EUlP24curandStatePhilox4_32_10E0_ZNS1_27distribution_nullary_kernelIS7_f6float4S9_SL_SG_EEvSC_SI_RKT3_T4_EUlifE0_EEvlNS_15PhiloxCudaStateESH_SI_) ;  /* 0xffffffa424407950 */ /* 0x000fec0003c3ffff */
.L_x_102:
        /* <DEDUP_REMOVED lines=16> */
.L_x_766:


//--------------------- .text._ZN2at6native63_GLOBAL__N__7310b794_30_DistributionGeometricKernel_cu_fa6e70a443distribution_elementwise_grid_stride_kernelIfLi4EZNS0_9templates4cuda21uniform_and_transformIN3c104HalfEfPNS_17CUDAGeneratorImplEZZZNS4_16geometric_kernelIS9_EEvRNS_18TensorIteratorBaseEdT_ENKUlvE_clEvENKUlvE6_clEvEUlfE_EEvSC_T1_T2_EUlP24curandStatePhilox4_32_10E0_ZNS1_27distribution_nullary_kernelIS7_f6float4S9_SL_SG_EEvSC_SI_RKT3_T4_EUlifE_EEvlNS_15PhiloxCudaStateESH_SI_ --------------------------
	.section	.text._ZN2at6native63_GLOBAL__N__7310b794_30_DistributionGeometricKernel_cu_fa6e70a443distribution_elementwise_grid_stride_kernelIfLi4EZNS0_9templates4cuda21uniform_and_transformIN3c104HalfEfPNS_17CUDAGeneratorImplEZZZNS4_16geometric_kernelIS9_EEvRNS_18TensorIteratorBaseEdT_ENKUlvE_clEvENKUlvE6_clEvEUlfE_EEvSC_T1_T2_EUlP24curandStatePhilox4_32_10E0_ZNS1_27distribution_nullary_kernelIS7_f6float4S9_SL_SG_EEvSC_SI_RKT3_T4_EUlifE_EEvlNS_15PhiloxCudaStateESH_SI_,"ax",@progbits
	.align	128
.text._ZN2at6native63_GLOBAL__N__7310b794_30_DistributionGeometricKernel_cu_fa6e70a443distribution_elementwise_grid_stride_kernelIfLi4EZNS0_9templates4cuda21uniform_and_transformIN3c104HalfEfPNS_17CUDAGeneratorImplEZZZNS4_16geometric_kernelIS9_EEvRNS_18TensorIteratorBaseEdT_ENKUlvE_clEvENKUlvE6_clEvEUlfE_EEvSC_T1_T2_EUlP24curandStatePhilox4_32_10E0_ZNS1_27distribution_nullary_kernelIS7_f6float4S9_SL_SG_EEvSC_SI_RKT3_T4_EUlifE_EEvlNS_15PhiloxCudaStateESH_SI_:
        .type           _ZN2at6native63_GLOBAL__N__7310b794_30_DistributionGeometricKernel_cu_fa6e70a443distribution_elementwise_grid_stride_kernelIfLi4EZNS0_9templates4cuda21uniform_and_transformIN3c104HalfEfPNS_17CUDAGeneratorImplEZZZNS4_16geometric_kernelIS9_EEvRNS_18TensorIteratorBaseEdT_ENKUlvE_clEvENKUlvE6_clEvEUlfE_EEvSC_T1_T2_EUlP24curandStatePhilox4_32_10E0_ZNS1_27distribution_nullary_kernelIS7_f6float4S9_SL_SG_EEvSC_SI_RKT3_T4_EUlifE_EEvlNS_15PhiloxCudaStateESH_SI_,@function
        .size           _ZN2at6native63_GLOBAL__N__7310b794_30_DistributionGeometricKernel_cu_fa6e70a443distribution_elementwise_grid_stride_kernelIfLi4EZNS0_9templates4cuda21uniform_and_transformIN3c104HalfEfPNS_17CUDAGeneratorImplEZZZNS4_16geometric_kernelIS9_EEvRNS_18TensorIteratorBaseEdT_ENKUlvE_clEvENKUlvE6_clEvEUlfE_EEvSC_T1_T2_EUlP24curandStatePhilox4_32_10E0_ZNS1_27distribution_nullary_kernelIS7_f6float4S9_SL_SG_EEvSC_SI_RKT3_T4_EUlifE_EEvlNS_15PhiloxCudaStateESH_SI_,(.L_x_768 - _ZN2at6native63_GLOBAL__N__7310b794_30_DistributionGeometricKernel_cu_fa6e70a443distribution_elementwise_grid_stride_kernelIfLi4EZNS0_9templates4cuda21uniform_and_transformIN3c104HalfEfPNS_17CUDAGeneratorImplEZZZNS4_16geometric_kernelIS9_EEvRNS_18TensorIteratorBaseEdT_ENKUlvE_clEvENKUlvE6_clEvEUlfE_EEvSC_T1_T2_EUlP24curandStatePhilox4_32_10E0_ZNS1_27distribution_nullary_kernelIS7_f6float4S9_SL_SG_EEvSC_SI_RKT3_T4_EUlifE_EEvlNS_15PhiloxCudaStateESH_SI_)
        .other          _ZN2at6native63_GLOBAL__N__7310b794_30_DistributionGeometricKernel_cu_fa6e70a443distribution_elementwise_grid_stride_kernelIfLi4EZNS0_9templates4cuda21uniform_and_transformIN3c104HalfEfPNS_17CUDAGeneratorImplEZZZNS4_16geometric_kernelIS9_EEvRNS_18TensorIteratorBaseEdT_ENKUlvE_clEvENKUlvE6_clEvEUlfE_EEvSC_T1_T2_EUlP24curandStatePhilox4_32_10E0_ZNS1_27distribution_nullary_kernelIS7_f6float4S9_SL_SG_EEvSC_SI_RKT3_T4_EUlifE_EEvlNS_15PhiloxCudaStateESH_SI_,@"STO_CUDA_ENTRY STV_DEFAULT"
_ZN2at6native63_GLOBAL__N__7310b794_30_DistributionGeometricKernel_cu_fa6e70a443distribution_elementwise_grid_stride_kernelIfLi4EZNS0_9templates4cuda21uniform_and_transformIN3c104HalfEfPNS_17CUDAGeneratorImplEZZZNS4_16geometric_kernelIS9_EEvRNS_18TensorIteratorBaseEdT_ENKUlvE_clEvENKUlvE6_clEvEUlfE_EEvSC_T1_T2_EUlP24curandStatePhilox4_32_10E0_ZNS1_27distribution_nullary_kernelIS7_f6float4S9_SL_SG_EEvSC_SI_RKT3_T4_EUlifE_EEvlNS_15PhiloxCudaStateESH_SI_:
        /* <DEDUP_REMOVED lines=114> */
.L_x_103:
[----:B------:R-:W-:-:S07]  /*0720*/  MOV R32, 0x740 ;  /* 0x0000074000207802 */ /* 0x000fce0000000f00 */
[----:B------:R-:W-:Y:S05]  /*0730*/  CALL.REL.NOINC `($__internal_5_$__cuda_sm20_div_s64) ;  /* 0x0000000800f87944 */ /* 0x000fea0003c00000 */
.L_x_104:
        /* <DEDUP_REMOVED lines=23> */
.L_x_116:
        /* <DEDUP_REMOVED lines=13> */
.L_x_106:
[----:B---3--:R-:W-:Y:S05]  /*0980*/  BSYNC.RECONVERGENT B0 ;  /* 0x0000000000007941 */ /* 0x008fea0003800200 */
.L_x_105:
        /* <DEDUP_REMOVED lines=51> */
.L_x_107:
        /* <DEDUP_REMOVED lines=9> */
.L_x_108:
        /* <DEDUP_REMOVED lines=31> */
[----:B0-----:R-:W-:-:S05]  /*0f40*/  F2FP.F16.F32.PACK_AB R53, RZ, R52 ;  /* 0x00000034ff35723e */ /* 0x001fca00000000ff */
[----:B------:R0:W-:Y:S02]  /*0f50*/  STG.E.U16 desc[UR6][R28.64], R53 ;  /* 0x000000351c007986 */ /* 0x0001e4000c101506 */
.L_x_110:
[----:B------:R-:W-:Y:S05]  /*0f60*/  BSYNC.RECONVERGENT B0 ;  /* 0x0000000000007941 */ /* 0x000fea0003800200 */
.L_x_109:
        /* <DEDUP_REMOVED lines=14> */
[----:B0-----:R-:W-:-:S05]  /*1050*/  F2FP.F16.F32.PACK_AB R48, RZ, R44 ;  /* 0x0000002cff30723e */ /* 0x001fca00000000ff */
[----:B------:R1:W-:Y:S02]  /*1060*/  STG.E.U16 desc[UR6][R28.64], R48 ;  /* 0x000000301c007986 */ /* 0x0003e4000c101506 */
.L_x_112:
[----:B------:R-:W-:Y:S05]  /*1070*/  BSYNC.RECONVERGENT B0 ;  /* 0x0000000000007941 */ /* 0x000fea0003800200 */
.L_x_111:
        /* <DEDUP_REMOVED lines=16> */
.L_x_114:
[----:B------:R-:W-:Y:S05]  /*1180*/  BSYNC.RECONVERGENT B0 ;  /* 0x0000000000007941 */ /* 0x000fea0003800200 */
.L_x_113:
        /* <DEDUP_REMOVED lines=14> */
.L_x_115:
        /* <DEDUP_REMOVED lines=11> */
        .weak           $__internal_5_$__cuda_sm20_div_s64
        .type           $__internal_5_$__cuda_sm20_div_s64,@function
        .size           $__internal_5_$__cuda_sm20_div_s64,(.L_x_768 - $__internal_5_$__cuda_sm20_div_s64)
$__internal_5_$__cuda_sm20_div_s64:
        /* <DEDUP_REMOVED lines=74> */
[----:B------:R-:W-:Y:S06]  /*17c0*/  RET.REL.NODEC R32 `(_ZN2at6native63_GLOBAL__N__7310b794_30_DistributionGeometricKernel_cu_fa6e70a443distribution_elementwise_grid_stride_kernelIfLi4EZNS0_9templates4cuda21uniform_and_transformIN3c104HalfEfPNS_17CUDAGeneratorImplEZZZNS4_16geometric_kernelIS9_EEvRNS_18TensorIteratorBaseEdT_ENKUlvE_clEvENKUlvE6_clEvEUlfE_EEvSC_T1_T2_EUlP24curandStatePhilox4_32_10E0_ZNS1_27distribution_nullary_kernelIS7_f6float4S9_SL_SG_EEvSC_SI_RKT3_T4_EUlifE_EEvlNS_15PhiloxCudaStateESH_SI_) ;  /* 0xffffffe8200c7950 */ /* 0x000fec0003c3ffff */
.L_x_117:
        /* <DEDUP_REMOVED lines=11> */
.L_x_768:


//--------------------- .text._ZN2at6native63_GLOBAL__N__7310b794_30_DistributionGeometricKernel_cu_fa6e70a443distribution_elementwise_grid_stride_kernelIfLi4EZNS0_9templates4cuda21uniform_and_transformIN3c104HalfEfPNS_17CUDAGeneratorImplEZZZNS4_16geometric_kernelIS9_EEvRNS_18TensorIteratorBaseEdT_ENKUlvE_clEvENKUlvE6_clEvEUlfE_EEvSC_T1_T2_EUlP24curandStatePhilox4_32_10E_ZNS1_27distribution_nullary_kernelIS7_f7double2S9_SL_SG_EEvSC_SI_RKT3_T4_EUlifE0_EEvlNS_15PhiloxCudaStateESH_SI_ --------------------------
	.section	.text._ZN2at6native63_GLOBAL__N__7310b794_30_DistributionGeometricKernel_cu_fa6e70a443distribution_elementwise_grid_stride_kernelIfLi4EZNS0_9templates4cuda21uniform_and_transformIN3c104HalfEfPNS_17CUDAGeneratorImplEZZZNS4_16geometric_kernelIS9_EEvRNS_18TensorIteratorBaseEdT_ENKUlvE_clEvENKUlvE6_clEvEUlfE_EEvSC_T1_T2_EUlP24curandStatePhilox4_32_10E_ZNS1_27distribution_nullary_kernelIS7_f7double2S9_SL_SG_EEvSC_SI_RKT3_T4_EUlifE0_EEvlNS_15PhiloxCudaStateESH_SI_,"ax",@progbits
	.align	128
.text._ZN2at6native63_GLOBAL__N__7310b794_30_DistributionGeometricKernel_cu_fa6e70a443distribution_elementwise_grid_stride_kernelIfLi4EZNS0_9templates4cuda21uniform_and_transformIN3c104HalfEfPNS_17CUDAGeneratorImplEZZZNS4_16geometric_kernelIS9_EEvRNS_18TensorIteratorBaseEdT_ENKUlvE_clEvENKUlvE6_clEvEUlfE_EEvSC_T1_T2_EUlP24curandStatePhilox4_32_10E_ZNS1_27distribution_nullary_kernelIS7_f7double2S9_SL_SG_EEvSC_SI_RKT3_T4_EUlifE0_EEvlNS_15PhiloxCudaStateESH_SI_:
        .type           _ZN2at6native63_GLOBAL__N__7310b794_30_DistributionGeometricKernel_cu_fa6e70a443distribution_elementwise_grid_stride_kernelIfLi4EZNS0_9templates4cuda21uniform_and_transformIN3c104HalfEfPNS_17CUDAGeneratorImplEZZZNS4_16geometric_kernelIS9_EEvRNS_18TensorIteratorBaseEdT_ENKUlvE_clEvENKUlvE6_clEvEUlfE_EEvSC_T1_T2_EUlP24curandStatePhilox4_32_10E_ZNS1_27distribution_nullary_kernelIS7_f7double2S9_SL_SG_EEvSC_SI_RKT3_T4_EUlifE0_EEvlNS_15PhiloxCudaStateESH_SI_,@function
        .size           _ZN2at6native63_GLOBAL__N__7310b794_30_DistributionGeometricKernel_cu_fa6e70a443distribution_elementwise_grid_stride_kernelIfLi4EZNS0_9templates4cuda21uniform_and_transformIN3c104HalfEfPNS_17CUDAGeneratorImplEZZZNS4_16geometric_kernelIS9_EEvRNS_18TensorIteratorBaseEdT_ENKUlvE_clEvENKUlvE6_clEvEUlfE_EEvSC_T1_T2_EUlP24curandStatePhilox4_32_10E_ZNS1_27distribution_nullary_kernelIS7_f7double2S9_SL_SG_EEvSC_SI_RKT3_T4_EUlifE0_EEvlNS_15PhiloxCudaStateESH_SI_,(.L_x_770 - _ZN2at6native63_GLOBAL__N__7310b794_30_DistributionGeometricKernel_cu_fa6e70a443distribution_elementwise_grid_stride_kernelIfLi4EZNS0_9templates4cuda21uniform_and_transformIN3c104HalfEfPNS_17CUDAGeneratorImplEZZZNS4_16geometric_kernelIS9_EEvRNS_18TensorIteratorBaseEdT_ENKUlvE_clEvENKUlvE6_clEvEUlfE_EEvSC_T1_T2_EUlP24curandStatePhilox4_32_10E_ZNS1_27distribution_nullary_kernelIS7_f7double2S9_SL_SG_EEvSC_SI_RKT3_T4_EUlifE0_EEvlNS_15PhiloxCudaStateESH_SI_)
        .other          _ZN2at6native63_GLOBAL__N__7310b794_30_DistributionGeometricKernel_cu_fa6e70a443distribution_elementwise_grid_stride_kernelIfLi4EZNS0_9templates4cuda21uniform_and_transformIN3c104HalfEfPNS_17CUDAGeneratorImplEZZZNS4_16geometric_kernelIS9_EEvRNS_18TensorIteratorBaseEdT_ENKUlvE_clEvENKUlvE6_clEvEUlfE_EEvSC_T1_T2_EUlP24curandStatePhilox4_32_10E_ZNS1_27distribution_nullary_kernelIS7_f7double2S9_SL_SG_EEvSC_SI_RKT3_T4_EUlifE0_EEvlNS_15PhiloxCudaStateESH_SI_,@"STO_CUDA_ENTRY STV_DEFAULT"
_ZN2at6native63_GLOBAL__N__7310b794_30_DistributionGeometricKernel_cu_fa6e70a443distribution_elementwise_grid_stride_kernelIfLi4EZNS0_9templates4cuda21uniform_and_transformIN3c104HalfEfPNS_17CUDAGeneratorImplEZZZNS4_16geometric_kernelIS9_EEvRNS_18TensorIteratorBaseEdT_ENKUlvE_clEvENKUlvE6_clEvEUlfE_EEvSC_T1_T2_EUlP24curandStatePhilox4_32_10E_ZNS1_27distribution_nullary_kernelIS7_f7double2S9_SL_SG_EEvSC_SI_RKT3_T4_EUlifE0_EEvlNS_15PhiloxCudaStateESH_SI_:
        /* <DEDUP_REMOVED lines=114> */
.L_x_118:
[----:B------:R-:W-:-:S07]  /*0720*/  MOV R24, 0x740 ;  /* 0x0000074000187802 */ /* 0x000fce0000000f00 */
[----:B------:R-:W-:Y:S05]  /*0730*/  CALL.REL.NOINC `($__internal_6_$__cuda_sm20_div_s64) ;  /* 0x0000004c00887944 */ /* 0x000fea0003c00000 */
.L_x_119:
        /* <DEDUP_REMOVED lines=68> */
[----:B----4-:R-:W-:-:S05]  /*0b80*/  F2FP.F16.F32.PACK_AB R26, R21, R26 ;  /* 0x0000001a151a723e */ /* 0x010fca00000000ff */
[----:B------:R-:W4:Y:S01]  /*0b90*/  FRND.FTZ.CEIL R30, R27 ;  /* 0x0000001b001e7307 */ /* 0x000f220000219000 */
[----:B------:R-:W0:Y:S01]  /*0ba0*/  LDCU UR50, c[0x0][0x438] ;  /* 0x00008700ff3277ac */ /* 0x000e220008000800 */
[----:B------:R-:W0:Y:S01]  /*0bb0*/  LDCU UR4, c[0x0][0x504] ;  /* 0x0000a080ff0477ac */ /* 0x000e220008000800 */
[----:B------:R-:W0:Y:S01]  /*0bc0*/  LDCU UR5, c[0x0][0x43c] ;  /* 0x00008780ff0577ac */ /* 0x000e220008000800 */
[----:B------:R-:W0:Y:S01]  /*0bd0*/  LDCU UR6, c[0x0][0x508] ;  /* 0x0000a100ff0677ac */ /* 0x000e220008000800 */
[----:B----4-:R-:W-:Y:S01]  /*0be0*/  F2FP.F16.F32.PACK_AB R27, R30, R23 ;  /* 0x000000171e1b723e */ /* 0x010fe200000000ff */
        /* <DEDUP_REMOVED lines=34> */
.L_x_140:
        /* <DEDUP_REMOVED lines=13> */
.L_x_121:
[----:B0-----:R-:W-:Y:S05]  /*0ee0*/  BSYNC.RECONVERGENT B0 ;  /* 0x0000000000007941 */ /* 0x001fea0003800200 */
.L_x_120:
        /* <DEDUP_REMOVED lines=68> */
.L_x_122:
        /* <DEDUP_REMOVED lines=9> */
.L_x_123:
        /* <DEDUP_REMOVED lines=37> */
[----:B--2---:R-:W-:-:S05]  /*1610*/  F2FP.F16.F32.PACK_AB R35, RZ, R32 ;  /* 0x00000020ff23723e */ /* 0x004fca00000000ff */
[----:B-1----:R1:W-:Y:S02]  /*1620*/  STG.E.U16 desc[UR76][R38.64], R35 ;  /* 0x0000002326007986 */ /* 0x0023e4000c10154c */
.L_x_126:
[----:B------:R-:W-:Y:S05]  /*1630*/  BSYNC.RECONVERGENT B0 ;  /* 0x0000000000007941 */ /* 0x000fea0003800200 */
.L_x_125:
        /* <DEDUP_REMOVED lines=13> */
[----:B--2---:R-:W-:-:S05]  /*1710*/  F2FP.F16.F32.PACK_AB R23, RZ, R32 ;  /* 0x00000020ff17723e */ /* 0x004fca00000000ff */
[----:B-1----:R2:W-:Y:S02]  /*1720*/  STG.E.U16 desc[UR76][R34.64], R23 ;  /* 0x0000001722007986 */ /* 0x0025e4000c10154c */
.L_x_128:
[----:B------:R-:W-:Y:S05]  /*1730*/  BSYNC.RECONVERGENT B0 ;  /* 0x0000000000007941 */ /* 0x000fea0003800200 */
.L_x_127:
        /* <DEDUP_REMOVED lines=10> */
.L_x_124:
        /* <DEDUP_REMOVED lines=237> */
.L_x_132:
        /* <DEDUP_REMOVED lines=8> */
[----:B0-----:R-:W-:-:S05]  /*2730*/  F2FP.F16.F32.PACK_AB R32, RZ, R34 ;  /* 0x00000022ff20723e */ /* 0x001fca00000000ff */
[----:B------:R0:W-:Y:S02]  /*2740*/  STG.E.U16 desc[UR76][R20.64], R32 ;  /* 0x0000002014007986 */ /* 0x0001e4000c10154c */
.L_x_131:
[----:B------:R-:W-:Y:S05]  /*2750*/  BSYNC.RECONVERGENT B0 ;  /* 0x0000000000007941 */ /* 0x000fea0003800200 */
.L_x_130:
        /* <DEDUP_REMOVED lines=239> */
.L_x_135:
        /* <DEDUP_REMOVED lines=8> */
[----:B0-----:R-:W-:-:S05]  /*36d0*/  F2FP.F16.F32.PACK_AB R23, RZ, R22 ;  /* 0x00000016ff17723e */ /* 0x001fca00000000ff */
[----:B------:R0:W-:Y:S02]  /*36e0*/  STG.E.U16 desc[UR76][R20.64], R23 ;  /* 0x0000001714007986 */ /* 0x0001e4000c10154c */
.L_x_134:
[----:B------:R-:W-:Y:S05]  /*36f0*/  BSYNC.RECONVERGENT B0 ;  /* 0x0000000000007941 */ /* 0x000fea0003800200 */
.L_x_133:
        /* <DEDUP_REMOVED lines=233> */
.L_x_138:
[----:B------:R-:W0:Y:S02]  /*4590*/  LDCU.64 UR48, c[0x0][0x540] ;  /* 0x0000a800ff3077ac */ /* 0x000e240008000a00 */
[----:B0-----:R-:W-:-:S05]  /*45a0*/  IADD3 R22, P0, PT, R22, UR48, RZ ;  /* 0x0000003016167c10 */ /* 0x001fca000ff1e0ff */
[----:B------:R-:W-:-:S05]  /*45b0*/  IMAD.X R23, RZ, RZ, UR49, P0 ;  /* 0x00000031ff177e24 */ /* 0x000fca00080e06ff */
[----:B------:R0:W-:Y:S03]  /*45c0*/  STG.E.U16 desc[UR76][R22.64], R27 ;  /* 0x0000001b16007986 */ /* 0x0001e6000c10154c */
.L_x_137:
[----:B------:R-:W-:Y:S05]  /*45d0*/  BSYNC.RECONVERGENT B0 ;  /* 0x0000000000007941 */ /* 0x000fea0003800200 */
.L_x_136:
        /* <DEDUP_REMOVED lines=232> */
.L_x_139:
[----:B------:R-:W0:Y:S01]  /*5460*/  LDCU.64 UR48, c[0x0][0x540] ;  /* 0x0000a800ff3077ac */ /* 0x000e220008000a00 */
[----:B------:R-:W-:Y:S02]  /*5470*/  PRMT R20, R27, 0x7632, R20 ;  /* 0x000076321b147816 */ /* 0x000fe40000000014 */
[----:B0-----:R-:W-:-:S05]  /*5480*/  IADD3 R22, P0, PT, R22, UR48, RZ ;  /* 0x0000003016167c10 */ /* 0x001fca000ff1e0ff */
[----:B------:R-:W-:-:S05]  /*5490*/  IMAD.X R23, RZ, RZ, UR49, P0 ;  /* 0x00000031ff177e24 */ /* 0x000fca00080e06ff */
[----:B------:R1:W-:Y:S03]  /*54a0*/  STG.E.U16 desc[UR76][R22.64], R20 ;  /* 0x0000001416007986 */ /* 0x0003e6000c10154c */
.L_x_129:
        /* <DEDUP_REMOVED lines=11> */
        .weak           $__internal_6_$__cuda_sm20_div_s64
        .type           $__internal_6_$__cuda_sm20_div_s64,@function
        .size           $__internal_6_$__cuda_sm20_div_s64,(.L_x_770 - $__internal_6_$__cuda_sm20_div_s64)
$__internal_6_$__cuda_sm20_div_s64:
        /* <DEDUP_REMOVED lines=75> */
[----:B------:R-:W-:Y:S06]  /*5a10*/  RET.REL.NODEC R16 `(_ZN2at6native63_GLOBAL__N__7310b794_30_DistributionGeometricKernel_cu_fa6e70a443distribution_elementwise_grid_stride_kernelIfLi4EZNS0_9templates4cuda21uniform_and_transformIN3c104HalfEfPNS_17CUDAGeneratorImplEZZZNS4_16geometric_kernelIS9_EEvRNS_18TensorIteratorBaseEdT_ENKUlvE_clEvENKUlvE6_clEvEUlfE_EEvSC_T1_T2_EUlP24curandStatePhilox4_32_10E_ZNS1_27distribution_nullary_kernelIS7_f7double2S9_SL_SG_EEvSC_SI_RKT3_T4_EUlifE0_EEvlNS_15PhiloxCudaStateESH_SI_) ;  /* 0xffffffa410787950 */ /* 0x000fec0003c3ffff */
.L_x_141:
        /* <DEDUP_REMOVED lines=14> */
.L_x_770:


//--------------------- .text._ZN2at6native63_GLOBAL__N__7310b794_30_DistributionGeometricKernel_cu_fa6e70a443distribution_elementwise_grid_stride_kernelIfLi4EZNS0_9templates4cuda21uniform_and_transformIN3c104HalfEfPNS_17CUDAGeneratorImplEZZZNS4_16geometric_kernelIS9_EEvRNS_18TensorIteratorBaseEdT_ENKUlvE_clEvENKUlvE6_clEvEUlfE_EEvSC_T1_T2_EUlP24curandStatePhilox4_32_10E_ZNS1_27distribution_nullary_kernelIS7_f7double2S9_SL_SG_EEvSC_SI_RKT3_T4_EUlifE_EEvlNS_15PhiloxCudaStateESH_SI_ --------------------------
	.section	.text._ZN2at6native63_GLOBAL__N__7310b794_30_DistributionGeometricKernel_cu_fa6e70a443distribution_elementwise_grid_stride_kernelIfLi4EZNS0_9templates4cuda21uniform_and_transformIN3c104HalfEfPNS_17CUDAGeneratorImplEZZZNS4_16geometric_kernelIS9_EEvRNS_18TensorIteratorBaseEdT_ENKUlvE_clEvENKUlvE6_clEvEUlfE_EEvSC_T1_T2_EUlP24curandStatePhilox4_32_10E_ZNS1_27distribution_nullary_kernelIS7_f7double2S9_SL_SG_EEvSC_SI_RKT3_T4_EUlifE_EEvlNS_15PhiloxCudaStateESH_SI_,"ax",@progbits
	.align	128
.text._ZN2at6native63_GLOBAL__N__7310b794_30_DistributionGeometricKernel_cu_fa6e70a443distribution_elementwise_grid_stride_kernelIfLi4EZNS0_9templates4cuda21uniform_and_transformIN3c104HalfEfPNS_17CUDAGeneratorImplEZZZNS4_16geometric_kernelIS9_EEvRNS_18TensorIteratorBaseEdT_ENKUlvE_clEvENKUlvE6_clEvEUlfE_EEvSC_T1_T2_EUlP24curandStatePhilox4_32_10E_ZNS1_27distribution_nullary_kernelIS7_f7double2S9_SL_SG_EEvSC_SI_RKT3_T4_EUlifE_EEvlNS_15PhiloxCudaStateESH_SI_:
        .type           _ZN2at6native63_GLOBAL__N__7310b794_30_DistributionGeometricKernel_cu_fa6e70a443distribution_elementwise_grid_stride_kernelIfLi4EZNS0_9templates4cuda21uniform_and_transformIN3c104HalfEfPNS_17CUDAGeneratorImplEZZZNS4_16geometric_kernelIS9_EEvRNS_18TensorIteratorBaseEdT_ENKUlvE_clEvENKUlvE6_clEvEUlfE_EEvSC_T1_T2_EUlP24curandStatePhilox4_32_10E_ZNS1_27distribution_nullary_kernelIS7_f7double2S9_SL_SG_EEvSC_SI_RKT3_T4_EUlifE_EEvlNS_15PhiloxCudaStateESH_SI_,@function
        .size           _ZN2at6native63_GLOBAL__N__7310b794_30_DistributionGeometricKernel_cu_fa6e70a443distribution_elementwise_grid_stride_kernelIfLi4EZNS0_9templates4cuda21uniform_and_transformIN3c104HalfEfPNS_17CUDAGeneratorImplEZZZNS4_16geometric_kernelIS9_EEvRNS_18TensorIteratorBaseEdT_ENKUlvE_clEvENKUlvE6_clEvEUlfE_EEvSC_T1_T2_EUlP24curandStatePhilox4_32_10E_ZNS1_27distribution_nullary_kernelIS7_f7double2S9_SL_SG_EEvSC_SI_RKT3_T4_EUlifE_EEvlNS_15PhiloxCudaStateESH_SI_,(.L_x_772 - _ZN2at6native63_GLOBAL__N__7310b794_30_DistributionGeometricKernel_cu_fa6e70a443distribution_elementwise_grid_stride_kernelIfLi4EZNS0_9templates4cuda21uniform_and_transformIN3c104HalfEfPNS_17CUDAGeneratorImplEZZZNS4_16geometric_kernelIS9_EEvRNS_18TensorIteratorBaseEdT_ENKUlvE_clEvENKUlvE6_clEvEUlfE_EEvSC_T1_T2_EUlP24curandStatePhilox4_32_10E_ZNS1_27distribution_nullary_kernelIS7_f7double2S9_SL_SG_EEvSC_SI_RKT3_T4_EUlifE_EEvlNS_15PhiloxCudaStateESH_SI_)
        .other          _ZN2at6native63_GLOBAL__N__7310b794_30_DistributionGeometricKernel_cu_fa6e70a443distribution_elementwise_grid_stride_kernelIfLi4EZNS0_9templates4cuda21uniform_and_transformIN3c104HalfEfPNS_17CUDAGeneratorImplEZZZNS4_16geometric_kernelIS9_EEvRNS_18TensorIteratorBaseEdT_ENKUlvE_clEvENKUlvE6_clEvEUlfE_EEvSC_T1_T2_EUlP24curandStatePhilox4_32_10E_ZNS1_27distribution_nullary_kernelIS7_f7double2S9_SL_SG_EEvSC_SI_RKT3_T4_EUlifE_EEvlNS_15PhiloxCudaStateESH_SI_,@"STO_CUDA_ENTRY STV_DEFAULT"
_ZN2at6native63_GLOBAL__N__7310b794_30_DistributionGeometricKernel_cu_fa6e70a443distribution_elementwise_grid_stride_kernelIfLi4EZNS0_9templates4cuda21uniform_and_transformIN3c104HalfEfPNS_17CUDAGeneratorImplEZZZNS4_16geometric_kernelIS9_EEvRNS_18TensorIteratorBaseEdT_ENKUlvE_clEvENKUlvE6_clEvEUlfE_EEvSC_T1_T2_EUlP24curandStatePhilox4_32_10E_ZNS1_27distribution_nullary_kernelIS7_f7double2S9_SL_SG_EEvSC_SI_RKT3_T4_EUlifE_EEvlNS_15PhiloxCudaStateESH_SI_:
        /* <DEDUP_REMOVED lines=112> */
.L_x_142:
[----:B------:R-:W-:-:S07]  /*0700*/  MOV R40, 0x720 ;  /* 0x0000072000287802 */ /* 0x000fce0000000f00 */
[----:B------:R-:W-:Y:S05]  /*0710*/  CALL.REL.NOINC `($__internal_7_$__cuda_sm20_div_s64) ;  /* 0x0000000c00087944 */ /* 0x000fea0003c00000 */
.L_x_143:
        /* <DEDUP_REMOVED lines=33> */
[----:B012---:R-:W-:-:S07]  /*0930*/  F2FP.F16.F32.PACK_AB R42, R25, R42 ;  /* 0x0000002a192a723e */ /* 0x007fce00000000ff */
.L_x_152:
        /* <DEDUP_REMOVED lines=13> */
.L_x_145:
[----:B------:R-:W-:Y:S05]  /*0a10*/  BSYNC.RECONVERGENT B0 ;  /* 0x0000000000007941 */ /* 0x000fea0003800200 */
.L_x_144:
        /* <DEDUP_REMOVED lines=51> */
.L_x_146:
        /* <DEDUP_REMOVED lines=9> */
.L_x_147:
        /* <DEDUP_REMOVED lines=32> */
[----:B0-----:R-:W-:-:S05]  /*0fe0*/  F2FP.F16.F32.PACK_AB R46, RZ, R52 ;  /* 0x00000034ff2e723e */ /* 0x001fca00000000ff */
[----:B------:R0:W-:Y:S02]  /*0ff0*/  STG.E.U16 desc[UR6][R28.64], R46 ;  /* 0x0000002e1c007986 */ /* 0x0001e4000c101506 */
.L_x_149:
[----:B------:R-:W-:Y:S05]  /*1000*/  BSYNC.RECONVERGENT B0 ;  /* 0x0000000000007941 */ /* 0x000fea0003800200 */
.L_x_148:
        /* <DEDUP_REMOVED lines=15> */
[----:B0-----:R-:W-:-:S05]  /*1100*/  F2FP.F16.F32.PACK_AB R33, RZ, R47 ;  /* 0x0000002fff21723e */ /* 0x001fca00000000ff */
[----:B------:R1:W-:Y:S02]  /*1110*/  STG.E.U16 desc[UR6][R28.64], R33 ;  /* 0x000000211c007986 */ /* 0x0003e4000c101506 */
.L_x_151:
[----:B------:R-:W-:Y:S05]  /*1120*/  BSYNC.RECONVERGENT B0 ;  /* 0x0000000000007941 */ /* 0x000fea0003800200 */
.L_x_150:
        /* <DEDUP_REMOVED lines=33> */
        .weak           $__internal_7_$__cuda_sm20_div_s64
        .type           $__internal_7_$__cuda_sm20_div_s64,@function
        .size           $__internal_7_$__cuda_sm20_div_s64,(.L_x_772 - $__internal_7_$__cuda_sm20_div_s64)
$__internal_7_$__cuda_sm20_div_s64:
        /* <DEDUP_REMOVED lines=74> */
[----:B------:R-:W-:Y:S06]  /*17e0*/  RET.REL.NODEC R40 `(_ZN2at6native63_GLOBAL__N__7310b794_30_DistributionGeometricKernel_cu_fa6e70a443distribution_elementwise_grid_stride_kernelIfLi4EZNS0_9templates4cuda21uniform_and_transformIN3c104HalfEfPNS_17CUDAGeneratorImplEZZZNS4_16geometric_kernelIS9_EEvRNS_18TensorIteratorBaseEdT_ENKUlvE_clEvENKUlvE6_clEvEUlfE_EEvSC_T1_T2_EUlP24curandStatePhilox4_32_10E_ZNS1_27distribution_nullary_kernelIS7_f7double2S9_SL_SG_EEvSC_SI_RKT3_T4_EUlifE_EEvlNS_15PhiloxCudaStateESH_SI_) ;  /* 0xffffffe828047950 */ /* 0x000fec0003c3ffff */
.L_x_153:
        /* <DEDUP_REMOVED lines=9> */
.L_x_772:


//--------------------- .text._ZN2at6native63_GLOBAL__N__7310b794_30_DistributionGeometricKernel_cu_fa6e70a443distribution_elementwise_grid_stride_kernelIfLi4EZNS0_9templates4cuda21uniform_and_transformIffPNS_17CUDAGeneratorImplEZZZNS4_16geometric_kernelIS7_EEvRNS_18TensorIteratorBaseEdT_ENKUlvE_clEvENKUlvE5_clEvEUlfE_EEvSA_T1_T2_EUlP24curandStatePhilox4_32_10E0_ZNS1_27distribution_nullary_kernelIff6float4S7_SJ_SE_EEvSA_SG_RKT3_T4_EUlifE0_EEvlNS_15PhiloxCudaStateESF_SG_ --------------------------
	.section	.text._ZN2at6native63_GLOBAL__N__7310b794_30_DistributionGeometricKernel_cu_fa6e70a443distribution_elementwise_grid_stride_kernelIfLi4EZNS0_9templates4cuda21uniform_and_transformIffPNS_17CUDAGeneratorImplEZZZNS4_16geometric_kernelIS7_EEvRNS_18TensorIteratorBaseEdT_ENKUlvE_clEvENKUlvE5_clEvEUlfE_EEvSA_T1_T2_EUlP24curandStatePhilox4_32_10E0_ZNS1_27distribution_nullary_kernelIff6float4S7_SJ_SE_EEvSA_SG_RKT3_T4_EUlifE0_EEvlNS_15PhiloxCudaStateESF_SG_,"ax",@progbits
	.align	128
.text._ZN2at6native63_GLOBAL__N__7310b794_30_DistributionGeometricKernel_cu_fa6e70a443distribution_elementwise_grid_stride_kernelIfLi4EZNS0_9templates4cuda21uniform_and_transformIffPNS_17CUDAGeneratorImplEZZZNS4_16geometric_kernelIS7_EEvRNS_18TensorIteratorBaseEdT_ENKUlvE_clEvENKUlvE5_clEvEUlfE_EEvSA_T1_T2_EUlP24curandStatePhilox4_32_10E0_ZNS1_27distribution_nullary_kernelIff6float4S7_SJ_SE_EEvSA_SG_RKT3_T4_EUlifE0_EEvlNS_15PhiloxCudaStateESF_SG_:
        .type           _ZN2at6native63_GLOBAL__N__7310b794_30_DistributionGeometricKernel_cu_fa6e70a443distribution_elementwise_grid_stride_kernelIfLi4EZNS0_9templates4cuda21uniform_and_transformIffPNS_17CUDAGeneratorImplEZZZNS4_16geometric_kernelIS7_EEvRNS_18TensorIteratorBaseEdT_ENKUlvE_clEvENKUlvE5_clEvEUlfE_EEvSA_T1_T2_EUlP24curandStatePhilox4_32_10E0_ZNS1_27distribution_nullary_kernelIff6float4S7_SJ_SE_EEvSA_SG_RKT3_T4_EUlifE0_EEvlNS_15PhiloxCudaStateESF_SG_,@function
        .size           _ZN2at6native63_GLOBAL__N__7310b794_30_DistributionGeometricKernel_cu_fa6e70a443distribution_elementwise_grid_stride_kernelIfLi4EZNS0_9templates4cuda21uniform_and_transformIffPNS_17CUDAGeneratorImplEZZZNS4_16geometric_kernelIS7_EEvRNS_18TensorIteratorBaseEdT_ENKUlvE_clEvENKUlvE5_clEvEUlfE_EEvSA_T1_T2_EUlP24curandStatePhilox4_32_10E0_ZNS1_27distribution_nullary_kernelIff6float4S7_SJ_SE_EEvSA_SG_RKT3_T4_EUlifE0_EEvlNS_15PhiloxCudaStateESF_SG_,(.L_x_774 - _ZN2at6native63_GLOBAL__N__7310b794_30_DistributionGeometricKernel_cu_fa6e70a443distribution_elementwise_grid_stride_kernelIfLi4EZNS0_9templates4cuda21uniform_and_transformIffPNS_17CUDAGeneratorImplEZZZNS4_16geometric_kernelIS7_EEvRNS_18TensorIteratorBaseEdT_ENKUlvE_clEvENKUlvE5_clEvEUlfE_EEvSA_T1_T2_EUlP24curandStatePhilox4_32_10E0_ZNS1_27distribution_nullary_kernelIff6float4S7_SJ_SE_EEvSA_SG_RKT3_T4_EUlifE0_EEvlNS_15PhiloxCudaStateESF_SG_)
        .other          _ZN2at6native63_GLOBAL__N__7310b794_30_DistributionGeometricKernel_cu_fa6e70a443distribution_elementwise_grid_stride_kernelIfLi4EZNS0_9templates4cuda21uniform_and_transformIffPNS_17CUDAGeneratorImplEZZZNS4_16geometric_kernelIS7_EEvRNS_18TensorIteratorBaseEdT_ENKUlvE_clEvENKUlvE5_clEvEUlfE_EEvSA_T1_T2_EUlP24curandStatePhilox4_32_10E0_ZNS1_27distribution_nullary_kernelIff6float4S7_SJ_SE_EEvSA_SG_RKT3_T4_EUlifE0_EEvlNS_15PhiloxCudaStateESF_SG_,@"STO_CUDA_ENTRY STV_DEFAULT"
_ZN2at6native63_GLOBAL__N__7310b794_30_DistributionGeometricKernel_cu_fa6e70a443distribution_elementwise_grid_stride_kernelIfLi4EZNS0_9templates4cuda21uniform_and_transformIffPNS_17CUDAGeneratorImplEZZZNS4_16geometric_kernelIS7_EEvRNS_18TensorIteratorBaseEdT_ENKUlvE_clEvENKUlvE5_clEvEUlfE_EEvSA_T1_T2_EUlP24curandStatePhilox4_32_10E0_ZNS1_27distribution_nullary_kernelIff6float4S7_SJ_SE_EEvSA_SG_RKT3_T4_EUlifE0_EEvlNS_15PhiloxCudaStateESF_SG_:
        /* <DEDUP_REMOVED lines=114> */
.L_x_154:
[----:B------:R-:W-:-:S07]  /*0720*/  MOV R36, 0x740 ;  /* 0x0000074000247802 */ /* 0x000fce0000000f00 */
[----:B------:R-:W-:Y:S05]  /*0730*/  CALL.REL.NOINC `($__internal_8_$__cuda_sm20_div_s64) ;  /* 0x0000004c00a47944 */ /* 0x000fea0003c00000 */
.L_x_155:
        /* <DEDUP_REMOVED lines=88> */
.L_x_178:
        /* <DEDUP_REMOVED lines=13> */
.L_x_157:
[----:B0-----:R-:W-:Y:S05]  /*0d90*/  BSYNC.RECONVERGENT B0 ;  /* 0x0000000000007941 */ /* 0x001fea0003800200 */
.L_x_156:
        /* <DEDUP_REMOVED lines=62> */
.L_x_158:
[----:B------:R-:W-:Y:S01]  /*1180*/  ISETP.NE.AND P0, PT, R31, 0x3, PT ;  /* 0x000000031f00780c */ /* 0x000fe20003f05270 */
[----:B------:R-:W-:Y:S01]  /*1190*/  IMAD.MOV.U32 R28, RZ, RZ, R32 ;  /* 0x000000ffff1c7224 */ /* 0x000fe200078e0020 */
[----:B------:R-:W-:Y:S02]  /*11a0*/  MOV R37, R39 ;  /* 0x0000002700257202 */ /* 0x000fe40000000f00 */
[----:B------:R-:W-:Y:S02]  /*11b0*/  MOV R29, R19 ;  /* 0x00000013001d7202 */ /* 0x000fe40000000f00 */
[----:B------:R-:W-:-:S07]  /*11c0*/  MOV R36, R30 ;  /* 0x0000001e00247202 */ /* 0x000fce0000000f00 */
[----:B------:R-:W-:Y:S01]  /*11d0*/  @P0 MOV R37, R40 ;  /* 0x0000002800250202 */ /* 0x000fe20000000f00 */
[----:B------:R-:W-:Y:S01]  /*11e0*/  @P0 IMAD.MOV.U32 R28, RZ, RZ, R19 ;  /* 0x000000ffff1c0224 */ /* 0x000fe200078e0013 */
[----:B------:R-:W-:Y:S02]  /*11f0*/  @P0 MOV R29, R39 ;  /* 0x00000027001d0202 */ /* 0x000fe40000000f00 */
[----:B------:R-:W-:-:S07]  /*1200*/  @P0 MOV R36, R32 ;  /* 0x0000002000240202 */ /* 0x000fce0000000f00 */
.L_x_159:
        /* <DEDUP_REMOVED lines=29> */
[----:B0-----:R-:W-:Y:S02]  /*13e0*/  FMUL.FTZ R41, R28, 0.69314718246459960938 ;  /* 0x3f3172181c297820 */ /* 0x001fe40000410000 */
[----:B------:R-:W0:Y:S05]  /*13f0*/  LDC.64 R28, c[0x0][0x540] ;  /* 0x00015000ff1c7b82 */ /* 0x000e2a0000000a00 */
[----:B------:R-:W2:Y:S01]  /*1400*/  MUFU.RCP R41, R41 ;  /* 0x0000002900297308 */ /* 0x000ea20000001000 */
[----:B-1----:R-:W-:-:S04]  /*1410*/  FMUL.FTZ R40, R36, 0.69314718246459960938 ;  /* 0x3f31721824287820 */ /* 0x002fc80000410000 */
[----:B--2---:R-:W-:-:S04]  /*1420*/  FMUL.FTZ R40, R40, R41 ;  /* 0x0000002928287220 */ /* 0x004fc80000410000 */
[----:B------:R-:W0:Y:S02]  /*1430*/  FRND.FTZ.CEIL R43, R40 ;  /* 0x00000028002b7307 */ /* 0x000e240000219000 */
[----:B0-----:R0:W-:Y:S02]  /*1440*/  STG.E desc[UR76][R28.64], R43 ;  /* 0x0000002b1c007986 */ /* 0x0011e4000c10194c */
.L_x_162:
[----:B------:R-:W-:Y:S05]  /*1450*/  BSYNC.RECONVERGENT B0 ;  /* 0x0000000000007941 */ /* 0x000fea0003800200 */
.L_x_161:
[----:B------:R-:W-:Y:S04]  /*1460*/  BSSY.RECONVERGENT B0, `(.L_x_163) ;  /* 0x000000b000007945 */ /* 0x000fe80003800200 */
[----:B------:R-:W-:Y:S05]  /*1470*/  @P1 BRA `(.L_x_164) ;  /* 0x0000000000241947 */ /* 0x000fea0003800000 */
[----:B0-----:R-:W0:Y:S08]  /*1480*/  MUFU.LG2 R28, R34 ;  /* 0x00000022001c7308 */ /* 0x001e300000000c00 */
        /* <DEDUP_REMOVED lines=8> */
.L_x_164:
[----:B------:R-:W-:Y:S05]  /*1510*/  BSYNC.RECONVERGENT B0 ;  /* 0x0000000000007941 */ /* 0x000fea0003800200 */
.L_x_163:
[----:B------:R-:W-:Y:S04]  /*1520*/  BSSY.RECONVERGENT B0, `(.L_x_165) ;  /* 0x000000b000007945 */ /* 0x000fe80003800200 */
[----:B------:R-:W-:Y:S05]  /*1530*/  @P3 BRA `(.L_x_166) ;  /* 0x0000000000243947 */ /* 0x000fea0003800000 */
[----:B01----:R-:W0:Y:S08]  /*1540*/  MUFU.LG2 R28, R34 ;  /* 0x00000022001c7308 */ /* 0x003e300000000c00 */
        /* <DEDUP_REMOVED lines=8> */
.L_x_166:
[----:B------:R-:W-:Y:S05]  /*15d0*/  BSYNC.RECONVERGENT B0 ;  /* 0x0000000000007941 */ /* 0x000fea0003800200 */
.L_x_165:
[----:B------:R-:W-:Y:S05]  /*15e0*/  @P0 BRA `(.L_x_167) ;  /* 0x0000003c00cc0947 */ /* 0x000fea0003800000 */
[----:B012---:R-:W0:Y:S08]  /*15f0*/  MUFU.LG2 R28, R34 ;  /* 0x00000022001c7308 */ /* 0x007e300000000c00 */
[----:B------:R-:W1:Y:S01]  /*1600*/  MUFU.LG2 R39, R39 ;  /* 0x0000002700277308 */ /* 0x000e620000000c00 */
[----:B0-----:R-:W-:Y:S02]  /*1610*/  FMUL.FTZ R38, R28, 0.69314718246459960938 ;  /* 0x3f3172181c267820 */ /* 0x001fe40000410000 */
[----:B------:R-:W0:Y:S05]  /*1620*/  LDC.64 R28, c[0x0][0x540] ;  /* 0x00015000ff1c7b82 */ /* 0x000e2a0000000a00 */
[----:B------:R-:W2:Y:S01]  /*1630*/  MUFU.RCP R37, R38 ;  /* 0x0000002600257308 */ /* 0x000ea20000001000 */
[----:B-1----:R-:W-:-:S04]  /*1640*/  FMUL.FTZ R36, R39, 0.69314718246459960938 ;  /* 0x3f31721827247820 */ /* 0x002fc80000410000 */
[----:B--2---:R-:W-:-:S04]  /*1650*/  FMUL.FTZ R36, R36, R37 ;  /* 0x0000002524247220 */ /* 0x004fc80000410000 */
[----:B------:R-:W0:Y:S02]  /*1660*/  FRND.FTZ.CEIL R37, R36 ;  /* 0x0000002400257307 */ /* 0x000e240000219000 */
[----:B0-----:R3:W-:Y:S01]  /*1670*/  STG.E desc[UR76][R28.64], R37 ;  /* 0x000000251c007986 */ /* 0x0017e2000c10194c */
[----:B------:R-:W-:Y:S05]  /*1680*/  BRA `(.L_x_167) ;  /* 0x0000003c00a47947 */ /* 0x000fea0003800000 */
.L_x_160:
[----:B------:R-:W-:Y:S01]  /*1690*/  ISETP.GE.U32.AND P0, PT, R16, R26, PT ;  /* 0x0000001a1000720c */ /* 0x000fe20003f06070 */
[----:B------:R-:W-:Y:S03]  /*16a0*/  BSSY.RECONVERGENT B0, `(.L_x_168) ;  /* 0x00000f2000007945 */ /* 0x000fe60003800200 */
[----:B------:R-:W-:-:S13]  /*16b0*/  ISETP.GE.AND.EX P0, PT, R18, R27, PT, P0 ;  /* 0x0000001b1200720c */ /* 0x000fda0003f06300 */
[----:B------:R-:W-:Y:S05]  /*16c0*/  @P0 BRA `(.L_x_169) ;  /* 0x0000000c00bc0947 */ /* 0x000fea0003800000 */
[----:B------:R-:W-:Y:S01]  /*16d0*/  HFMA2 R28, -RZ, RZ, 0, 0 ;  /* 0x00000000ff1c7431 */ /* 0x000fe200000001ff */
[----:B------:R-:W-:Y:S01]  /*16e0*/  MOV R29, R16 ;  /* 0x00000010001d7202 */ /* 0x000fe20000000f00 */
[----:B------:R-:W-:-:S03]  /*16f0*/  UISETP.NE.AND UP0, UPT, UR74, URZ, UPT ;  /* 0x000000ff4a00728c */ /* 0x000fc6000bf05270 */
[----:B------:R-:W-:-:S05]  /*1700*/  IMAD.HI.U32 R41, R16, UR32, R28 ;  /* 0x0000002010297c27 */ /* 0x000fca000f8e001c */
[----:B------:R-:W-:-:S05]  /*1710*/  SHF.R.U32.HI R41, RZ, UR33, R41 ;  /* 0x00000021ff297c19 */ /* 0x000fca0008011629 */
[----:B------:R-:W-:-:S04]  /*1720*/  IMAD.MOV R29, RZ, RZ, -R41 ;  /* 0x000000ffff1d7224 */ /* 0x000fc800078e0a29 */
[----:B------:R-:W-:-:S04]  /*1730*/  IMAD R40, R29, UR72, R16 ;  /* 0x000000481d287c24 */ /* 0x000fc8000f8e0210 */
[----:B------:R-:W-:Y:S01]  /*1740*/  IMAD R40, R40, UR71, RZ ;  /* 0x0000004728287c24 */ /* 0x000fe2000f8e02ff */
        /* <DEDUP_REMOVED lines=220> */
.L_x_170:
        /* <DEDUP_REMOVED lines=8> */
[----:B0-----:R-:W-:-:S04]  /*2590*/  FMUL.FTZ R28, R28, R29 ;  /* 0x0000001d1c1c7220 */ /* 0x001fc80000410000 */
[----:B------:R-:W0:Y:S02]  /*25a0*/  FRND.FTZ.CEIL R43, R28 ;  /* 0x0000001c002b7307 */ /* 0x000e240000219000 */
[----:B0-----:R0:W-:Y:S02]  /*25b0*/  STG.E desc[UR76][R40.64], R43 ;  /* 0x0000002b28007986 */ /* 0x0011e4000c10194c */
.L_x_169:
[----:B------:R-:W-:Y:S05]  /*25c0*/  BSYNC.RECONVERGENT B0 ;  /* 0x0000000000007941 */ /* 0x000fea0003800200 */
.L_x_168:
        /* <DEDUP_REMOVED lines=233> */
.L_x_173:
        /* <DEDUP_REMOVED lines=9> */
[----:B------:R-:W0:Y:S04]  /*34f0*/  FRND.FTZ.CEIL R41, R41 ;  /* 0x0000002900297307 */ /* 0x000e280000219000 */
[----:B0-----:R1:W-:Y:S04]  /*3500*/  STG.E desc[UR76][R28.64], R41 ;  /* 0x000000291c007986 */ /* 0x0013e8000c10194c */
.L_x_172:
[----:B------:R-:W-:Y:S05]  /*3510*/  BSYNC.RECONVERGENT B0 ;  /* 0x0000000000007941 */ /* 0x000fea0003800200 */
.L_x_171:
        /* <DEDUP_REMOVED lines=245> */
.L_x_176:
        /* <DEDUP_REMOVED lines=8> */
[----:B-1----:R-:W-:-:S04]  /*44f0*/  FMUL.FTZ R28, R28, R29 ;  /* 0x0000001d1c1c7220 */ /* 0x002fc80000410000 */
[----:B0-----:R-:W0:Y:S02]  /*4500*/  FRND.FTZ.CEIL R41, R28 ;  /* 0x0000001c00297307 */ /* 0x001e240000219000 */
[----:B0-----:R1:W-:Y:S02]  /*4510*/  STG.E desc[UR76][R36.64], R41 ;  /* 0x0000002924007986 */ /* 0x0013e4000c10194c */
.L_x_175:
[----:B------:R-:W-:Y:S05]  /*4520*/  BSYNC.RECONVERGENT B0 ;  /* 0x0000000000007941 */ /* 0x000fea0003800200 */
.L_x_174:
        /* <DEDUP_REMOVED lines=244> */
.L_x_177:
        /* <DEDUP_REMOVED lines=11> */
.L_x_167:
        /* <DEDUP_REMOVED lines=11> */
        .weak           $__internal_8_$__cuda_sm20_div_s64
        .type           $__internal_8_$__cuda_sm20_div_s64,@function
        .size           $__internal_8_$__cuda_sm20_div_s64,(.L_x_774 - $__internal_8_$__cuda_sm20_div_s64)
$__internal_8_$__cuda_sm20_div_s64:
        /* <DEDUP_REMOVED lines=74> */
[----:B------:R-:W-:Y:S06]  /*5a70*/  RET.REL.NODEC R36 `(_ZN2at6native63_GLOBAL__N__7310b794_30_DistributionGeometricKernel_cu_fa6e70a443distribution_elementwise_grid_stride_kernelIfLi4EZNS0_9templates4cuda21uniform_and_transformIffPNS_17CUDAGeneratorImplEZZZNS4_16geometric_kernelIS7_EEvRNS_18TensorIteratorBaseEdT_ENKUlvE_clEvENKUlvE5_clEvEUlfE_EEvSA_T1_T2_EUlP24curandStatePhilox4_32_10E0_ZNS1_27distribution_nullary_kernelIff6float4S7_SJ_SE_EEvSA_SG_RKT3_T4_EUlifE0_EEvlNS_15PhiloxCudaStateESF_SG_) ;  /* 0xffffffa424607950 */ /* 0x000fec0003c3ffff */
.L_x_179:
        /* <DEDUP_REMOVED lines=16> */
.L_x_774:


//--------------------- .text._ZN2at6native63_GLOBAL__N__7310b794_30_DistributionGeometricKernel_cu_fa6e70a443distribution_elementwise_grid_stride_kernelIfLi4EZNS0_9templates4cuda21uniform_and_transformIffPNS_17CUDAGeneratorImplEZZZNS4_16geometric_kernelIS7_EEvRNS_18TensorIteratorBaseEdT_ENKUlvE_clEvENKUlvE5_clEvEUlfE_EEvSA_T1_T2_EUlP24curandStatePhilox4_32_10E0_ZNS1_27distribution_nullary_kernelIff6float4S7_SJ_SE_EEvSA_SG_RKT3_T4_EUlifE_EEvlNS_15PhiloxCudaStateESF_SG_ --------------------------
	.section	.text._ZN2at6native63_GLOBAL__N__7310b794_30_DistributionGeometricKernel_cu_fa6e70a443distribution_elementwise_grid_stride_kernelIfLi4EZNS0_9templates4cuda21uniform_and_transformIffPNS_17CUDAGeneratorImplEZZZNS4_16geometric_kernelIS7_EEvRNS_18TensorIteratorBaseEdT_ENKUlvE_clEvENKUlvE5_clEvEUlfE_EEvSA_T1_T2_EUlP24curandStatePhilox4_32_10E0_ZNS1_27distribution_nullary_kernelIff6float4S7_SJ_SE_EEvSA_SG_RKT3_T4_EUlifE_EEvlNS_15PhiloxCudaStateESF_SG_,"ax",@progbits
	.align	128
.text._ZN2at6native63_GLOBAL__N__7310b794_30_DistributionGeometricKernel_cu_fa6e70a443distribution_elementwise_grid_stride_kernelIfLi4EZNS0_9templates4cuda21uniform_and_transformIffPNS_17CUDAGeneratorImplEZZZNS4_16geometric_kernelIS7_EEvRNS_18TensorIteratorBaseEdT_ENKUlvE_clEvENKUlvE5_clEvEUlfE_EEvSA_T1_T2_EUlP24curandStatePhilox4_32_10E0_ZNS1_27distribution_nullary_kernelIff6float4S7_SJ_SE_EEvSA_SG_RKT3_T4_EUlifE_EEvlNS_15PhiloxCudaStateESF_SG_:
        .type           _ZN2at6native63_GLOBAL__N__7310b794_30_DistributionGeometricKernel_cu_fa6e70a443distribution_elementwise_grid_stride_kernelIfLi4EZNS0_9templates4cuda21uniform_and_transformIffPNS_17CUDAGeneratorImplEZZZNS4_16geometric_kernelIS7_EEvRNS_18TensorIteratorBaseEdT_ENKUlvE_clEvENKUlvE5_clEvEUlfE_EEvSA_T1_T2_EUlP24curandStatePhilox4_32_10E0_ZNS1_27distribution_nullary_kernelIff6float4S7_SJ_SE_EEvSA_SG_RKT3_T4_EUlifE_EEvlNS_15PhiloxCudaStateESF_SG_,@function
        .size           _ZN2at6native63_GLOBAL__N__7310b794_30_DistributionGeometricKernel_cu_fa6e70a443distribution_elementwise_grid_stride_kernelIfLi4EZNS0_9templates4cuda21uniform_and_transformIffPNS_17CUDAGeneratorImplEZZZNS4_16geometric_kernelIS7_EEvRNS_18TensorIteratorBaseEdT_ENKUlvE_clEvENKUlvE5_clEvEUlfE_EEvSA_T1_T2_EUlP24curandStatePhilox4_32_10E0_ZNS1_27distribution_nullary_kernelIff6float4S7_SJ_SE_EEvSA_SG_RKT3_T4_EUlifE_EEvlNS_15PhiloxCudaStateESF_SG_,(.L_x_776 - _ZN2at6native63_GLOBAL__N__7310b794_30_DistributionGeometricKernel_cu_fa6e70a443distribution_elementwise_grid_stride_kernelIfLi4EZNS0_9templates4cuda21uniform_and_transformIffPNS_17CUDAGeneratorImplEZZZNS4_16geometric_kernelIS7_EEvRNS_18TensorIteratorBaseEdT_ENKUlvE_clEvENKUlvE5_clEvEUlfE_EEvSA_T1_T2_EUlP24curandStatePhilox4_32_10E0_ZNS1_27distribution_nullary_kernelIff6float4S7_SJ_SE_EEvSA_SG_RKT3_T4_EUlifE_EEvlNS_15PhiloxCudaStateESF_SG_)
        .other          _ZN2at6native63_GLOBAL__N__7310b794_30_DistributionGeometricKernel_cu_fa6e70a443distribution_elementwise_grid_stride_kernelIfLi4EZNS0_9templates4cuda21uniform_and_transformIffPNS_17CUDAGeneratorImplEZZZNS4_16geometric_kernelIS7_EEvRNS_18TensorIteratorBaseEdT_ENKUlvE_clEvENKUlvE5_clEvEUlfE_EEvSA_T1_T2_EUlP24curandStatePhilox4_32_10E0_ZNS1_27distribution_nullary_kernelIff6float4S7_SJ_SE_EEvSA_SG_RKT3_T4_EUlifE_EEvlNS_15PhiloxCudaStateESF_SG_,@"STO_CUDA_ENTRY STV_DEFAULT"
_ZN2at6native63_GLOBAL__N__7310b794_30_DistributionGeometricKernel_cu_fa6e70a443distribution_elementwise_grid_stride_kernelIfLi4EZNS0_9templates4cuda21uniform_and_transformIffPNS_17CUDAGeneratorImplEZZZNS4_16geometric_kernelIS7_EEvRNS_18TensorIteratorBaseEdT_ENKUlvE_clEvENKUlvE5_clEvEUlfE_EEvSA_T1_T2_EUlP24curandStatePhilox4_32_10E0_ZNS1_27distribution_nullary_kernelIff6float4S7_SJ_SE_EEvSA_SG_RKT3_T4_EUlifE_EEvlNS_15PhiloxCudaStateESF_SG_:
        /* <DEDUP_REMOVED lines=114> */
.L_x_180:
[----:B------:R-:W-:-:S07]  /*0720*/  MOV R32, 0x740 ;  /* 0x0000074000207802 */ /* 0x000fce0000000f00 */
[----:B------:R-:W-:Y:S05]  /*0730*/  CALL.REL.NOINC `($__internal_9_$__cuda_sm20_div_s64) ;  /* 0x0000000800e87944 */ /* 0x000fea0003c00000 */
.L_x_181:
        /* <DEDUP_REMOVED lines=23> */
.L_x_193:
[----:B------:R-:W-:Y:S01]  /*08b0*/  IADD3 R0, PT, PT, R0, 0x1, RZ ;  /* 0x0000000100007810 */ /* 0x000fe20007ffe0ff */
[----:B------:R-:W-:Y:S03]  /*08c0*/  BSSY.RECONVERGENT B0, `(.L_x_182) ;  /* 0x000000c000007945 */ /* 0x000fe60003800200 */
[C---:B------:R-:W-:Y:S01]  /*08d0*/  ISETP.NE.AND P0, PT, R0.reuse, RZ, PT ;  /* 0x000000ff0000720c */ /* 0x040fe20003f05270 */
[----:B------:R-:W-:-:S12]  /*08e0*/  IMAD.WIDE.U32 R32, R0, -0x2daee0ad, RZ ;  /* 0xd2511f5300207825 */ /* 0x000fd800078e00ff */
[----:B0123--:R-:W-:Y:S05]  /*08f0*/  @P0 BRA `(.L_x_183) ;  /* 0x0000000000200947 */ /* 0x00ffea0003800000 */
        /* <DEDUP_REMOVED lines=8> */
.L_x_183:
[----:B---3--:R-:W-:Y:S05]  /*0980*/  BSYNC.RECONVERGENT B0 ;  /* 0x0000000000007941 */ /* 0x008fea0003800200 */
.L_x_182:
        /* <DEDUP_REMOVED lines=51> */
.L_x_184:
        /* <DEDUP_REMOVED lines=9> */
.L_x_185:
[----:B-1----:R-:W-:Y:S01]  /*0d50*/  ISETP.GE.U32.AND P2, PT, R34, R26, PT ;  /* 0x0000001a2200720c */ /* 0x002fe20003f46070 */
[C---:B------:R-:W-:Y:S01]  /*0d60*/  IMAD R33, R19.reuse, 0x3, RZ ;  /* 0x0000000313217824 */ /* 0x040fe200078e02ff */
[-C--:B------:R-:W-:Y:S01]  /*0d70*/  LEA R49, P5, R19, R34.reuse, 0x1 ;  /* 0x0000002213317211 */ /* 0x080fe200078a08ff */
[----:B------:R-:W-:Y:S01]  /*0d80*/  BSSY.RECONVERGENT B0, `(.L_x_186) ;  /* 0x000001d000007945 */ /* 0x000fe20003800200 */
[----:B------:R-:W-:Y:S01]  /*0d90*/  ISETP.GE.AND.EX P2, PT, R35, R27, PT, P2 ;  /* 0x0000001b2300720c */ /* 0x000fe20003f46320 */
[----:B------:R-:W-:Y:S01]  /*0da0*/  IMAD.MOV.U32 R43, RZ, RZ, 0x2f800000 ;  /* 0x2f800000ff2b7424 */ /* 0x000fe200078e00ff */
[-C--:B------:R-:W-:Y:S01]  /*0db0*/  IADD3 R51, P1, PT, R19, R34.reuse, RZ ;  /* 0x0000002213337210 */ /* 0x080fe20007f3e0ff */
[----:B------:R-:W-:Y:S01]  /*0dc0*/  IMAD.X R50, RZ, RZ, R35, P5 ;  /* 0x000000ffff327224 */ /* 0x000fe200028e0623 */
[----:B------:R-:W-:Y:S02]  /*0dd0*/  IADD3 R33, P4, PT, R33, R34, RZ ;  /* 0x0000002221217210 */ /* 0x000fe40007f9e0ff */
[----:B------:R-:W-:-:S02]  /*0de0*/  IADD3.X R52, PT, PT, RZ, R35, RZ, P1, !PT ;  /* 0x00000023ff347210 */ /* 0x000fc40000ffe4ff */
[-C--:B------:R-:W-:Y:S02]  /*0df0*/  ISETP.GE.U32.AND P0, PT, R51, R26.reuse, PT ;  /* 0x0000001a3300720c */ /* 0x080fe40003f06070 */
[-C--:B------:R-:W-:Y:S02]  /*0e00*/  ISETP.GE.U32.AND P3, PT, R49, R26.reuse, PT ;  /* 0x0000001a3100720c */ /* 0x080fe40003f66070 */
[----:B------:R-:W-:Y:S02]  /*0e10*/  ISETP.GE.U32.AND P1, PT, R33, R26, PT ;  /* 0x0000001a2100720c */ /* 0x000fe40003f26070 */
[----:B------:R-:W-:Y:S02]  /*0e20*/  IADD3.X R28, PT, PT, RZ, R35, RZ, P4, !PT ;  /* 0x00000023ff1c7210 */ /* 0x000fe400027fe4ff */
[-C--:B------:R-:W-:Y:S02]  /*0e30*/  ISETP.GE.AND.EX P0, PT, R52, R27.reuse, PT, P0 ;  /* 0x0000001b3400720c */ /* 0x080fe40003f06300 */
[----:B------:R-:W-:-:S02]  /*0e40*/  ISETP.GE.AND.EX P3, PT, R50, R27, PT, P3 ;  /* 0x0000001b3200720c */ /* 0x000fc40003f66330 */
        /* <DEDUP_REMOVED lines=11> */
[----:B------:R-:W-:-:S03]  /*0f00*/  IMAD R29, R34, UR4, RZ ;  /* 0x00000004221d7c24 */ /* 0x000fc6000f8e02ff */
[----:B------:R-:W0:Y:S02]  /*0f10*/  FRND.FTZ.CEIL R53, R52 ;  /* 0x0000003400357307 */ /* 0x000e240000219000 */
[----:B------:R-:W-:-:S04]  /*0f20*/  IADD3 R28, P2, PT, R29, UR8, RZ ;  /* 0x000000081d1c7c10 */ /* 0x000fc8000ff5e0ff */
[----:B------:R-:W-:-:S05]  /*0f30*/  LEA.HI.X.SX32 R29, R29, UR9, 0x1, P2 ;  /* 0x000000091d1d7c11 */ /* 0x000fca00090f0eff */
[----:B0-----:R0:W-:Y:S04]  /*0f40*/  STG.E desc[UR6][R28.64], R53 ;  /* 0x000000351c007986 */ /* 0x0011e8000c101906 */
.L_x_187:
[----:B------:R-:W-:Y:S05]  /*0f50*/  BSYNC.RECONVERGENT B0 ;  /* 0x0000000000007941 */ /* 0x000fea0003800200 */
.L_x_186:
        /* <DEDUP_REMOVED lines=11> */
[----:B------:R-:W-:-:S03]  /*1010*/  IADD3 R28, P0, PT, R51, UR8, RZ ;  /* 0x00000008331c7c10 */ /* 0x000fc6000ff1e0ff */
[----:B------:R-:W0:Y:S01]  /*1020*/  FRND.FTZ.CEIL R53, R44 ;  /* 0x0000002c00357307 */ /* 0x000e220000219000 */
[----:B------:R-:W-:-:S05]  /*1030*/  LEA.HI.X.SX32 R29, R51, UR9, 0x1, P0 ;  /* 0x00000009331d7c11 */ /* 0x000fca00080f0eff */
[----:B0-----:R1:W-:Y:S04]  /*1040*/  STG.E desc[UR6][R28.64], R53 ;  /* 0x000000351c007986 */ /* 0x0013e8000c101906 */
.L_x_189:
[----:B------:R-:W-:Y:S05]  /*1050*/  BSYNC.RECONVERGENT B0 ;  /* 0x0000000000007941 */ /* 0x000fea0003800200 */
.L_x_188:
[----:B------:R-:W-:Y:S01]  /*1060*/  BSSY.RECONVERGENT B0, `(.L_x_190) ;  /* 0x000000f000007945 */ /* 0x000fe20003800200 */
[----:B------:R-:W-:Y:S01]  /*1070*/  I2FP.F32.U32 R44, R31 ;  /* 0x0000001f002c7245 */ /* 0x000fe20000201000 */
[----:B------:R-:W-:Y:S02]  /*1080*/  FFMA.FTZ R38, R38, R43, 1.1641532182693481445e-10 ;  /* 0x2f00000026267423 */ /* 0x000fe4000001002b */
[----:B------:R-:W-:Y:S05]  /*1090*/  @P3 BRA `(.L_x_191) ;  /* 0x00000000002c3947 */ /* 0x000fea0003800000 */
        /* <DEDUP_REMOVED lines=9> */
[----:B------:R-:W0:Y:S04]  /*1130*/  FRND.FTZ.CEIL R31, R31 ;  /* 0x0000001f001f7307 */ /* 0x000e280000219000 */
[----:B0-----:R2:W-:Y:S04]  /*1140*/  STG.E desc[UR6][R28.64], R31 ;  /* 0x0000001f1c007986 */ /* 0x0015e8000c101906 */
.L_x_191:
[----:B------:R-:W-:Y:S05]  /*1150*/  BSYNC.RECONVERGENT B0 ;  /* 0x0000000000007941 */ /* 0x000fea0003800200 */
.L_x_190:
[----:B------:R-:W-:Y:S01]  /*1160*/  FFMA.FTZ R44, R44, R43, 1.1641532182693481445e-10 ;  /* 0x2f0000002c2c7423 */ /* 0x000fe2000001002b */
[----:B------:R-:W-:Y:S06]  /*1170*/  @P1 BRA `(.L_x_192) ;  /* 0x00000000002c1947 */ /* 0x000fec0003800000 */
[----:B012---:R-:W0:Y:S01]  /*1180*/  MUFU.LG2 R29, R46 ;  /* 0x0000002e001d7308 */ /* 0x007e220000000c00 */
        /* <DEDUP_REMOVED lines=10> */
.L_x_192:
[----:B------:R-:W-:Y:S01]  /*1230*/  IADD3 R34, P0, PT, R40, R34, RZ ;  /* 0x0000002228227210 */ /* 0x000fe20007f1e0ff */
[----:B------:R-:W-:Y:S05]  /*1240*/  WARPSYNC.ALL ;  /* 0x0000000000007948 */ /* 0x000fea0003800000 */
[----:B------:R-:W-:Y:S01]  /*1250*/  IADD3.X R35, PT, PT, RZ, R35, RZ, P0, !PT ;  /* 0x00000023ff237210 */ /* 0x000fe200007fe4ff */
[----:B------:R-:W-:Y:S01]  /*1260*/  BAR.SYNC.DEFER_BLOCKING 0x0 ;  /* 0x0000000000007b1d */ /* 0x000fe20000010000 */
[----:B------:R-:W-:Y:S01]  /*1270*/  ISETP.GE.U32.AND P0, PT, R34, R24, PT ;  /* 0x000000182200720c */ /* 0x000fe20003f06070 */
[----:B------:R-:W-:Y:S01]  /*1280*/  IMAD.MOV.U32 R44, RZ, RZ, R22 ;  /* 0x000000ffff2c7224 */ /* 0x000fe200078e0016 */
[----:B------:R-:W-:Y:S01]  /*1290*/  MOV R38, R32 ;  /* 0x0000002000267202 */ /* 0x000fe20000000f00 */
[----:B------:R-:W-:Y:S01]  /*12a0*/  IMAD.MOV.U32 R43, RZ, RZ, R30 ;  /* 0x000000ffff2b7224 */ /* 0x000fe200078e001e */
[----:B------:R-:W-:-:S13]  /*12b0*/  ISETP.GE.AND.EX P0, PT, R35, R42, PT, P0 ;  /* 0x0000002a2300720c */ /* 0x000fda0003f06300 */
[----:B------:R-:W-:Y:S05]  /*12c0*/  @!P0 BRA `(.L_x_193) ;  /* 0xfffffff400788947 */ /* 0x000fea000383ffff */
[----:B------:R-:W-:Y:S05]  /*12d0*/  EXIT ;  /* 0x000000000000794d */ /* 0x000fea0003800000 */
        .weak           $__internal_9_$__cuda_sm20_div_s64
        .type           $__internal_9_$__cuda_sm20_div_s64,@function
        .size           $__internal_9_$__cuda_sm20_div_s64,(.L_x_776 - $__internal_9_$__cuda_sm20_div_s64)
$__internal_9_$__cuda_sm20_div_s64:
[----:B------:R-:W-:Y:S01]  /*12e0*/  MOV R26, R40 ;  /* 0x00000028001a7202 */ /* 0x000fe20000000f00 */
[----:B------:R-:W-:-:S05]  /*12f0*/  IMAD.MOV.U32 R27, RZ, RZ, RZ ;  /* 0x000000ffff1b7224 */ /* 0x000fca00078e00ff */
        /* <DEDUP_REMOVED lines=72> */
[----:B------:R-:W-:Y:S06]  /*1780*/  RET.REL.NODEC R32 `(_ZN2at6native63_GLOBAL__N__7310b794_30_DistributionGeometricKernel_cu_fa6e70a443distribution_elementwise_grid_stride_kernelIfLi4EZNS0_9templates4cuda21uniform_and_transformIffPNS_17CUDAGeneratorImplEZZZNS4_16geometric_kernelIS7_EEvRNS_18TensorIteratorBaseEdT_ENKUlvE_clEvENKUlvE5_clEvEUlfE_EEvSA_T1_T2_EUlP24curandStatePhilox4_32_10E0_ZNS1_27distribution_nullary_kernelIff6float4S7_SJ_SE_EEvSA_SG_RKT3_T4_EUlifE_EEvlNS_15PhiloxCudaStateESF_SG_) ;  /* 0xffffffe8201c7950 */ /* 0x000fec0003c3ffff */
.L_x_194:
        /* <DEDUP_REMOVED lines=15> */
.L_x_776:


//--------------------- .text._ZN2at6native63_GLOBAL__N__7310b794_30_DistributionGeometricKernel_cu_fa6e70a443distribution_elementwise_grid_stride_kernelIfLi4EZNS0_9templates4cuda21uniform_and_transformIffPNS_17CUDAGeneratorImplEZZZNS4_16geometric_kernelIS7_EEvRNS_18TensorIteratorBaseEdT_ENKUlvE_clEvENKUlvE5_clEvEUlfE_EEvSA_T1_T2_EUlP24curandStatePhilox4_32_10E_ZNS1_27distribution_nullary_kernelIff7double2S7_SJ_SE_EEvSA_SG_RKT3_T4_EUlifE0_EEvlNS_15PhiloxCudaStateESF_SG_ --------------------------
	.section	.text._ZN2at6native63_GLOBAL__N__7310b794_30_DistributionGeometricKernel_cu_fa6e70a443distribution_elementwise_grid_stride_kernelIfLi4EZNS0_9templates4cuda21uniform_and_transformIffPNS_17CUDAGeneratorImplEZZZNS4_16geometric_kernelIS7_EEvRNS_18TensorIteratorBaseEdT_ENKUlvE_clEvENKUlvE5_clEvEUlfE_EEvSA_T1_T2_EUlP24curandStatePhilox4_32_10E_ZNS1_27distribution_nullary_kernelIff7double2S7_SJ_SE_EEvSA_SG_RKT3_T4_EUlifE0_EEvlNS_15PhiloxCudaStateESF_SG_,"ax",@progbits
	.align	128
.text._ZN2at6native63_GLOBAL__N__7310b794_30_DistributionGeometricKernel_cu_fa6e70a443distribution_elementwise_grid_stride_kernelIfLi4EZNS0_9templates4cuda21uniform_and_transformIffPNS_17CUDAGeneratorImplEZZZNS4_16geometric_kernelIS7_EEvRNS_18TensorIteratorBaseEdT_ENKUlvE_clEvENKUlvE5_clEvEUlfE_EEvSA_T1_T2_EUlP24curandStatePhilox4_32_10E_ZNS1_27distribution_nullary_kernelIff7double2S7_SJ_SE_EEvSA_SG_RKT3_T4_EUlifE0_EEvlNS_15PhiloxCudaStateESF_SG_:
        .type           _ZN2at6native63_GLOBAL__N__7310b794_30_DistributionGeometricKernel_cu_fa6e70a443distribution_elementwise_grid_stride_kernelIfLi4EZNS0_9templates4cuda21uniform_and_transformIffPNS_17CUDAGeneratorImplEZZZNS4_16geometric_kernelIS7_EEvRNS_18TensorIteratorBaseEdT_ENKUlvE_clEvENKUlvE5_clEvEUlfE_EEvSA_T1_T2_EUlP24curandStatePhilox4_32_10E_ZNS1_27distribution_nullary_kernelIff7double2S7_SJ_SE_EEvSA_SG_RKT3_T4_EUlifE0_EEvlNS_15PhiloxCudaStateESF_SG_,@function
        .size           _ZN2at6native63_GLOBAL__N__7310b794_30_DistributionGeometricKernel_cu_fa6e70a443distribution_elementwise_grid_stride_kernelIfLi4EZNS0_9templates4cuda21uniform_and_transformIffPNS_17CUDAGeneratorImplEZZZNS4_16geometric_kernelIS7_EEvRNS_18TensorIteratorBaseEdT_ENKUlvE_clEvENKUlvE5_clEvEUlfE_EEvSA_T1_T2_EUlP24curandStatePhilox4_32_10E_ZNS1_27distribution_nullary_kernelIff7double2S7_SJ_SE_EEvSA_SG_RKT3_T4_EUlifE0_EEvlNS_15PhiloxCudaStateESF_SG_,(.L_x_778 - _ZN2at6native63_GLOBAL__N__7310b794_30_DistributionGeometricKernel_cu_fa6e70a443distribution_elementwise_grid_stride_kernelIfLi4EZNS0_9templates4cuda21uniform_and_transformIffPNS_17CUDAGeneratorImplEZZZNS4_16geometric_kernelIS7_EEvRNS_18TensorIteratorBaseEdT_ENKUlvE_clEvENKUlvE5_clEvEUlfE_EEvSA_T1_T2_EUlP24curandStatePhilox4_32_10E_ZNS1_27distribution_nullary_kernelIff7double2S7_SJ_SE_EEvSA_SG_RKT3_T4_EUlifE0_EEvlNS_15PhiloxCudaStateESF_SG_)
        .other          _ZN2at6native63_GLOBAL__N__7310b794_30_DistributionGeometricKernel_cu_fa6e70a443distribution_elementwise_grid_stride_kernelIfLi4EZNS0_9templates4cuda21uniform_and_transformIffPNS_17CUDAGeneratorImplEZZZNS4_16geometric_kernelIS7_EEvRNS_18TensorIteratorBaseEdT_ENKUlvE_clEvENKUlvE5_clEvEUlfE_EEvSA_T1_T2_EUlP24curandStatePhilox4_32_10E_ZNS1_27distribution_nullary_kernelIff7double2S7_SJ_SE_EEvSA_SG_RKT3_T4_EUlifE0_EEvlNS_15PhiloxCudaStateESF_SG_,@"STO_CUDA_ENTRY STV_DEFAULT"
_ZN2at6native63_GLOBAL__N__7310b794_30_DistributionGeometricKernel_cu_fa6e70a443distribution_elementwise_grid_stride_kernelIfLi4EZNS0_9templates4cuda21uniform_and_transformIffPNS_17CUDAGeneratorImplEZZZNS4_16geometric_kernelIS7_EEvRNS_18TensorIteratorBaseEdT_ENKUlvE_clEvENKUlvE5_clEvEUlfE_EEvSA_T1_T2_EUlP24curandStatePhilox4_32_10E_ZNS1_27distribution_nullary_kernelIff7double2S7_SJ_SE_EEvSA_SG_RKT3_T4_EUlifE0_EEvlNS_15PhiloxCudaStateESF_SG_:
        /* <DEDUP_REMOVED lines=21> */
[----:B------:R-:W1:Y:S03]  /*0150*/  LDCU.64 UR4, c[0x0][0x380] ;  /* 0x00007000ff0477ac */ /* 0x000e660008000a00 */
        /* <DEDUP_REMOVED lines=19> */
[----:B------:R-:W-:Y:S02]  /*0290*/  IADD3 R6, PT, PT, R19, 0x76cf5d0a, RZ ;  /* 0x76cf5d0a13067810 */ /* 0x000fe40007ffe0ff */
        /* <DEDUP_REMOVED lines=9> */
[----:B------:R-:W-:Y:S02]  /*0330*/  IADD3 R11, PT, PT, R19, -0x126145ec, RZ ;  /* 0xed9eba14130b7810 */ /* 0x000fe40007ffe0ff */
[----:B------:R-:W-:Y:S01]  /*0340*/  LOP3.LUT R16, R8, R20, R27, 0x96, !PT ;  /* 0x0000001408107212 */ /* 0x000fe200078e961b */
[----:B------:R-:W-:-:S04]  /*0350*/  IMAD.WIDE.U32 R12, R12, -0x326172a9, RZ ;  /* 0xcd9e8d570c0c7825 */ /* 0x000fc800078e00ff */
[----:B------:R-:W-:Y:S01]  /*0360*/  IMAD.WIDE.U32 R16, R16, -0x2daee0ad, RZ ;  /* 0xd2511f5310107825 */ /* 0x000fe200078e00ff */
[----:B------:R-:W-:-:S03]  /*0370*/  LOP3.LUT R9, R9, R26, R13, 0x96, !PT ;  /* 0x0000001a09097212 */ /* 0x000fc600078e960d */
[----:B------:R-:W-:Y:S01]  /*0380*/  VIADD R13, R19, 0xa9066899 ;  /* 0xa9066899130d7836 */ /* 0x000fe20000000000 */
[----:B------:R-:W-:Y:S01]  /*0390*/  LOP3.LUT R20, R11, R10, R17, 0x96, !PT ;  /* 0x0000000a0b147212 */ /* 0x000fe200078e9611 */
[----:B------:R-:W-:Y:S01]  /*03a0*/  IMAD.WIDE.U32 R10, R9, -0x2daee0ad, RZ ;  /* 0xd2511f53090a7825 */ /* 0x000fe200078e00ff */
[----:B------:R-:W-:-:S03]  /*03b0*/  IADD3 R9, PT, PT, R18, 0x1715609d, RZ ;  /* 0x1715609d12097810 */ /* 0x000fc60007ffe0ff */
[----:B------:R-:W-:Y:S01]  /*03c0*/  IMAD.WIDE.U32 R20, R20, -0x326172a9, RZ ;  /* 0xcd9e8d5714147825 */ /* 0x000fe200078e00ff */
[----:B------:R-:W-:Y:S02]  /*03d0*/  LOP3.LUT R13, R13, R16, R11, 0x96, !PT ;  /* 0x000000100d0d7212 */ /* 0x000fe400078e960b */
[----:B------:R-:W-:Y:S02]  /*03e0*/  IADD3 R11, PT, PT, R18, -0x4ab325aa, RZ ;  /* 0xb54cda56120b7810 */ /* 0x000fe40007ffe0ff */
[----:B------:R-:W-:Y:S01]  /*03f0*/  LOP3.LUT R9, R9, R12, R21, 0x96, !PT ;  /* 0x0000000c09097212 */ /* 0x000fe200078e9615 */
[----:B------:R-:W-:-:S04]  /*0400*/  IMAD.WIDE.U32 R12, R13, -0x326172a9, RZ ;  /* 0xcd9e8d570d0c7825 */ /* 0x000fc800078e00ff */
[----:B------:R-:W-:Y:S01]  /*0410*/  IMAD.WIDE.U32 R16, R9, -0x2daee0ad, RZ ;  /* 0xd2511f5309107825 */ /* 0x000fe200078e00ff */
[----:B------:R-:W-:Y:S02]  /*0420*/  LOP3.LUT R11, R11, R20, R13, 0x96, !PT ;  /* 0x000000140b0b7212 */ /* 0x000fe400078e960d */
[C---:B------:R-:W-:Y:S01]  /*0430*/  IADD3 R13, PT, PT, R19.reuse, 0x1fd5c5a3, RZ ;  /* 0x1fd5c5a3130d7810 */ /* 0x040fe20007ffe0ff */
[----:B------:R-:W-:Y:S02]  /*0440*/  VIADD R9, R19, 0x646e171e ;  /* 0x646e171e13097836 */ /* 0x000fe40000000000 */
[----:B------:R-:W-:-:S03]  /*0450*/  IMAD.WIDE.U32 R34, R11, -0x2daee0ad, RZ ;  /* 0xd2511f530b227825 */ /* 0x000fc600078e00ff */
[----:B------:R-:W-:Y:S02]  /*0460*/  LOP3.LUT R10, R9, R10, R17, 0x96, !PT ;  /* 0x0000000a090a7212 */ /* 0x000fe400078e9611 */
[----:B------:R-:W-:Y:S02]  /*0470*/  IADD3 R9, PT, PT, R18, 0x5384540f, RZ ;  /* 0x5384540f12097810 */ /* 0x000fe40007ffe0ff */
[----:B------:R-:W-:Y:S01]  /*0480*/  LOP3.LUT R16, R13, R16, R35, 0x96, !PT ;  /* 0x000000100d107212 */ /* 0x000fe200078e9623 */
[----:B------:R-:W-:Y:S01]  /*0490*/  IMAD.WIDE.U32 R10, R10, -0x326172a9, RZ ;  /* 0xcd9e8d570a0a7825 */ /* 0x000fe200078e00ff */
[----:B------:R-:W-:-:S03]  /*04a0*/  IADD3 R13, PT, PT, R19, -0x24c28bd8, RZ ;  /* 0xdb3d7428130d7810 */ /* 0x000fc60007ffe0ff */
[----:B------:R-:W-:Y:S01]  /*04b0*/  IMAD.WIDE.U32 R16, R16, -0x326172a9, RZ ;  /* 0xcd9e8d5710107825 */ /* 0x000fe200078e00ff */
[----:B------:R-:W-:-:S03]  /*04c0*/  LOP3.LUT R9, R9, R12, R11, 0x96, !PT ;  /* 0x0000000c09097212 */ /* 0x000fc600078e960b */
[----:B------:R-:W-:Y:S02]  /*04d0*/  VIADD R11, R18, 0xf1bbcdc8 ;  /* 0xf1bbcdc8120b7836 */ /* 0x000fe40000000000 */
[----:B------:R-:W-:-:S03]  /*04e0*/  IMAD.WIDE.U32 R32, R9, -0x2daee0ad, RZ ;  /* 0xd2511f5309207825 */ /* 0x000fc600078e00ff */
[----:B------:R-:W-:Y:S01]  /*04f0*/  LOP3.LUT R9, R11, R10, R17, 0x96, !PT ;  /* 0x0000000a0b097212 */ /* 0x000fe200078e9611 */
[----:B0-----:R-:W-:Y:S01]  /*0500*/  IMAD R10, R22, UR6, RZ ;  /* 0x00000006160a7c24 */ /* 0x001fe2000f8e02ff */
[----:B------:R-:W-:Y:S01]  /*0510*/  LOP3.LUT R34, R13, R34, R33, 0x96, !PT ;  /* 0x000000220d227212 */ /* 0x000fe200078e9621 */
[----:B------:R-:W-:Y:S01]  /*0520*/  IMAD.MOV.U32 R12, RZ, RZ, R15 ;  /* 0x000000ffff0c7224 */ /* 0x000fe200078e000f */
[----:B------:R-:W-:Y:S01]  /*0530*/  IADD3 R17, PT, PT, R18, -0x700cb87f, RZ ;  /* 0x8ff3478112117810 */ /* 0x000fe20007ffe0ff */
[----:B------:R-:W-:Y:S01]  /*0540*/  IMAD.HI.U32 R21, R9, -0x2daee0ad, RZ ;  /* 0xd2511f5309157827 */ /* 0x000fe200078e00ff */
[----:B------:R-:W-:Y:S02]  /*0550*/  MOV R13, R15 ;  /* 0x0000000f000d7202 */ /* 0x000fe40000000f00 */
[----:B------:R-:W-:Y:S01]  /*0560*/  MOV R11, R14 ;  /* 0x0000000e000b7202 */ /* 0x000fe20000000f00 */
[----:B------:R-:W-:Y:S01]  /*0570*/  IMAD.HI.U32 R20, R34, -0x326172a9, RZ ;  /* 0xcd9e8d5722147827 */ /* 0x000fe200078e00ff */
[----:B------:R-:W-:-:S03]  /*0580*/  LOP3.LUT R32, R32, R21, RZ, 0x3c, !PT ;  /* 0x0000001520207212 */ /* 0x000fc600078e3cff */
[----:B------:R-:W-:Y:S01]  /*0590*/  IMAD.SHL.U32 R23, R10, 0x4, RZ ;  /* 0x000000040a177824 */ /* 0x000fe200078e00ff */
[----:B------:R-:W-:Y:S01]  /*05a0*/  LOP3.LUT R15, R17, R16, R20, 0x96, !PT ;  /* 0x00000010110f7212 */ /* 0x000fe200078e9614 */
[----:B------:R-:W-:Y:S06]  /*05b0*/  BRA.U UP0, `(.L_x_195) ;  /* 0x0000000100507547 */ /* 0x000fec000b800000 */
[----:B------:R-:W0:Y:S01]  /*05c0*/  I2F.U32.RP R20, R23 ;  /* 0x0000001700147306 */ /* 0x000e220000209000 */
[----:B------:R-:W-:Y:S02]  /*05d0*/  IADD3 R21, PT, PT, RZ, -R23, RZ ;  /* 0x80000017ff157210 */ /* 0x000fe40007ffe0ff */
[----:B------:R-:W-:-:S05]  /*05e0*/  ISETP.NE.U32.AND P2, PT, R23, RZ, PT ;  /* 0x000000ff1700720c */ /* 0x000fca0003f45070 */
[----:B0-----:R-:W0:Y:S02]  /*05f0*/  MUFU.RCP R20, R20 ;  /* 0x0000001400147308 */ /* 0x001e240000001000 */
[----:B0-----:R-:W-:-:S06]  /*0600*/  IADD3 R16, PT, PT, R20, 0xffffffe, RZ ;  /* 0x0ffffffe14107810 */ /* 0x001fcc0007ffe0ff */
[----:B------:R0:W1:Y:S02]  /*0610*/  F2I.FTZ.U32.TRUNC.NTZ R17, R16 ;  /* 0x0000001000117305 */ /* 0x000064000021f000 */
[----:B0-----:R-:W-:Y:S02]  /*0620*/  IMAD.MOV.U32 R16, RZ, RZ, RZ ;  /* 0x000000ffff107224 */ /* 0x001fe400078e00ff */
[----:B-1----:R-:W-:-:S04]  /*0630*/  IMAD R21, R21, R17, RZ ;  /* 0x0000001115157224 */ /* 0x002fc800078e02ff */
[----:B------:R-:W-:-:S06]  /*0640*/  IMAD.HI.U32 R17, R17, R21, R16 ;  /* 0x0000001511117227 */ /* 0x000fcc00078e0010 */
[----:B------:R-:W-:-:S04]  /*0650*/  IMAD.HI.U32 R16, R17, UR4, RZ ;  /* 0x0000000411107c27 */ /* 0x000fc8000f8e00ff */
[----:B------:R-:W-:Y:S01]  /*0660*/  HFMA2 R17, -RZ, RZ, 0, 0 ;  /* 0x00000000ff117431 */ /* 0x000fe200000001ff */
[----:B------:R-:W-:-:S05]  /*0670*/  IADD3 R26, PT, PT, -R16, RZ, RZ ;  /* 0x000000ff101a7210 */ /* 0x000fca0007ffe1ff */
[----:B------:R-:W-:-:S05]  /*0680*/  IMAD R26, R23, R26, UR4 ;  /* 0x00000004171a7e24 */ /* 0x000fca000f8e021a */
[----:B------:R-:W-:-:S13]  /*0690*/  ISETP.GE.U32.AND P0, PT, R26, R23, PT ;  /* 0x000000171a00720c */ /* 0x000fda0003f06070 */
[----:B------:R-:W-:Y:S01]  /*06a0*/  @P0 IADD3 R26, PT, PT, -R23, R26, RZ ;  /* 0x0000001a171a0210 */ /* 0x000fe20007ffe1ff */
[----:B------:R-:W-:-:S03]  /*06b0*/  @P0 VIADD R16, R16, 0x1 ;  /* 0x0000000110100836 */ /* 0x000fc60000000000 */
[----:B------:R-:W-:-:S13]  /*06c0*/  ISETP.GE.U32.AND P1, PT, R26, R23, PT ;  /* 0x000000171a00720c */ /* 0x000fda0003f26070 */
[----:B------:R-:W-:Y:S02]  /*06d0*/  @P1 IADD3 R16, PT, PT, R16, 0x1, RZ ;  /* 0x0000000110101810 */ /* 0x000fe40007ffe0ff */
[----:B------:R-:W-:Y:S01]  /*06e0*/  @!P2 LOP3.LUT R16, RZ, R23, RZ, 0x33, !PT ;  /* 0x00000017ff10a212 */ /* 0x000fe200078e33ff */
[----:B------:R-:W-:Y:S06]  /*06f0*/  BRA `(.L_x_196) ;  /* 0x0000000000087947 */ /* 0x000fec0003800000 */
.L_x_195:
[----:B------:R-:W-:-:S07]  /*0700*/  MOV R28, 0x720 ;  /* 0x00000720001c7802 */ /* 0x000fce0000000f00 */
[----:B------:R-:W-:Y:S05]  /*0710*/  CALL.REL.NOINC `($__internal_10_$__cuda_sm20_div_s64) ;  /* 0x0000004c00c07944 */ /* 0x000fea0003c00000 */
.L_x_196:
        /* <DEDUP_REMOVED lines=11> */
[----:B------:R-:W-:Y:S01]  /*07d0*/  MOV R22, 0xf0000000 ;  /* 0xf000000000167802 */ /* 0x000fe20000000f00 */
[----:B------:R-:W-:Y:S01]  /*07e0*/  IMAD.MOV.U32 R23, RZ, RZ, 0x380fffff ;  /* 0x380fffffff177424 */ /* 0x000fe200078e00ff */
[----:B------:R-:W1:Y:S01]  /*07f0*/  MUFU.LG2 R25, R0 ;  /* 0x0000000000197308 */ /* 0x000e620000000c00 */
[----:B------:R-:W2:Y:S01]  /*0800*/  LDCU UR74, c[0x0][0x3a8] ;  /* 0x00007500ff4a77ac */ /* 0x000ea20008000800 */
[----:B------:R-:W-:Y:S01]  /*0810*/  IMAD R34, R34, -0x326172a9, RZ ;  /* 0xcd9e8d5722227824 */ /* 0x000fe200078e02ff */
[----:B------:R-:W-:Y:S01]  /*0820*/  LOP3.LUT R33, R24, 0x3, RZ, 0xc0, !PT ;  /* 0x0000000318217812 */ /* 0x000fe200078ec0ff */
[C---:B------:R-:W-:Y:S01]  /*0830*/  IMAD R38, R10.reuse, 0x3, RZ ;  /* 0x000000030a267824 */ /* 0x040fe200078e02ff */
[----:B------:R-:W-:Y:S01]  /*0840*/  SHF.L.U32 R36, R10, 0x1, RZ ;  /* 0x000000010a247819 */ /* 0x000fe200000006ff */
[----:B------:R-:W3:Y:S02]  /*0850*/  LDCU UR72, c[0x0][0x3ac] ;  /* 0x00007580ff4877ac */ /* 0x000ee40008000800 */
[----:B------:R-:W4:Y:S01]  /*0860*/  MUFU.LG2 R26, R0 ;  /* 0x00000000001a7308 */ /* 0x000f220000000c00 */
[----:B------:R-:W3:Y:S01]  /*0870*/  LDCU UR71, c[0x0][0x4d8] ;  /* 0x00009b00ff4777ac */ /* 0x000ee20008000800 */
[----:B------:R-:W3:Y:S01]  /*0880*/  LDCU UR70, c[0x0][0x3c0] ;  /* 0x00007800ff4677ac */ /* 0x000ee20008000800 */
[----:B0-----:R-:W-:-:S05]  /*0890*/  DSETP.LEU.AND P0, PT, R22, |UR4|, PT ;  /* 0x4000000416007e2a */ /* 0x001fca000bf0b000 */
[----:B------:R-:W0:Y:S01]  /*08a0*/  F2F.F32.F64 R16, UR4 ;  /* 0x0000000400107d10 */ /* 0x000e220008301000 */
[----:B-1----:R-:W-:Y:S01]  /*08b0*/  FMUL.FTZ R25, R25, 0.69314718246459960938 ;  /* 0x3f31721819197820 */ /* 0x002fe20000410000 */
[----:B------:R-:W1:Y:S01]  /*08c0*/  LDCU UR69, c[0x0][0x4dc] ;  /* 0x00009b80ff4577ac */ /* 0x000e620008000800 */
[----:B--2---:R-:W-:-:S05]  /*08d0*/  UIADD3 UR74, UPT, UPT, UR74, -0x1, URZ ;  /* 0xffffffff4a4a7890 */ /* 0x004fca000fffe0ff */
[----:B------:R-:W2:Y:S01]  /*08e0*/  MUFU.LG2 R22, R0 ;  /* 0x0000000000167308 */ /* 0x000ea20000000c00 */
[----:B----4-:R-:W-:Y:S01]  /*08f0*/  FMUL.FTZ R26, R26, 0.69314718246459960938 ;  /* 0x3f3172181a1a7820 */ /* 0x010fe20000410000 */
[----:B------:R-:W-:Y:S01]  /*0900*/  UISETP.LT.U32.AND UP0, UPT, UR74, 0x18, UPT ;  /* 0x000000184a00788c */ /* 0x000fe2000bf01070 */
[----:B------:R-:W4:Y:S01]  /*0910*/  LDCU UR68, c[0x0][0x3c4] ;  /* 0x00007880ff4477ac */ /* 0x000f220008000800 */
[----:B0-----:R-:W-:-:S04]  /*0920*/  @!P0 FMUL R16, R16, 1.175494350822287508e-38 ;  /* 0x0080000010108820 */ /* 0x001fc80000400000 */
[----:B------:R-:W0:Y:S01]  /*0930*/  MUFU.LG2 R23, R0 ;  /* 0x0000000000177308 */ /* 0x000e220000000c00 */
[----:B------:R-:W-:Y:S01]  /*0940*/  USEL UR73, UR74, 0x18, UP0 ;  /* 0x000000184a497887 */ /* 0x000fe20008000000 */
[----:B------:R-:W-:Y:S01]  /*0950*/  FADD.FTZ R16, -R16, 1 ;  /* 0x3f80000010107421 */ /* 0x000fe20000010100 */
[----:B------:R-:W1:Y:S01]  /*0960*/  LDCU UR67, c[0x0][0x4e0] ;  /* 0x00009c00ff4377ac */ /* 0x000e620008000800 */
[----:B------:R-:W1:Y:S04]  /*0970*/  LDCU UR66, c[0x0][0x3d8] ;  /* 0x00007b00ff4277ac */ /* 0x000e680008000800 */
[----:B------:R-:W5:Y:S01]  /*0980*/  MUFU.LG2 R16, R16 ;  /* 0x0000001000107308 */ /* 0x000f620000000c00 */
[----:B--2---:R-:W-:Y:S01]  /*0990*/  FMUL.FTZ R22, R22, 0.69314718246459960938 ;  /* 0x3f31721816167820 */ /* 0x004fe20000410000 */
[----:B------:R-:W2:Y:S01]  /*09a0*/  LDCU UR65, c[0x0][0x4e4] ;  /* 0x00009c80ff4177ac */ /* 0x000ea20008000800 */
[----:B------:R-:W1:Y:S01]  /*09b0*/  LDCU UR64, c[0x0][0x3dc] ;  /* 0x00007b80ff4077ac */ /* 0x000e620008000800 */
[----:B0-----:R-:W-:Y:S01]  /*09c0*/  FMUL.FTZ R23, R23, 0.69314718246459960938 ;  /* 0x3f31721817177820 */ /* 0x001fe20000410000 */
[----:B------:R-:W0:Y:S01]  /*09d0*/  LDCU UR63, c[0x0][0x4e8] ;  /* 0x00009d00ff3f77ac */ /* 0x000e220008000800 */
[----:B------:R-:W0:Y:S01]  /*09e0*/  LDCU UR62, c[0x0][0x3f0] ;  /* 0x00007e00ff3e77ac */ /* 0x000e220008000800 */
[----:B-----5:R-:W-:Y:S01]  /*09f0*/  FMUL.FTZ R16, R16, 0.69314718246459960938 ;  /* 0x3f31721810107820 */ /* 0x020fe20000410000 */
[----:B------:R-:W0:Y:S03]  /*0a00*/  LDCU UR61, c[0x0][0x4ec] ;  /* 0x00009d80ff3d77ac */ /* 0x000e260008000800 */
[----:B------:R-:W5:Y:S01]  /*0a10*/  MUFU.RCP R27, R16 ;  /* 0x00000010001b7308 */ /* 0x000f620000001000 */
[----:B------:R-:W0:Y:S01]  /*0a20*/  LDCU UR60, c[0x0][0x3f4] ;  /* 0x00007e80ff3c77ac */ /* 0x000e220008000800 */
[----:B------:R-:W0:Y:S01]  /*0a30*/  LDCU UR59, c[0x0][0x4f0] ;  /* 0x00009e00ff3b77ac */ /* 0x000e220008000800 */
[----:B------:R-:W0:Y:S01]  /*0a40*/  LDCU UR58, c[0x0][0x408] ;  /* 0x00008100ff3a77ac */ /* 0x000e220008000800 */
[----:B------:R-:W0:Y:S01]  /*0a50*/  LDCU UR57, c[0x0][0x4f4] ;  /* 0x00009e80ff3977ac */ /* 0x000e220008000800 */
[-C--:B-----5:R-:W-:Y:S01]  /*0a60*/  FMUL.FTZ R28, R22, R27.reuse ;  /* 0x0000001b161c7220 */ /* 0x0a0fe20000410000 */
[-C--:B------:R-:W-:Y:S01]  /*0a70*/  FMUL.FTZ R29, R23, R27.reuse ;  /* 0x0000001b171d7220 */ /* 0x080fe20000410000 */
[-C--:B------:R-:W-:Y:S01]  /*0a80*/  FMUL.FTZ R30, R25, R27.reuse ;  /* 0x0000001b191e7220 */ /* 0x080fe20000410000 */
[----:B------:R-:W0:Y:S01]  /*0a90*/  LDC.64 R22, c[0x0][0x380] ;  /* 0x0000e000ff167b82 */ /* 0x000e220000000a00 */
[----:B------:R-:W-:Y:S01]  /*0aa0*/  FMUL.FTZ R26, R26, R27 ;  /* 0x0000001b1a1a7220 */ /* 0x000fe20000410000 */
[----:B------:R-:W-:Y:S01]  /*0ab0*/  IADD3 R25, PT, PT, R19, -0x695add53, RZ ;  /* 0x96a522ad13197810 */ /* 0x000fe20007ffe0ff */
[----:B------:R-:W0:Y:S01]  /*0ac0*/  FRND.FTZ.CEIL R28, R28 ;  /* 0x0000001c001c7307 */ /* 0x000e220000219000 */
[----:B------:R-:W0:Y:S02]  /*0ad0*/  LDCU UR56, c[0x0][0x40c] ;  /* 0x00008180ff3877ac */ /* 0x000e240008000800 */
[----:B------:R-:W-:Y:S01]  /*0ae0*/  LOP3.LUT R32, R32, R25, RZ, 0x3c, !PT ;  /* 0x0000001920207212 */ /* 0x000fe200078e3cff */
[----:B------:R-:W0:Y:S04]  /*0af0*/  LDCU UR55, c[0x0][0x4f8] ;  /* 0x00009f00ff3777ac */ /* 0x000e280008000800 */
[----:B------:R-:W0:Y:S01]  /*0b00*/  FRND.FTZ.CEIL R29, R29 ;  /* 0x0000001d001d7307 */ /* 0x000e220000219000 */
[----:B------:R-:W0:Y:S01]  /*0b10*/  LDCU UR54, c[0x0][0x420] ;  /* 0x00008400ff3677ac */ /* 0x000e220008000800 */
[----:B------:R-:W0:Y:S06]  /*0b20*/  LDCU UR53, c[0x0][0x4fc] ;  /* 0x00009f80ff3577ac */ /* 0x000e2c0008000800 */
[----:B------:R-:W0:Y:S01]  /*0b30*/  FRND.FTZ.CEIL R30, R30 ;  /* 0x0000001e001e7307 */ /* 0x000e220000219000 */
[----:B------:R-:W0:Y:S01]  /*0b40*/  LDCU UR52, c[0x0][0x424] ;  /* 0x00008480ff3477ac */ /* 0x000e220008000800 */
[----:B------:R-:W0:Y:S06]  /*0b50*/  LDCU UR51, c[0x0][0x500] ;  /* 0x0000a000ff3377ac */ /* 0x000e2c0008000800 */
[----:B------:R0:W0:Y:S01]  /*0b60*/  FRND.FTZ.CEIL R31, R26 ;  /* 0x0000001a001f7307 */ /* 0x0000220000219000 */
        /* <DEDUP_REMOVED lines=38> */
.L_x_217:
[----:B------:R-:W-:Y:S01]  /*0dd0*/  VIADD R0, R0, 0x1 ;  /* 0x0000000100007836 */ /* 0x000fe20000000000 */
[----:B------:R-:W-:Y:S03]  /*0de0*/  BSSY.RECONVERGENT B0, `(.L_x_197) ;  /* 0x000000c000007945 */ /* 0x000fe60003800200 */
[C---:B012---:R-:W-:Y:S01]  /*0df0*/  IMAD.WIDE.U32 R26, R0.reuse, -0x2daee0ad, RZ ;  /* 0xd2511f53001a7825 */ /* 0x047fe200078e00ff */
[----:B------:R-:W-:-:S13]  /*0e00*/  ISETP.NE.AND P0, PT, R0, RZ, PT ;  /* 0x000000ff0000720c */ /* 0x000fda0003f05270 */
[----:B------:R-:W-:Y:S05]  /*0e10*/  @P0 BRA `(.L_x_198) ;  /* 0x0000000000200947 */ /* 0x000fea0003800000 */
[----:B------:R-:W-:-:S04]  /*0e20*/  IADD3 R2, PT, PT, R2, 0x1, RZ ;  /* 0x0000000102027810 */ /* 0x000fc80007ffe0ff */
[----:B------:R-:W-:-:S13]  /*0e30*/  ISETP.NE.AND P0, PT, R2, RZ, PT ;  /* 0x000000ff0200720c */ /* 0x000fda0003f05270 */
[----:B------:R-:W-:Y:S01]  /*0e40*/  @!P0 IADD3 R14, PT, PT, R14, 0x1, RZ ;  /* 0x000000010e0e8810 */ /* 0x000fe20007ffe0ff */
[----:B------:R-:W-:Y:S01]  /*0e50*/  @!P0 VIADD R24, R13, 0x1 ;  /* 0x000000010d188836 */ /* 0x000fe20000000000 */
[----:B------:R-:W-:Y:S02]  /*0e60*/  @!P0 MOV R2, RZ ;  /* 0x000000ff00028202 */ /* 0x000fe40000000f00 */
[----:B------:R-:W-:-:S13]  /*0e70*/  ISETP.NE.AND P1, PT, R14, RZ, !P0 ;  /* 0x000000ff0e00720c */ /* 0x000fda0004725270 */
[----:B------:R-:W-:-:S05]  /*0e80*/  @P1 IADD3 R24, PT, PT, R13, RZ, RZ ;  /* 0x000000ff0d181210 */ /* 0x000fca0007ffe0ff */
[----:B------:R-:W-:-:S07]  /*0e90*/  @!P0 IMAD.MOV.U32 R13, RZ, RZ, R24 ;  /* 0x000000ffff0d8224 */ /* 0x000fce00078e0018 */
.L_x_198:
[----:B------:R-:W-:Y:S05]  /*0ea0*/  BSYNC.RECONVERGENT B0 ;  /* 0x0000000000007941 */ /* 0x000fea0003800200 */
.L_x_197:
[----:B------:R-:W-:Y:S01]  /*0eb0*/  LOP3.LUT R42, R13, R27, R19, 0x96, !PT ;  /* 0x0000001b0d2a7212 */ /* 0x000fe200078e9613 */
[----:B------:R-:W-:Y:S01]  /*0ec0*/  IMAD.WIDE.U32 R24, R14, -0x326172a9, RZ ;  /* 0xcd9e8d570e187825 */ /* 0x000fe200078e00ff */
[----:B------:R-:W-:Y:S02]  /*0ed0*/  IADD3 R37, PT, PT, R19, 0x646e171e, RZ ;  /* 0x646e171e13257810 */ /* 0x000fe40007ffe0ff */
[----:B------:R-:W-:Y:S01]  /*0ee0*/  ISETP.GT.AND P0, PT, R33, 0x1, PT ;  /* 0x000000012100780c */ /* 0x000fe20003f04270 */
[----:B------:R-:W-:Y:S01]  /*0ef0*/  IMAD.WIDE.U32 R42, R42, -0x326172a9, RZ ;  /* 0xcd9e8d572a2a7825 */ /* 0x000fe200078e00ff */
[----:B------:R-:W-:Y:S02]  /*0f00*/  LOP3.LUT R25, R2, R25, R18, 0x96, !PT ;  /* 0x0000001902197212 */ /* 0x000fe400078e9612 */
[C---:B------:R-:W-:Y:S01]  /*0f10*/  IADD3 R39, PT, PT, R18.reuse, -0x700cb87f, RZ ;  /* 0x8ff3478112277810 */ /* 0x040fe20007ffe0ff */
[----:B------:R-:W-:Y:S01]  /*0f20*/  VIADD R35, R18, 0x1715609d ;  /* 0x1715609d12237836 */ /* 0x000fe20000000000 */
        /* <DEDUP_REMOVED lines=16> */
[----:B------:R-:W-:Y:S01]  /*1030*/  IMAD.WIDE.U32 R40, R40, -0x326172a9, RZ ;  /* 0xcd9e8d5728287825 */ /* 0x000fe200078e00ff */
[----:B------:R-:W-:-:S04]  /*1040*/  LOP3.LUT R25, R27, R26, R25, 0x96, !PT ;  /* 0x0000001a1b197212 */ /* 0x000fc800078e9619 */
[----:B------:R-:W-:Y:S01]  /*1050*/  LOP3.LUT R26, R35, R24, R41, 0x96, !PT ;  /* 0x00000018231a7212 */ /* 0x000fe200078e9629 */
[----:B------:R-:W-:Y:S01]  /*1060*/  IMAD.WIDE.U32 R24, R25, -0x2daee0ad, RZ ;  /* 0xd2511f5319187825 */ /* 0x000fe200078e00ff */
[----:B------:R-:W-:-:S03]  /*1070*/  IADD3 R35, PT, PT, R19, -0x56f99767, RZ ;  /* 0xa906689913237810 */ /* 0x000fc60007ffe0ff */
[----:B------:R-:W-:Y:S01]  /*1080*/  IMAD.WIDE.U32 R26, R26, -0x2daee0ad, RZ ;  /* 0xd2511f531a1a7825 */ /* 0x000fe200078e00ff */
[----:B------:R-:W-:Y:S02]  /*1090*/  LOP3.LUT R25, R35, R42, R25, 0x96, !PT ;  /* 0x0000002a23197212 */ /* 0x000fe400078e9619 */
[C---:B------:R-:W-:Y:S02]  /*10a0*/  IADD3 R35, PT, PT, R18.reuse, 0x5384540f, RZ ;  /* 0x5384540f12237810 */ /* 0x040fe40007ffe0ff */
[----:B------:R-:W-:Y:S01]  /*10b0*/  LOP3.LUT R42, R37, R24, R27, 0x96, !PT ;  /* 0x00000018252a7212 */ /* 0x000fe200078e961b */
[----:B------:R-:W-:Y:S01]  /*10c0*/  IMAD.WIDE.U32 R24, R25, -0x326172a9, RZ ;  /* 0xcd9e8d5719187825 */ /* 0x000fe200078e00ff */
[----:B------:R-:W-:-:S03]  /*10d0*/  IADD3 R37, PT, PT, R18, -0xe443238, RZ ;  /* 0xf1bbcdc812257810 */ /* 0x000fc60007ffe0ff */
        /* <DEDUP_REMOVED lines=10> */
[----:B------:R-:W-:-:S04]  /*1180*/  IMAD.WIDE.U32 R26, R26, -0x326172a9, RZ ;  /* 0xcd9e8d571a1a7825 */ /* 0x000fc800078e00ff */
        /* <DEDUP_REMOVED lines=21> */
.L_x_199:
        /* <DEDUP_REMOVED lines=9> */
.L_x_200:
[----:B------:R-:W-:-:S04]  /*1370*/  IMAD.WIDE.U32 R40, R24, 0x200000, RZ ;  /* 0x0020000018287825 */ /* 0x000fc800078e00ff */
[----:B------:R-:W-:Y:S01]  /*1380*/  HFMA2 R24, -RZ, RZ, 0, 0 ;  /* 0x00000000ff187431 */ /* 0x000fe200000001ff */
[----:B------:R-:W-:Y:S01]  /*1390*/  UISETP.NE.AND UP0, UPT, UR31, URZ, UPT ;  /* 0x000000ff1f00728c */ /* 0x000fe2000bf05270 */
[----:B------:R-:W-:Y:S01]  /*13a0*/  IMAD.WIDE.U32 R42, R26, 0x200000, RZ ;  /* 0x002000001a2a7825 */ /* 0x000fe200078e00ff */
[----:B------:R-:W-:Y:S02]  /*13b0*/  LOP3.LUT R40, R40, R25, RZ, 0x3c, !PT ;  /* 0x0000001928287212 */ /* 0x000fe400078e3cff */
[----:B------:R-:W-:Y:S02]  /*13c0*/  MOV R25, 0x3ca00000 ;  /* 0x3ca0000000197802 */ /* 0x000fe40000000f00 */
[----:B------:R-:W-:Y:S02]  /*13d0*/  LOP3.LUT R42, R42, R27, RZ, 0x3c, !PT ;  /* 0x0000001b2a2a7212 */ /* 0x000fe400078e3cff */
[----:B------:R-:W-:Y:S08]  /*13e0*/  I2F.F64.U64 R40, R40 ;  /* 0x0000002800287312 */ /* 0x000ff00000301800 */
[----:B------:R-:W0:Y:S02]  /*13f0*/  I2F.F64.U64 R26, R42 ;  /* 0x0000002a001a7312 */ /* 0x000e240000301800 */
[----:B0-----:R-:W-:-:S02]  /*1400*/  DFMA R26, R26, R24, 5.5511151231257827021e-17 ;  /* 0x3c9000001a1a742b */ /* 0x001fc40000000018 */
[----:B------:R-:W-:Y:S01]  /*1410*/  DFMA R24, R40, R24, 5.5511151231257827021e-17 ;  /* 0x3c9000002818742b */ /* 0x000fe20000000018 */
[----:B------:R-:W-:Y:S10]  /*1420*/  BRA.U UP0, `(.L_x_201) ;  /* 0x0000000100c87547 */ /* 0x000ff4000b800000 */
[-C--:B------:R-:W-:Y:S01]  /*1430*/  IADD3 R35, P1, PT, R36, R11.reuse, RZ ;  /* 0x0000000b24237210 */ /* 0x080fe20007f3e0ff */
[----:B------:R-:W-:Y:S03]  /*1440*/  BSSY.RECONVERGENT B0, `(.L_x_202) ;  /* 0x0000018000007945 */ /* 0x000fe60003800200 */
[-C--:B------:R-:W-:Y:S01]  /*1450*/  ISETP.GE.U32.AND P0, PT, R35, R22.reuse, PT ;  /* 0x000000162300720c */ /* 0x080fe20003f06070 */
[----:B------:R-:W-:Y:S01]  /*1460*/  IMAD.X R40, RZ, RZ, R12, P1 ;  /* 0x000000ffff287224 */ /* 0x000fe200008e060c */
[----:B------:R-:W-:Y:S02]  /*1470*/  ISETP.GE.U32.AND P1, PT, R11, R22, PT ;  /* 0x000000160b00720c */ /* 0x000fe40003f26070 */
[----:B------:R-:W-:Y:S02]  /*1480*/  IADD3 R35, P3, PT, R10, R11, RZ ;  /* 0x0000000b0a237210 */ /* 0x000fe40007f7e0ff */
        /* <DEDUP_REMOVED lines=10> */
[----:B------:R-:W-:Y:S01]  /*1530*/  DSETP.GEU.AND P1, PT, |R26|, UR48, PT ;  /* 0x000000301a007e2a */ /* 0x000fe2000bf2e200 */
[----:B------:R-:W2:Y:S06]  /*1540*/  LDC.64 R42, c[0x0][0x540] ;  /* 0x00015000ff2a7b82 */ /* 0x000eac0000000a00 */
[----:B------:R-:W-:Y:S07]  /*1550*/  MUFU.RCP R44, R16 ;  /* 0x00000010002c7308 */ /* 0x000fee0000001000 */
[----:B-1----:R-:W-:-:S06]  /*1560*/  @!P1 FMUL R35, R35, 1.175494350822287508e-38 ;  /* 0x0080000023239820 */ /* 0x002fcc0000400000 */
[----:B------:R-:W1:Y:S02]  /*1570*/  MUFU.LG2 R35, R35 ;  /* 0x0000002300237308 */ /* 0x000e640000000c00 */
[----:B-1----:R-:W-:-:S04]  /*1580*/  FMUL.FTZ R37, R35, 0.69314718246459960938 ;  /* 0x3f31721823257820 */ /* 0x002fc80000410000 */
[----:B------:R-:W-:-:S06]  /*1590*/  FMUL.FTZ R37, R37, R44 ;  /* 0x0000002c25257220 */ /* 0x000fcc0000410000 */
[----:B------:R-:W2:Y:S02]  /*15a0*/  FRND.FTZ.CEIL R37, R37 ;  /* 0x0000002500257307 */ /* 0x000ea40000219000 */
[----:B--2---:R1:W-:Y:S02]  /*15b0*/  STG.E desc[UR76][R42.64], R37 ;  /* 0x000000252a007986 */ /* 0x0043e4000c10194c */
.L_x_203:
[----:B------:R-:W-:Y:S05]  /*15c0*/  BSYNC.RECONVERGENT B0 ;  /* 0x0000000000007941 */ /* 0x000fea0003800200 */
.L_x_202:
[----:B------:R-:W-:Y:S04]  /*15d0*/  BSSY.RECONVERGENT B0, `(.L_x_204) ;  /* 0x000000e000007945 */ /* 0x000fe80003800200 */
[----:B------:R-:W-:Y:S05]  /*15e0*/  @P2 BRA `(.L_x_205) ;  /* 0x0000000000302947 */ /* 0x000fea0003800000 */
[----:B------:R-:W-:Y:S01]  /*15f0*/  UMOV UR48, 0xf0000000 ;  /* 0xf000000000307882 */ /* 0x000fe20000000000 */
[----:B------:R-:W-:Y:S01]  /*1600*/  UMOV UR49, 0x380fffff ;  /* 0x380fffff00317882 */ /* 0x000fe20000000000 */
[----:B------:R-:W2:Y:S01]  /*1610*/  F2F.F32.F64 R35, R24 ;  /* 0x0000001800237310 */ /* 0x000ea20000301000 */
[----:B------:R-:W-:Y:S01]  /*1620*/  DSETP.GEU.AND P1, PT, |R24|, UR48, PT ;  /* 0x0000003018007e2a */ /* 0x000fe2000bf2e200 */
[----:B------:R-:W3:Y:S06]  /*1630*/  LDC.64 R26, c[0x0][0x540] ;  /* 0x00015000ff1a7b82 */ /* 0x000eec0000000a00 */
[----:B-1----:R-:W-:Y:S07]  /*1640*/  MUFU.RCP R42, R16 ;  /* 0x00000010002a7308 */ /* 0x002fee0000001000 */
[----:B--2---:R-:W-:-:S06]  /*1650*/  @!P1 FMUL R35, R35, 1.175494350822287508e-38 ;  /* 0x0080000023239820 */ /* 0x004fcc0000400000 */
[----:B------:R-:W1:Y:S02]  /*1660*/  MUFU.LG2 R35, R35 ;  /* 0x0000002300237308 */ /* 0x000e640000000c00 */
[----:B-1----:R-:W-:-:S04]  /*1670*/  FMUL.FTZ R37, R35, 0.69314718246459960938 ;  /* 0x3f31721823257820 */ /* 0x002fc80000410000 */
[----:B------:R-:W-:-:S06]  /*1680*/  FMUL.FTZ R37, R37, R42 ;  /* 0x0000002a25257220 */ /* 0x000fcc0000410000 */
[----:B------:R-:W3:Y:S02]  /*1690*/  FRND.FTZ.CEIL R37, R37 ;  /* 0x0000002500257307 */ /* 0x000ee40000219000 */
[----:B---3--:R2:W-:Y:S02]  /*16a0*/  STG.E desc[UR76][R26.64], R37 ;  /* 0x000000251a007986 */ /* 0x0085e4000c10194c */
.L_x_205:
[----:B------:R-:W-:Y:S05]  /*16b0*/  BSYNC.RECONVERGENT B0 ;  /* 0x0000000000007941 */ /* 0x000fea0003800200 */
.L_x_204:
[----:B------:R-:W-:Y:S01]  /*16c0*/  IADD3 R25, P1, PT, R38, R11, RZ ;  /* 0x0000000b26197210 */ /* 0x000fe20007f3e0ff */
[----:B0-----:R3:W-:Y:S03]  /*16d0*/  @!P0 STG.E desc[UR76][R40.64], R28 ;  /* 0x0000001c28008986 */ /* 0x0017e6000c10194c */
[----:B------:R-:W-:Y:S02]  /*16e0*/  ISETP.GE.U32.AND P0, PT, R25, R22, PT ;  /* 0x000000161900720c */ /* 0x000fe40003f06070 */
[----:B------:R-:W-:-:S04]  /*16f0*/  IADD3.X R24, PT, PT, RZ, R12, RZ, P1, !PT ;  /* 0x0000000cff187210 */ /* 0x000fc80000ffe4ff */
[----:B------:R-:W-:-:S13]  /*1700*/  ISETP.GE.AND.EX P0, PT, R24, R23, PT, P0 ;  /* 0x000000171800720c */ /* 0x000fda0003f06300 */
[----:B---3--:R-:W-:Y:S05]  /*1710*/  @P0 BRA `(.L_x_206) ;  /* 0x0000003c00940947 */ /* 0x008fea0003800000 */
[----:B------:R-:W0:Y:S02]  /*1720*/  LDC.64 R24, c[0x0][0x540] ;  /* 0x00015000ff187b82 */ /* 0x000e240000000a00 */
[----:B0-----:R3:W-:Y:S01]  /*1730*/  STG.E desc[UR76][R24.64], R29 ;  /* 0x0000001d18007986 */ /* 0x0017e2000c10194c */
[----:B------:R-:W-:Y:S05]  /*1740*/  BRA `(.L_x_206) ;  /* 0x0000003c00887947 */ /* 0x000fea0003800000 */
.L_x_201:
        /* <DEDUP_REMOVED lines=8> */
[----:B------:R0:W1:Y:S01]  /*17d0*/  F2F.F32.F64 R35, R26 ;  /* 0x0000001a00237310 */ /* 0x0000620000301000 */
[----:B------:R-:W-:Y:S01]  /*17e0*/  IMAD.HI.U32 R37, R11, UR32, R40 ;  /* 0x000000200b257c27 */ /* 0x000fe2000f8e0028 */
[----:B------:R-:W-:Y:S01]  /*17f0*/  DSETP.GEU.AND P0, PT, |R26|, UR48, PT ;  /* 0x000000301a007e2a */ /* 0x000fe2000bf0e200 */
[----:B------:R-:W-:-:S03]  /*1800*/  UISETP.NE.AND UP0, UPT, UR74, URZ, UPT ;  /* 0x000000ff4a00728c */ /* 0x000fc6000bf05270 */
[----:B0-----:R-:W-:-:S04]  /*1810*/  SHF.R.U32.HI R27, RZ, UR33, R37 ;  /* 0x00000021ff1b7c19 */ /* 0x001fc80008011625 */
[----:B------:R-:W-:-:S06]  /*1820*/  IADD3 R40, PT, PT, -R27, RZ, RZ ;  /* 0x000000ff1b287210 */ /* 0x000fcc0007ffe1ff */
[----:B-1----:R-:W-:Y:S01]  /*1830*/  @!P0 FMUL R35, R35, 1.175494350822287508e-38 ;  /* 0x0080000023238820 */ /* 0x002fe20000400000 */
        /* <DEDUP_REMOVED lines=222> */
.L_x_209:
[----:B------:R-:W0:Y:S01]  /*2620*/  MUFU.LG2 R35, R35 ;  /* 0x0000002300237308 */ /* 0x000e220000000c00 */
[----:B------:R-:W1:Y:S07]  /*2630*/  LDCU.64 UR48, c[0x0][0x540] ;  /* 0x0000a800ff3077ac */ /* 0x000e6e0008000a00 */
[----:B------:R-:W2:Y:S01]  /*2640*/  MUFU.RCP R39, R16 ;  /* 0x0000001000277308 */ /* 0x000ea20000001000 */
[----:B0-----:R-:W-:-:S04]  /*2650*/  FMUL.FTZ R26, R35, 0.69314718246459960938 ;  /* 0x3f317218231a7820 */ /* 0x001fc80000410000 */
[----:B--2---:R-:W-:Y:S01]  /*2660*/  FMUL.FTZ R39, R26, R39 ;  /* 0x000000271a277220 */ /* 0x004fe20000410000 */
[----:B-1----:R-:W-:-:S05]  /*2670*/  IADD3 R26, P0, PT, R37, UR48, RZ ;  /* 0x00000030251a7c10 */ /* 0x002fca000ff1e0ff */
[----:B------:R-:W0:Y:S01]  /*2680*/  FRND.FTZ.CEIL R39, R39 ;  /* 0x0000002700277307 */ /* 0x000e220000219000 */
[----:B------:R-:W-:-:S05]  /*2690*/  IMAD.X R27, RZ, RZ, UR49, P0 ;  /* 0x00000031ff1b7e24 */ /* 0x000fca00080e06ff */
[----:B0-----:R0:W-:Y:S02]  /*26a0*/  STG.E desc[UR76][R26.64], R39 ;  /* 0x000000271a007986 */ /* 0x0011e4000c10194c */
.L_x_208:
[----:B------:R-:W-:Y:S05]  /*26b0*/  BSYNC.RECONVERGENT B0 ;  /* 0x0000000000007941 */ /* 0x000fea0003800200 */
.L_x_207:
[----:B------:R-:W-:Y:S01]  /*26c0*/  IADD3 R35, P1, PT, R10, R11, RZ ;  /* 0x0000000b0a237210 */ /* 0x000fe20007f3e0ff */
[----:B------:R-:W-:Y:S03]  /*26d0*/  BSSY.RECONVERGENT B0, `(.L_x_210) ;  /* 0x00000f7000007945 */ /* 0x000fe60003800200 */
[----:B------:R-:W-:Y:S02]  /*26e0*/  ISETP.GE.U32.AND P0, PT, R35, R22, PT ;  /* 0x000000162300720c */ /* 0x000fe40003f06070 */
[----:B0-----:R-:W-:-:S04]  /*26f0*/  IADD3.X R26, PT, PT, RZ, R12, RZ, P1, !PT ;  /* 0x0000000cff1a7210 */ /* 0x001fc80000ffe4ff */
[----:B------:R-:W-:-:S13]  /*2700*/  ISETP.GE.AND.EX P0, PT, R26, R23, PT, P0 ;  /* 0x000000171a00720c */ /* 0x000fda0003f06300 */
[----:B------:R-:W-:Y:S05]  /*2710*/  @P0 BRA `(.L_x_211) ;  /* 0x0000000c00c80947 */ /* 0x000fea0003800000 */
[----:B------:R-:W-:Y:S01]  /*2720*/  MOV R26, RZ ;  /* 0x000000ff001a7202 */ /* 0x000fe20000000f00 */
[----:B------:R-:W-:Y:S01]  /*2730*/  UMOV UR48, 0xf0000000 ;  /* 0xf000000000307882 */ /* 0x000fe20000000000 */
[----:B------:R-:W-:Y:S01]  /*2740*/  MOV R27, R35 ;  /* 0x00000023001b7202 */ /* 0x000fe20000000f00 */
[----:B------:R-:W-:Y:S01]  /*2750*/  UMOV UR49, 0x380fffff ;  /* 0x380fffff00317882 */ /* 0x000fe20000000000 */
[----:B------:R-:W-:Y:S01]  /*2760*/  UISETP.NE.AND UP0, UPT, UR74, URZ, UPT ;  /* 0x000000ff4a00728c */ /* 0x000fe2000bf05270 */
[----:B------:R-:W-:Y:S01]  /*2770*/  DSETP.GEU.AND P0, PT, |R24|, UR48, PT ;  /* 0x0000003018007e2a */ /* 0x000fe2000bf0e200 */
[----:B------:R-:W-:Y:S02]  /*2780*/  IMAD.HI.U32 R27, R35, UR32, R26 ;  /* 0x00000020231b7c27 */ /* 0x000fe4000f8e001a */
[----:B------:R0:W1:Y:S03]  /*2790*/  F2F.F32.F64 R26, R24 ;  /* 0x00000018001a7310 */ /* 0x0000660000301000 */
[----:B0-----:R-:W-:-:S05]  /*27a0*/  SHF.R.U32.HI R25, RZ, UR33, R27 ;  /* 0x00000021ff197c19 */ /* 0x001fca000801161b */
[----:B------:R-:W-:-:S03]  /*27b0*/  IMAD.MOV R27, RZ, RZ, -R25 ;  /* 0x000000ffff1b7224 */ /* 0x000fc600078e0a19 */
[----:B-1----:R-:W-:Y:S01]  /*27c0*/  @!P0 FMUL R26, R26, 1.175494350822287508e-38 ;  /* 0x008000001a1a8820 */ /* 0x002fe20000400000 */
[----:B------:R-:W-:-:S04]  /*27d0*/  IMAD R27, R27, UR72, R35 ;  /* 0x000000481b1b7c24 */ /* 0x000fc8000f8e0223 */
[----:B------:R-:W-:Y:S01]  /*27e0*/  IMAD R27, R27, UR71, RZ ;  /* 0x000000471b1b7c24 */ /* 0x000fe2000f8e02ff */
        /* <DEDUP_REMOVED lines=220> */
.L_x_212:
[----:B------:R-:W0:Y:S01]  /*35b0*/  MUFU.LG2 R26, R26 ;  /* 0x0000001a001a7308 */ /* 0x000e220000000c00 */
[----:B------:R-:W1:Y:S07]  /*35c0*/  LDCU.64 UR48, c[0x0][0x540] ;  /* 0x0000a800ff3077ac */ /* 0x000e6e0008000a00 */
[----:B------:R-:W2:Y:S01]  /*35d0*/  MUFU.RCP R35, R16 ;  /* 0x0000001000237308 */ /* 0x000ea20000001000 */
[----:B0-----:R-:W-:-:S04]  /*35e0*/  FMUL.FTZ R24, R26, 0.69314718246459960938 ;  /* 0x3f3172181a187820 */ /* 0x001fc80000410000 */
[----:B--2---:R-:W-:Y:S01]  /*35f0*/  FMUL.FTZ R35, R24, R35 ;  /* 0x0000002318237220 */ /* 0x004fe20000410000 */
[----:B-1----:R-:W-:-:S04]  /*3600*/  IADD3 R24, P0, PT, R27, UR48, RZ ;  /* 0x000000301b187c10 */ /* 0x002fc8000ff1e0ff */
[----:B------:R-:W-:Y:S01]  /*3610*/  IADD3.X R25, PT, PT, RZ, UR49, RZ, P0, !PT ;  /* 0x00000031ff197c10 */ /* 0x000fe200087fe4ff */
[----:B------:R-:W0:Y:S04]  /*3620*/  FRND.FTZ.CEIL R35, R35 ;  /* 0x0000002300237307 */ /* 0x000e280000219000 */
[----:B0-----:R0:W-:Y:S04]  /*3630*/  STG.E desc[UR76][R24.64], R35 ;  /* 0x0000002318007986 */ /* 0x0011e8000c10194c */
.L_x_211:
[----:B------:R-:W-:Y:S05]  /*3640*/  BSYNC.RECONVERGENT B0 ;  /* 0x0000000000007941 */ /* 0x000fea0003800200 */
.L_x_210:
[----:B0-----:R-:W-:Y:S01]  /*3650*/  IADD3 R25, P1, PT, R36, R11, RZ ;  /* 0x0000000b24197210 */ /* 0x001fe20007f3e0ff */
[----:B------:R-:W-:Y:S03]  /*3660*/  BSSY.RECONVERGENT B0, `(.L_x_213) ;  /* 0x00000f8000007945 */ /* 0x000fe60003800200 */
[----:B------:R-:W-:Y:S02]  /*3670*/  ISETP.GE.U32.AND P0, PT, R25, R22, PT ;  /* 0x000000161900720c */ /* 0x000fe40003f06070 */
[----:B------:R-:W-:-:S04]  /*3680*/  IADD3.X R24, PT, PT, RZ, R12, RZ, P1, !PT ;  /* 0x0000000cff187210 */ /* 0x000fc80000ffe4ff */
[----:B------:R-:W-:-:S13]  /*3690*/  ISETP.GE.AND.EX P0, PT, R24, R23, PT, P0 ;  /* 0x000000171800720c */ /* 0x000fda0003f06300 */
[----:B------:R-:W-:Y:S05]  /*36a0*/  @P0 BRA `(.L_x_214) ;  /* 0x0000000c00cc0947 */ /* 0x000fea0003800000 */
[----:B------:R-:W-:Y:S01]  /*36b0*/  HFMA2 R24, -RZ, RZ, 0, 0 ;  /* 0x00000000ff187431 */ /* 0x000fe200000001ff */
[----:B------:R-:W-:-:S04]  /*36c0*/  UISETP.NE.AND UP0, UPT, UR74, URZ, UPT ;  /* 0x000000ff4a00728c */ /* 0x000fc8000bf05270 */
        /* <DEDUP_REMOVED lines=237> */
.L_x_215:
[----:B------:R-:W0:Y:S02]  /*45a0*/  LDCU.64 UR48, c[0x0][0x540] ;  /* 0x0000a800ff3077ac */ /* 0x000e240008000a00 */
[----:B0-----:R-:W-:-:S04]  /*45b0*/  IADD3 R26, P0, PT, R26, UR48, RZ ;  /* 0x000000301a1a7c10 */ /* 0x001fc8000ff1e0ff */
[----:B------:R-:W-:-:S05]  /*45c0*/  IADD3.X R27, PT, PT, RZ, UR49, RZ, P0, !PT ;  /* 0x00000031ff1b7c10 */ /* 0x000fca00087fe4ff */
[----:B------:R0:W-:Y:S04]  /*45d0*/  STG.E desc[UR76][R26.64], R30 ;  /* 0x0000001e1a007986 */ /* 0x0001e8000c10194c */
.L_x_214:
[----:B------:R-:W-:Y:S05]  /*45e0*/  BSYNC.RECONVERGENT B0 ;  /* 0x0000000000007941 */ /* 0x000fea0003800200 */
.L_x_213:
        /* <DEDUP_REMOVED lines=8> */
[----:B0-----:R-:W-:-:S05]  /*4670*/  SHF.R.U32.HI R27, RZ, UR33, R24 ;  /* 0x00000021ff1b7c19 */ /* 0x001fca0008011618 */
        /* <DEDUP_REMOVED lines=235> */
.L_x_216:
[----:B------:R-:W0:Y:S02]  /*5530*/  LDCU.64 UR48, c[0x0][0x540] ;  /* 0x0000a800ff3077ac */ /* 0x000e240008000a00 */
[----:B0-----:R-:W-:-:S04]  /*5540*/  IADD3 R26, P0, PT, R26, UR48, RZ ;  /* 0x000000301a1a7c10 */ /* 0x001fc8000ff1e0ff */
[----:B------:R-:W-:-:S05]  /*5550*/  IADD3.X R27, PT, PT, RZ, UR49, RZ, P0, !PT ;  /* 0x00000031ff1b7c10 */ /* 0x000fca00087fe4ff */
[----:B------:R1:W-:Y:S04]  /*5560*/  STG.E desc[UR76][R26.64], R31 ;  /* 0x0000001f1a007986 */ /* 0x0003e8000c10194c */
.L_x_206:
[----:B------:R-:W-:Y:S05]  /*5570*/  WARPSYNC.ALL ;  /* 0x0000000000007948 */ /* 0x000fea0003800000 */
[----:B------:R-:W4:Y:S01]  /*5580*/  LDCU UR48, c[0x0][0x360] ;  /* 0x00006c00ff3077ac */ /* 0x000f220008000800 */
[----:B---3--:R-:W4:Y:S08]  /*5590*/  LDC R24, c[0x0][0x370] ;  /* 0x0000dc00ff187b82 */ /* 0x008f300000000800 */
        /* <DEDUP_REMOVED lines=8> */
        .weak           $__internal_10_$__cuda_sm20_div_s64
        .type           $__internal_10_$__cuda_sm20_div_s64,@function
        .size           $__internal_10_$__cuda_sm20_div_s64,(.L_x_778 - $__internal_10_$__cuda_sm20_div_s64)
$__internal_10_$__cuda_sm20_div_s64:
[----:B------:R-:W-:Y:S01]  /*5620*/  MOV R26, R23 ;  /* 0x00000017001a7202 */ /* 0x000fe20000000f00 */
[----:B------:R-:W-:-:S04]  /*5630*/  IMAD.MOV.U32 R27, RZ, RZ, RZ ;  /* 0x000000ffff1b7224 */ /* 0x000fc800078e00ff */
        /* <DEDUP_REMOVED lines=13> */
[----:B------:R-:W-:-:S04]  /*5710*/  IMAD.HI.U32 R20, P1, R17, R29, R20 ;  /* 0x0000001d11147227 */ /* 0x000fc80007820014 */
[----:B------:R-:W-:Y:S01]  /*5720*/  HFMA2 R29, -RZ, RZ, 0, 0 ;  /* 0x00000000ff1d7431 */ /* 0x000fe200000001ff */
[----:B------:R-:W-:Y:S01]  /*5730*/  IADD3 R21, P2, PT, R27, R20, RZ ;  /* 0x000000141b157210 */ /* 0x000fe20007f5e0ff */
[----:B------:R-:W-:-:S04]  /*5740*/  IMAD.X R20, R31, 0x1, R17, P0 ;  /* 0x000000011f147824 */ /* 0x000fc800000e0611 */
[-C--:B------:R-:W-:Y:S01]  /*5750*/  IMAD.WIDE.U32 R16, R21, R23.reuse, RZ ;  /* 0x0000001715107225 */ /* 0x080fe200078e00ff */
[----:B------:R-:W-:Y:S02]  /*5760*/  IADD3.X R25, PT, PT, RZ, RZ, R20, P2, P1 ;  /* 0x000000ffff197210 */ /* 0x000fe400017e2414 */
[----:B------:R-:W-:Y:S02]  /*5770*/  ISETP.LE.AND P1, PT, RZ, UR5, PT ;  /* 0x00000005ff007c0c */ /* 0x000fe4000bf23270 */
[----:B------:R-:W-:Y:S01]  /*5780*/  IADD3 R27, P0, PT, RZ, -R16, RZ ;  /* 0x80000010ff1b7210 */ /* 0x000fe20007f1e0ff */
[----:B------:R-:W-:-:S04]  /*5790*/  IMAD R16, R25, R23, R17 ;  /* 0x0000001719107224 */ /* 0x000fc800078e0211 */
[----:B------:R-:W-:Y:S01]  /*57a0*/  IMAD.HI.U32 R20, R21, R27, RZ ;  /* 0x0000001b15147227 */ /* 0x000fe200078e00ff */
[----:B------:R-:W-:Y:S02]  /*57b0*/  IADD3.X R26, PT, PT, RZ, ~R16, RZ, P0, !PT ;  /* 0x80000010ff1a7210 */ /* 0x000fe400007fe4ff */
[----:B------:R-:W-:-:S03]  /*57c0*/  IADD3 R16, P4, PT, RZ, -UR4, RZ ;  /* 0x80000004ff107c10 */ /* 0x000fc6000ff9e0ff */
[----:B------:R-:W-:Y:S01]  /*57d0*/  IMAD.WIDE.U32 R20, P0, R21, R26, R20 ;  /* 0x0000001a15147225 */ /* 0x000fe20007800014 */
[----:B------:R-:W-:-:S03]  /*57e0*/  IADD3.X R30, PT, PT, RZ, ~UR5, RZ, P4, !PT ;  /* 0x80000005ff1e7c10 */ /* 0x000fc6000a7fe4ff */
[C---:B------:R-:W-:Y:S01]  /*57f0*/  IMAD R17, R25.reuse, R26, RZ ;  /* 0x0000001a19117224 */ /* 0x040fe200078e02ff */
[----:B------:R-:W-:Y:S01]  /*5800*/  SEL R30, R30, UR5, !P1 ;  /* 0x000000051e1e7c07 */ /* 0x000fe2000c800000 */
[----:B------:R-:W-:Y:S01]  /*5810*/  IMAD.HI.U32 R20, P2, R25, R27, R20 ;  /* 0x0000001b19147227 */ /* 0x000fe20007840014 */
[----:B------:R-:W-:-:S03]  /*5820*/  SEL R21, R16, UR4, !P1 ;  /* 0x0000000410157c07 */ /* 0x000fc6000c800000 */
[----:B------:R-:W-:Y:S01]  /*5830*/  IMAD.HI.U32 R26, R25, R26, RZ ;  /* 0x0000001a191a7227 */ /* 0x000fe200078e00ff */
[----:B------:R-:W-:-:S03]  /*5840*/  IADD3 R20, P3, PT, R17, R20, RZ ;  /* 0x0000001411147210 */ /* 0x000fc60007f7e0ff */
[----:B------:R-:W-:Y:S01]  /*5850*/  IMAD.MOV.U32 R17, RZ, RZ, RZ ;  /* 0x000000ffff117224 */ /* 0x000fe200078e00ff */
[----:B------:R-:W-:Y:S01]  /*5860*/  IADD3.X R25, PT, PT, R26, R25, RZ, P0, !PT ;  /* 0x000000191a197210 */ /* 0x000fe200007fe4ff */
[----:B------:R-:W-:-:S03]  /*5870*/  IMAD.HI.U32 R16, R20, R21, RZ ;  /* 0x0000001514107227 */ /* 0x000fc600078e00ff */
[----:B------:R-:W-:Y:S01]  /*5880*/  IADD3.X R25, PT, PT, RZ, RZ, R25, P3, P2 ;  /* 0x000000ffff197210 */ /* 0x000fe20001fe4419 */
[----:B------:R-:W-:-:S04]  /*5890*/  IMAD.WIDE.U32 R16, R20, R30, R16 ;  /* 0x0000001e14107225 */ /* 0x000fc800078e0010 */
[C---:B------:R-:W-:Y:S02]  /*58a0*/  IMAD R27, R25.reuse, R30, RZ ;  /* 0x0000001e191b7224 */ /* 0x040fe400078e02ff */
        /* <DEDUP_REMOVED lines=10> */
[----:B------:R-:W-:Y:S02]  /*5950*/  ISETP.GE.U32.AND P0, PT, R16, R23, PT ;  /* 0x000000171000720c */ /* 0x000fe40003f06070 */
[----:B------:R-:W-:Y:S02]  /*5960*/  IADD3 R26, P2, PT, -R23, R16, RZ ;  /* 0x00000010171a7210 */ /* 0x000fe40007f5e1ff */
[----:B------:R-:W-:-:S02]  /*5970*/  ISETP.GE.U32.AND.EX P0, PT, R30, RZ, PT, P0 ;  /* 0x000000ff1e00720c */ /* 0x000fc40003f06100 */
[----:B------:R-:W-:Y:S02]  /*5980*/  IADD3.X R17, PT, PT, R30, -0x1, RZ, P2, !PT ;  /* 0xffffffff1e117810 */ /* 0x000fe400017fe4ff */
[----:B------:R-:W-:Y:S01]  /*5990*/  SEL R26, R26, R16, P0 ;  /* 0x000000101a1a7207 */ /* 0x000fe20000000000 */
[----:B------:R-:W-:Y:S01]  /*59a0*/  IMAD.X R16, RZ, RZ, R25, P3 ;  /* 0x000000ffff107224 */ /* 0x000fe200018e0619 */
        /* <DEDUP_REMOVED lines=17> */
[----:B------:R-:W-:Y:S06]  /*5ac0*/  RET.REL.NODEC R28 `(_ZN2at6native63_GLOBAL__N__7310b794_30_DistributionGeometricKernel_cu_fa6e70a443distribution_elementwise_grid_stride_kernelIfLi4EZNS0_9templates4cuda21uniform_and_transformIffPNS_17CUDAGeneratorImplEZZZNS4_16geometric_kernelIS7_EEvRNS_18TensorIteratorBaseEdT_ENKUlvE_clEvENKUlvE5_clEvEUlfE_EEvSA_T1_T2_EUlP24curandStatePhilox4_32_10E_ZNS1_27distribution_nullary_kernelIff7double2S7_SJ_SE_EEvSA_SG_RKT3_T4_EUlifE0_EEvlNS_15PhiloxCudaStateESF_SG_) ;  /* 0xffffffa41c4c7950 */ /* 0x000fec0003c3ffff */
.L_x_218:
        /* <DEDUP_REMOVED lines=11> */
.L_x_778:


//--------------------- .text._ZN2at6native63_GLOBAL__N__7310b794_30_DistributionGeometricKernel_cu_fa6e70a443distribution_elementwise_grid_stride_kernelIfLi4EZNS0_9templates4cuda21uniform_and_transformIffPNS_17CUDAGeneratorImplEZZZNS4_16geometric_kernelIS7_EEvRNS_18TensorIteratorBaseEdT_ENKUlvE_clEvENKUlvE5_clEvEUlfE_EEvSA_T1_T2_EUlP24curandStatePhilox4_32_10E_ZNS1_27distribution_nullary_kernelIff7double2S7_SJ_SE_EEvSA_SG_RKT3_T4_EUlifE_EEvlNS_15PhiloxCudaStateESF_SG_ --------------------------
	.section	.text._ZN2at6native63_GLOBAL__N__7310b794_30_DistributionGeometricKernel_cu_fa6e70a443distribution_elementwise_grid_stride_kernelIfLi4EZNS0_9templates4cuda21uniform_and_transformIffPNS_17CUDAGeneratorImplEZZZNS4_16geometric_kernelIS7_EEvRNS_18TensorIteratorBaseEdT_ENKUlvE_clEvENKUlvE5_clEvEUlfE_EEvSA_T1_T2_EUlP24curandStatePhilox4_32_10E_ZNS1_27distribution_nullary_kernelIff7double2S7_SJ_SE_EEvSA_SG_RKT3_T4_EUlifE_EEvlNS_15PhiloxCudaStateESF_SG_,"ax",@progbits
	.align	128
.text._ZN2at6native63_GLOBAL__N__7310b794_30_DistributionGeometricKernel_cu_fa6e70a443distribution_elementwise_grid_stride_kernelIfLi4EZNS0_9templates4cuda21uniform_and_transformIffPNS_17CUDAGeneratorImplEZZZNS4_16geometric_kernelIS7_EEvRNS_18TensorIteratorBaseEdT_ENKUlvE_clEvENKUlvE5_clEvEUlfE_EEvSA_T1_T2_EUlP24curandStatePhilox4_32_10E_ZNS1_27distribution_nullary_kernelIff7double2S7_SJ_SE_EEvSA_SG_RKT3_T4_EUlifE_EEvlNS_15PhiloxCudaStateESF_SG_:
        .type           _ZN2at6native63_GLOBAL__N__7310b794_30_DistributionGeometricKernel_cu_fa6e70a443distribution_elementwise_grid_stride_kernelIfLi4EZNS0_9templates4cuda21uniform_and_transformIffPNS_17CUDAGeneratorImplEZZZNS4_16geometric_kernelIS7_EEvRNS_18TensorIteratorBaseEdT_ENKUlvE_clEvENKUlvE5_clEvEUlfE_EEvSA_T1_T2_EUlP24curandStatePhilox4_32_10E_ZNS1_27distribution_nullary_kernelIff7double2S7_SJ_SE_EEvSA_SG_RKT3_T4_EUlifE_EEvlNS_15PhiloxCudaStateESF_SG_,@function
        .size           _ZN2at6native63_GLOBAL__N__7310b794_30_DistributionGeometricKernel_cu_fa6e70a443distribution_elementwise_grid_stride_kernelIfLi4EZNS0_9templates4cuda21uniform_and_transformIffPNS_17CUDAGeneratorImplEZZZNS4_16geometric_kernelIS7_EEvRNS_18TensorIteratorBaseEdT_ENKUlvE_clEvENKUlvE5_clEvEUlfE_EEvSA_T1_T2_EUlP24curandStatePhilox4_32_10E_ZNS1_27distribution_nullary_kernelIff7double2S7_SJ_SE_EEvSA_SG_RKT3_T4_EUlifE_EEvlNS_15PhiloxCudaStateESF_SG_,(.L_x_780 - _ZN2at6native63_GLOBAL__N__7310b794_30_DistributionGeometricKernel_cu_fa6e70a443distribution_elementwise_grid_stride_kernelIfLi4EZNS0_9templates4cuda21uniform_and_transformIffPNS_17CUDAGeneratorImplEZZZNS4_16geometric_kernelIS7_EEvRNS_18TensorIteratorBaseEdT_ENKUlvE_clEvENKUlvE5_clEvEUlfE_EEvSA_T1_T2_EUlP24curandStatePhilox4_32_10E_ZNS1_27distribution_nullary_kernelIff7double2S7_SJ_SE_EEvSA_SG_RKT3_T4_EUlifE_EEvlNS_15PhiloxCudaStateESF_SG_)
        .other          _ZN2at6native63_GLOBAL__N__7310b794_30_DistributionGeometricKernel_cu_fa6e70a443distribution_elementwise_grid_stride_kernelIfLi4EZNS0_9templates4cuda21uniform_and_transformIffPNS_17CUDAGeneratorImplEZZZNS4_16geometric_kernelIS7_EEvRNS_18TensorIteratorBaseEdT_ENKUlvE_clEvENKUlvE5_clEvEUlfE_EEvSA_T1_T2_EUlP24curandStatePhilox4_32_10E_ZNS1_27distribution_nullary_kernelIff7double2S7_SJ_SE_EEvSA_SG_RKT3_T4_EUlifE_EEvlNS_15PhiloxCudaStateESF_SG_,@"STO_CUDA_ENTRY STV_DEFAULT"
_ZN2at6native63_GLOBAL__N__7310b794_30_DistributionGeometricKernel_cu_fa6e70a443distribution_elementwise_grid_stride_kernelIfLi4EZNS0_9templates4cuda21uniform_and_transformIffPNS_17CUDAGeneratorImplEZZZNS4_16geometric_kernelIS7_EEvRNS_18TensorIteratorBaseEdT_ENKUlvE_clEvENKUlvE5_clEvEUlfE_EEvSA_T1_T2_EUlP24curandStatePhilox4_32_10E_ZNS1_27distribution_nullary_kernelIff7double2S7_SJ_SE_EEvSA_SG_RKT3_T4_EUlifE_EEvlNS_15PhiloxCudaStateESF_SG_:
        /* <DEDUP_REMOVED lines=22> */
[----:B------:R-:W0:Y:S04]  /*0160*/  LDCU.64 UR4, c[0x0][0x380] ;  /* 0x00007000ff0477ac */ /* 0x000e280008000a00 */
[----:B------:R-:W-:Y:S01]  /*0170*/  MOV R14, R9 ;  /* 0x00000009000e7202 */ /* 0x000fe20000000f00 */
[----:B0-----:R-:W-:-:S04]  /*0180*/  UIADD3 UR4, UP0, UPT, UR4, -0x1, URZ ;  /* 0xffffffff04047890 */ /* 0x001fc8000ff1e0ff */
[----:B------:R-:W-:-:S04]  /*0190*/  UIADD3.X UR5, UPT, UPT, UR5, -0x1, URZ, UP0, !UPT ;  /* 0xffffffff05057890 */ /* 0x000fc800087fe4ff */
[----:B------:R-:W-:Y:S01]  /*01a0*/  UISETP.NE.U32.AND UP0, UPT, UR5, URZ, UPT ;  /* 0x000000ff0500728c */ /* 0x000fe2000bf05070 */
[----:B-1----:R-:W-:Y:S01]  /*01b0*/  @P0 IADD3 R0, P1, PT, R2, R5, RZ ;  /* 0x0000000502000210 */ /* 0x002fe20007f3e0ff */
[----:B------:R-:W-:-:S04]  /*01c0*/  IMAD.WIDE.U32 R4, R8, -0x326172a9, RZ ;  /* 0xcd9e8d5708047825 */ /* 0x000fc800078e00ff */
[----:B------:R-:W-:Y:S02]  /*01d0*/  @P0 IMAD.X R43, RZ, RZ, R3, P1 ;  /* 0x000000ffff2b0224 */ /* 0x000fe400008e0603 */
[----:B--2---:R-:W-:-:S03]  /*01e0*/  VIADD R42, R21, 0xbb67ae85 ;  /* 0xbb67ae85152a7836 */ /* 0x004fc60000000000 */
[--C-:B------:R-:W-:Y:S01]  /*01f0*/  SHF.R.U64 R44, R0, 0x2, R43.reuse ;  /* 0x00000002002c7819 */ /* 0x100fe2000000122b */
[C---:B------:R-:W-:Y:S01]  /*0200*/  VIADD R41, R20.reuse, 0x9e3779b9 ;  /* 0x9e3779b914297836 */ /* 0x040fe20000000000 */
[----:B------:R-:W-:Y:S01]  /*0210*/  SHF.R.U32.HI R43, RZ, 0x2, R43 ;  /* 0x00000002ff2b7819 */ /* 0x000fe2000001162b */
[----:B------:R-:W-:Y:S01]  /*0220*/  VIADD R39, R21, 0x76cf5d0a ;  /* 0x76cf5d0a15277836 */ /* 0x000fe20000000000 */
[----:B------:R-:W-:Y:S01]  /*0230*/  IADD3 R40, PT, PT, R20, 0x3c6ef372, RZ ;  /* 0x3c6ef37214287810 */ /* 0x000fe20007ffe0ff */
[----:B------:R-:W-:Y:S01]  /*0240*/  IMAD.WIDE.U32 R2, R44, -0x2daee0ad, RZ ;  /* 0xd2511f532c027825 */ /* 0x000fe200078e00ff */
[----:B------:R-:W-:Y:S02]  /*0250*/  LOP3.LUT R6, R43, R5, R20, 0x96, !PT ;  /* 0x000000052b067212 */ /* 0x000fe400078e9614 */
[----:B------:R-:W-:Y:S01]  /*0260*/  IADD3 R37, PT, PT, R20, -0x255992d5, RZ ;  /* 0xdaa66d2b14257810 */ /* 0x000fe20007ffe0ff */
[C---:B------:R-:W-:Y:S01]  /*0270*/  VIADD R38, R21.reuse, 0x32370b8f ;  /* 0x32370b8f15267836 */ /* 0x040fe20000000000 */
[C---:B------:R-:W-:Y:S01]  /*0280*/  LOP3.LUT R10, R21.reuse, R3, R9, 0x96, !PT ;  /* 0x00000003150a7212 */ /* 0x040fe200078e9609 */
[----:B------:R-:W-:Y:S01]  /*0290*/  IMAD.WIDE.U32 R6, R6, -0x2daee0ad, RZ ;  /* 0xd2511f5306067825 */ /* 0x000fe200078e00ff */
[----:B------:R-:W-:-:S02]  /*02a0*/  IADD3 R34, PT, PT, R21, -0x56f99767, RZ ;  /* 0xa906689915227810 */ /* 0x000fc40007ffe0ff */
        /* <DEDUP_REMOVED lines=34> */
[----:B------:R-:W-:Y:S01]  /*04d0*/  SHF.L.U32 R10, R16, 0x2, RZ ;  /* 0x00000002100a7819 */ /* 0x000fe200000006ff */
[----:B------:R-:W-:Y:S01]  /*04e0*/  VIADD R17, R21, 0xdb3d7428 ;  /* 0xdb3d742815117836 */ /* 0x000fe20000000000 */
[----:B------:R-:W-:Y:S01]  /*04f0*/  LOP3.LUT R4, R19, R2, R7, 0x96, !PT ;  /* 0x0000000213047212 */ /* 0x000fe200078e9607 */
[----:B------:R-:W-:-:S04]  /*0500*/  IMAD.WIDE.U32 R2, R3, -0x326172a9, RZ ;  /* 0xcd9e8d5703027825 */ /* 0x000fc800078e00ff */
[----:B------:R-:W-:Y:S01]  /*0510*/  IMAD.WIDE.U32 R4, R4, -0x2daee0ad, RZ ;  /* 0xd2511f5304047825 */ /* 0x000fe200078e00ff */
[----:B------:R-:W-:-:S03]  /*0520*/  LOP3.LUT R15, R18, R6, R3, 0x96, !PT ;  /* 0x00000006120f7212 */ /* 0x000fc600078e9603 */
[----:B------:R-:W-:Y:S01]  /*0530*/  VIADD R11, R20, 0x8ff34781 ;  /* 0x8ff34781140b7836 */ /* 0x000fe20000000000 */
[----:B------:R-:W-:Y:S01]  /*0540*/  LOP3.LUT R50, R17, R50, R5, 0x96, !PT ;  /* 0x0000003211327212 */ /* 0x000fe200078e9605 */
[----:B------:R-:W-:-:S04]  /*0550*/  IMAD.HI.U32 R45, R15, -0x2daee0ad, RZ ;  /* 0xd2511f530f2d7827 */ /* 0x000fc800078e00ff */
[----:B------:R-:W-:Y:S01]  /*0560*/  IMAD.HI.U32 R51, R50, -0x326172a9, RZ ;  /* 0xcd9e8d5732337827 */ /* 0x000fe200078e00ff */
[----:B------:R-:W-:-:S03]  /*0570*/  LOP3.LUT R45, R4, R45, RZ, 0x3c, !PT ;  /* 0x0000002d042d7212 */ /* 0x000fc600078e3cff */
[--C-:B------:R-:W-:Y:S01]  /*0580*/  IMAD.MOV.U32 R13, RZ, RZ, R8.reuse ;  /* 0x000000ffff0d7224 */ /* 0x100fe200078e0008 */
[----:B------:R-:W-:Y:S01]  /*0590*/  LOP3.LUT R51, R11, R2, R51, 0x96, !PT ;  /* 0x000000020b337212 */ /* 0x000fe200078e9633 */
[----:B------:R-:W-:Y:S02]  /*05a0*/  IMAD.MOV.U32 R12, RZ, RZ, R8 ;  /* 0x000000ffff0c7224 */ /* 0x000fe400078e0008 */
[----:B------:R-:W-:Y:S01]  /*05b0*/  VIADD R8, R21, 0x96a522ad ;  /* 0x96a522ad15087836 */ /* 0x000fe20000000000 */
[----:B------:R-:W-:Y:S06]  /*05c0*/  BRA.U UP0, `(.L_x_219) ;  /* 0x0000000100547547 */ /* 0x000fec000b800000 */
[----:B------:R-:W0:Y:S01]  /*05d0*/  I2F.U32.RP R4, R10 ;  /* 0x0000000a00047306 */ /* 0x000e220000209000 */
[----:B------:R-:W-:Y:S02]  /*05e0*/  IADD3 R5, PT, PT, RZ, -R10, RZ ;  /* 0x8000000aff057210 */ /* 0x000fe40007ffe0ff */
[----:B------:R-:W-:-:S05]  /*05f0*/  ISETP.NE.U32.AND P2, PT, R10, RZ, PT ;  /* 0x000000ff0a00720c */ /* 0x000fca0003f45070 */
[----:B0-----:R-:W0:Y:S02]  /*0600*/  MUFU.RCP R4, R4 ;  /* 0x0000000400047308 */ /* 0x001e240000001000 */
[----:B0-----:R-:W-:-:S06]  /*0610*/  VIADD R2, R4, 0xffffffe ;  /* 0x0ffffffe04027836 */ /* 0x001fcc0000000000 */
[----:B------:R0:W1:Y:S02]  /*0620*/  F2I.FTZ.U32.TRUNC.NTZ R3, R2 ;  /* 0x0000000200037305 */ /* 0x000064000021f000 */
[----:B0-----:R-:W-:Y:S02]  /*0630*/  IMAD.MOV.U32 R2, RZ, RZ, RZ ;  /* 0x000000ffff027224 */ /* 0x001fe400078e00ff */
[----:B-1----:R-:W-:-:S04]  /*0640*/  IMAD R5, R5, R3, RZ ;  /* 0x0000000305057224 */ /* 0x002fc800078e02ff */
[----:B------:R-:W-:-:S06]  /*0650*/  IMAD.HI.U32 R3, R3, R5, R2 ;  /* 0x0000000503037227 */ /* 0x000fcc00078e0002 */
[----:B------:R-:W-:-:S04]  /*0660*/  IMAD.HI.U32 R3, R3, UR4, RZ ;  /* 0x0000000403037c27 */ /* 0x000fc8000f8e00ff */
[----:B------:R-:W-:-:S04]  /*0670*/  IMAD.MOV R5, RZ, RZ, -R3 ;  /* 0x000000ffff057224 */ /* 0x000fc800078e0a03 */
[----:B------:R-:W-:-:S05]  /*0680*/  IMAD R5, R10, R5, UR4 ;  /* 0x000000040a057e24 */ /* 0x000fca000f8e0205 */
[----:B------:R-:W-:-:S13]  /*0690*/  ISETP.GE.U32.AND P0, PT, R5, R10, PT ;  /* 0x0000000a0500720c */ /* 0x000fda0003f06070 */
[----:B------:R-:W-:Y:S01]  /*06a0*/  @P0 IADD3 R5, PT, PT, -R10, R5, RZ ;  /* 0x000000050a050210 */ /* 0x000fe20007ffe1ff */
[----:B------:R-:W-:-:S03]  /*06b0*/  @P0 VIADD R3, R3, 0x1 ;  /* 0x0000000103030836 */ /* 0x000fc60000000000 */
[----:B------:R-:W-:Y:S01]  /*06c0*/  ISETP.GE.U32.AND P1, PT, R5, R10, PT ;  /* 0x0000000a0500720c */ /* 0x000fe20003f26070 */
[----:B------:R-:W-:-:S12]  /*06d0*/  IMAD.MOV.U32 R5, RZ, RZ, RZ ;  /* 0x000000ffff057224 */ /* 0x000fd800078e00ff */
[----:B------:R-:W-:Y:S01]  /*06e0*/  @P1 VIADD R3, R3, 0x1 ;  /* 0x0000000103031836 */ /* 0x000fe20000000000 */
[----:B------:R-:W-:-:S04]  /*06f0*/  @!P2 LOP3.LUT R3, RZ, R10, RZ, 0x33, !PT ;  /* 0x0000000aff03a212 */ /* 0x000fc800078e33ff */
[----:B------:R-:W-:Y:S01]  /*0700*/  MOV R4, R3 ;  /* 0x0000000300047202 */ /* 0x000fe20000000f00 */
[----:B------:R-:W-:Y:S06]  /*0710*/  BRA `(.L_x_220) ;  /* 0x0000000000087947 */ /* 0x000fec0003800000 */
.L_x_219:
[----:B------:R-:W-:-:S07]  /*0720*/  MOV R24, 0x740 ;  /* 0x0000074000187802 */ /* 0x000fce0000000f00 */
[----:B------:R-:W-:Y:S05]  /*0730*/  CALL.REL.NOINC `($__internal_11_$__cuda_sm20_div_s64) ;  /* 0x0000000800f87944 */ /* 0x000fea0003c00000 */
.L_x_220:
[----:B------:R-:W-:-:S04]  /*0740*/  IMAD.WIDE.U32 R22, R22, UR8, RZ ;  /* 0x0000000816167c25 */ /* 0x000fc8000f8e00ff */
[C---:B------:R-:W-:Y:S01]  /*0750*/  IMAD.SHL.U32 R2, R22.reuse, 0x4, RZ ;  /* 0x0000000416027824 */ /* 0x040fe200078e00ff */
[----:B------:R-:W-:-:S05]  /*0760*/  SHF.L.U64.HI R3, R22, 0x2, R23 ;  /* 0x0000000216037819 */ /* 0x000fca0000010217 */
        /* <DEDUP_REMOVED lines=9> */
[----:B------:R-:W-:Y:S01]  /*0800*/  LOP3.LUT R45, R45, R8, RZ, 0x3c, !PT ;  /* 0x000000082d2d7212 */ /* 0x000fe200078e3cff */
[----:B------:R-:W-:Y:S01]  /*0810*/  IMAD.MOV.U32 R3, RZ, RZ, 0x380fffff ;  /* 0x380fffffff037424 */ /* 0x000fe200078e00ff */
[----:B------:R-:W1:Y:S01]  /*0820*/  LDCU.64 UR8, c[0x0][0x3a8] ;  /* 0x00007500ff0877ac */ /* 0x000e620008000a00 */
[----:B------:R-:W-:Y:S01]  /*0830*/  IMAD R50, R50, -0x326172a9, RZ ;  /* 0xcd9e8d5732327824 */ /* 0x000fe200078e02ff */
[----:B0-----:R-:W0:Y:S03]  /*0840*/  F2F.F32.F64 R4, UR4 ;  /* 0x0000000400047d10 */ /* 0x001e260008301000 */
[----:B------:R-:W-:Y:S01]  /*0850*/  DSETP.LEU.AND P0, PT, R2, |UR4|, PT ;  /* 0x4000000402007e2a */ /* 0x000fe2000bf0b000 */
[----:B------:R-:W2:Y:S04]  /*0860*/  LDCU UR4, c[0x0][0x3b0] ;  /* 0x00007600ff0477ac */ /* 0x000ea80008000800 */
[----:B------:R-:W3:Y:S09]  /*0870*/  MUFU.LG2 R2, R0 ;  /* 0x0000000000027308 */ /* 0x000ef20000000c00 */
        /* <DEDUP_REMOVED lines=9> */
[----:B------:R-:W-:Y:S01]  /*0910*/  FMUL.FTZ R24, R3, R24 ;  /* 0x0000001803187220 */ /* 0x000fe20000410000 */
[----:B------:R-:W-:-:S04]  /*0920*/  LOP3.LUT R3, R0, 0x3, RZ, 0xc0, !PT ;  /* 0x0000000300037812 */ /* 0x000fc800078ec0ff */
[----:B------:R0:W3:Y:S08]  /*0930*/  FRND.FTZ.CEIL R5, R2 ;  /* 0x0000000200057307 */ /* 0x0000f00000219000 */
[----:B-12---:R0:W4:Y:S02]  /*0940*/  FRND.FTZ.CEIL R4, R24 ;  /* 0x0000001800047307 */ /* 0x0061240000219000 */
.L_x_229:
[----:B------:R-:W-:Y:S01]  /*0950*/  IADD3 R44, PT, PT, R44, 0x1, RZ ;  /* 0x000000012c2c7810 */ /* 0x000fe20007ffe0ff */
[----:B------:R-:W-:Y:S03]  /*0960*/  BSSY.RECONVERGENT B0, `(.L_x_221) ;  /* 0x000000c000007945 */ /* 0x000fe60003800200 */
[C---:B------:R-:W-:Y:S01]  /*0970*/  ISETP.NE.AND P0, PT, R44.reuse, RZ, PT ;  /* 0x000000ff2c00720c */ /* 0x040fe20003f05270 */
[----:B-1----:R-:W-:-:S12]  /*0980*/  IMAD.WIDE.U32 R28, R44, -0x2daee0ad, RZ ;  /* 0xd2511f532c1c7825 */ /* 0x002fd800078e00ff */
[----:B------:R-:W-:Y:S05]  /*0990*/  @P0 BRA `(.L_x_222) ;  /* 0x0000000000200947 */ /* 0x000fea0003800000 */
        /* <DEDUP_REMOVED lines=8> */
.L_x_222:
[----:B------:R-:W-:Y:S05]  /*0a20*/  BSYNC.RECONVERGENT B0 ;  /* 0x0000000000007941 */ /* 0x000fea0003800200 */
.L_x_221:
[----:B------:R-:W-:Y:S01]  /*0a30*/  IMAD.WIDE.U32 R26, R12, -0x326172a9, RZ ;  /* 0xcd9e8d570c1a7825 */ /* 0x000fe200078e00ff */
[----:B0-----:R-:W-:Y:S02]  /*0a40*/  LOP3.LUT R24, R9, R29, R21, 0x96, !PT ;  /* 0x0000001d09187212 */ /* 0x001fe400078e9615 */
        /* <DEDUP_REMOVED lines=49> */
.L_x_223:
        /* <DEDUP_REMOVED lines=9> */
.L_x_224:
[----:B------:R-:W0:Y:S01]  /*0df0*/  LDC.64 R26, c[0x0][0x380] ;  /* 0x0000e000ff1a7b82 */ /* 0x000e220000000a00 */
[----:B------:R-:W-:Y:S01]  /*0e00*/  IMAD.WIDE.U32 R48, R28, 0x200000, RZ ;  /* 0x002000001c307825 */ /* 0x000fe200078e00ff */
[----:B------:R-:W-:-:S03]  /*0e10*/  IADD3 R45, P0, PT, R16, R13, RZ ;  /* 0x0000000d102d7210 */ /* 0x000fc60007f1e0ff */
[----:B------:R-:W-:Y:S01]  /*0e20*/  HFMA2 R46, -RZ, RZ, 0, 0 ;  /* 0x00000000ff2e7431 */ /* 0x000fe200000001ff */
[----:B------:R-:W-:Y:S01]  /*0e30*/  BSSY.RECONVERGENT B0, `(.L_x_225) ;  /* 0x000001d000007945 */ /* 0x000fe20003800200 */
[----:B------:R-:W-:Y:S01]  /*0e40*/  IMAD.MOV.U32 R47, RZ, RZ, 0x3ca00000 ;  /* 0x3ca00000ff2f7424 */ /* 0x000fe200078e00ff */
[----:B------:R-:W-:Y:S01]  /*0e50*/  LOP3.LUT R48, R48, R29, RZ, 0x3c, !PT ;  /* 0x0000001d30307212 */ /* 0x000fe200078e3cff */
[----:B------:R-:W-:-:S03]  /*0e60*/  IMAD.X R52, RZ, RZ, R14, P0 ;  /* 0x000000ffff347224 */ /* 0x000fc600000e060e */
[----:B------:R-:W1:Y:S01]  /*0e70*/  I2F.F64.U64 R28, R48 ;  /* 0x00000030001c7312 */ /* 0x000e620000301800 */
[-C--:B0-----:R-:W-:Y:S01]  /*0e80*/  ISETP.GE.U32.AND P0, PT, R13, R26.reuse, PT ;  /* 0x0000001a0d00720c */ /* 0x081fe20003f06070 */
        /* <DEDUP_REMOVED lines=8> */
[----:B------:R-:W-:Y:S01]  /*0f10*/  MUFU.RCP R53, R6 ;  /* 0x0000000600357308 */ /* 0x000fe20000001000 */
[----:B------:R-:W-:-:S07]  /*0f20*/  LOP3.LUT R48, R48, R51, RZ, 0x3c, !PT ;  /* 0x0000003330307212 */ /* 0x000fce00078e3cff */
[----:B------:R-:W0:Y:S02]  /*0f30*/  I2F.F64.U64 R48, R48 ;  /* 0x0000003000307312 */ /* 0x000e240000301800 */
[----:B0-----:R-:W-:Y:S01]  /*0f40*/  DFMA R50, R48, R46, 5.5511151231257827021e-17 ;  /* 0x3c9000003032742b */ /* 0x001fe2000000002e */
[----:B------:R-:W-:-:S05]  /*0f50*/  IMAD R47, R13, UR4, RZ ;  /* 0x000000040d2f7c24 */ /* 0x000fca000f8e02ff */
[----:B------:R-:W0:Y:S02]  /*0f60*/  F2F.F32.F64 R52, R50 ;  /* 0x0000003200347310 */ /* 0x000e240000301000 */
[----:B------:R-:W-:-:S14]  /*0f70*/  DSETP.GEU.AND P0, PT, |R50|, UR10, PT ;  /* 0x0000000a32007e2a */ /* 0x000fdc000bf0e200 */
[----:B0-----:R-:W-:-:S06]  /*0f80*/  @!P0 FMUL R52, R52, 1.175494350822287508e-38 ;  /* 0x0080000034348820 */ /* 0x001fcc0000400000 */
[----:B------:R-:W0:Y:S02]  /*0f90*/  MUFU.LG2 R52, R52 ;  /* 0x0000003400347308 */ /* 0x000e240000000c00 */
[----:B0-----:R-:W-:-:S04]  /*0fa0*/  FMUL.FTZ R46, R52, 0.69314718246459960938 ;  /* 0x3f317218342e7820 */ /* 0x001fc80000410000 */
[----:B------:R-:W-:Y:S01]  /*0fb0*/  FMUL.FTZ R53, R46, R53 ;  /* 0x000000352e357220 */ /* 0x000fe20000410000 */
[----:B------:R-:W-:-:S04]  /*0fc0*/  IADD3 R46, P0, PT, R47, UR8, RZ ;  /* 0x000000082f2e7c10 */ /* 0x000fc8000ff1e0ff */
[----:B------:R-:W-:Y:S01]  /*0fd0*/  LEA.HI.X.SX32 R47, R47, UR9, 0x1, P0 ;  /* 0x000000092f2f7c11 */ /* 0x000fe200080f0eff */
[----:B------:R-:W0:Y:S04]  /*0fe0*/  FRND.FTZ.CEIL R53, R53 ;  /* 0x0000003500357307 */ /* 0x000e280000219000 */
[----:B0-----:R0:W-:Y:S04]  /*0ff0*/  STG.E desc[UR6][R46.64], R53 ;  /* 0x000000352e007986 */ /* 0x0011e8000c101906 */
.L_x_226:
[----:B------:R-:W-:Y:S05]  /*1000*/  BSYNC.RECONVERGENT B0 ;  /* 0x0000000000007941 */ /* 0x000fea0003800200 */
.L_x_225:
[----:B------:R-:W-:Y:S04]  /*1010*/  BSSY.RECONVERGENT B0, `(.L_x_227) ;  /* 0x0000010000007945 */ /* 0x000fe80003800200 */
[----:B------:R-:W-:Y:S05]  /*1020*/  @P1 BRA `(.L_x_228) ;  /* 0x0000000000381947 */ /* 0x000fea0003800000 */
[----:B------:R-:W-:Y:S01]  /*1030*/  UMOV UR10, 0xf0000000 ;  /* 0xf0000000000a7882 */ /* 0x000fe20000000000 */
[----:B------:R-:W-:Y:S01]  /*1040*/  UMOV UR11, 0x380fffff ;  /* 0x380fffff000b7882 */ /* 0x000fe20000000000 */
[----:B------:R-:W1:Y:S01]  /*1050*/  F2F.F32.F64 R48, R28 ;  /* 0x0000001c00307310 */ /* 0x000e620000301000 */
[----:B------:R-:W-:Y:S01]  /*1060*/  DSETP.GEU.AND P0, PT, |R28|, UR10, PT ;  /* 0x0000000a1c007e2a */ /* 0x000fe2000bf0e200 */
[----:B------:R-:W-:-:S06]  /*1070*/  IMAD R45, R45, UR4, RZ ;  /* 0x000000042d2d7c24 */ /* 0x000fcc000f8e02ff */
[----:B------:R-:W-:Y:S07]  /*1080*/  MUFU.RCP R49, R6 ;  /* 0x0000000600317308 */ /* 0x000fee0000001000 */
[----:B-1----:R-:W-:-:S06]  /*1090*/  @!P0 FMUL R48, R48, 1.175494350822287508e-38 ;  /* 0x0080000030308820 */ /* 0x002fcc0000400000 */
[----:B------:R-:W0:Y:S02]  /*10a0*/  MUFU.LG2 R48, R48 ;  /* 0x0000003000307308 */ /* 0x000e240000000c00 */
[----:B0-----:R-:W-:-:S04]  /*10b0*/  FMUL.FTZ R46, R48, 0.69314718246459960938 ;  /* 0x3f317218302e7820 */ /* 0x001fc80000410000 */
[----:B------:R-:W-:Y:S01]  /*10c0*/  FMUL.FTZ R49, R46, R49 ;  /* 0x000000312e317220 */ /* 0x000fe20000410000 */
[----:B------:R-:W-:-:S04]  /*10d0*/  IADD3 R46, P0, PT, R45, UR8, RZ ;  /* 0x000000082d2e7c10 */ /* 0x000fc8000ff1e0ff */
[----:B------:R-:W-:Y:S01]  /*10e0*/  LEA.HI.X.SX32 R47, R45, UR9, 0x1, P0 ;  /* 0x000000092d2f7c11 */ /* 0x000fe200080f0eff */
[----:B------:R-:W0:Y:S04]  /*10f0*/  FRND.FTZ.CEIL R49, R49 ;  /* 0x0000003100317307 */ /* 0x000e280000219000 */
[----:B0-----:R1:W-:Y:S04]  /*1100*/  STG.E desc[UR6][R46.64], R49 ;  /* 0x000000312e007986 */ /* 0x0013e8000c101906 */
.L_x_228:
[----:B------:R-:W-:Y:S05]  /*1110*/  BSYNC.RECONVERGENT B0 ;  /* 0x0000000000007941 */ /* 0x000fea0003800200 */
.L_x_227:
[C---:B------:R-:W-:Y:S01]  /*1120*/  IMAD R28, R16.reuse, 0x3, RZ ;  /* 0x00000003101c7824 */ /* 0x040fe200078e02ff */
[-C--:B------:R-:W-:Y:S01]  /*1130*/  LEA R25, P1, R16, R13.reuse, 0x1 ;  /* 0x0000000d10197211 */ /* 0x080fe200078208ff */
[----:B------:R-:W-:Y:S05]  /*1140*/  WARPSYNC.ALL ;  /* 0x0000000000007948 */ /* 0x000fea0003800000 */
[----:B------:R-:W-:Y:S01]  /*1150*/  IADD3 R45, P2, PT, R28, R13, RZ ;  /* 0x0000000d1c2d7210 */ /* 0x000fe20007f5e0ff */
[----:B------:R-:W-:Y:S01]  /*1160*/  IMAD.MOV.U32 R50, RZ, RZ, R24 ;  /* 0x000000ffff327224 */ /* 0x000fe200078e0018 */
[----:B------:R-:W-:Y:S02]  /*1170*/  ISETP.GE.U32.AND P0, PT, R25, R26, PT ;  /* 0x0000001a1900720c */ /* 0x000fe40003f06070 */
[----:B------:R-:W-:-:S02]  /*1180*/  IADD3.X R28, PT, PT, RZ, R14, RZ, P1, !PT ;  /* 0x0000000eff1c7210 */ /* 0x000fc40000ffe4ff */
[----:B------:R-:W-:Y:S01]  /*1190*/  ISETP.GE.U32.AND P1, PT, R45, R26, PT ;  /* 0x0000001a2d00720c */ /* 0x000fe20003f26070 */
[----:B------:R-:W-:Y:S01]  /*11a0*/  IMAD.X R26, RZ, RZ, R14, P2 ;  /* 0x000000ffff1a7224 */ /* 0x000fe200010e060e */
[-C--:B------:R-:W-:Y:S02]  /*11b0*/  ISETP.GE.AND.EX P0, PT, R28, R27.reuse, PT, P0 ;  /* 0x0000001b1c00720c */ /* 0x080fe40003f06300 */
[----:B------:R-:W-:Y:S02]  /*11c0*/  MOV R51, R2 ;  /* 0x0000000200337202 */ /* 0x000fe40000000f00 */
[----:B------:R-:W-:-:S09]  /*11d0*/  ISETP.GE.AND.EX P1, PT, R26, R27, PT, P1 ;  /* 0x0000001b1a00720c */ /* 0x000fd20003f26310 */
[----:B01----:R-:W0:Y:S08]  /*11e0*/  @!P0 LDC R46, c[0x0][0x3b0] ;  /* 0x0000ec00ff2e8b82 */ /* 0x003e300000000800 */
[----:B------:R-:W1:Y:S08]  /*11f0*/  @!P0 LDC.64 R26, c[0x0][0x3a8] ;  /* 0x0000ea00ff1a8b82 */ /* 0x000e700000000a00 */
[----:B------:R-:W2:Y:S01]  /*1200*/  @!P1 LDC R48, c[0x0][0x3b0] ;  /* 0x0000ec00ff309b82 */ /* 0x000ea20000000800 */
[----:B0-----:R-:W-:-:S07]  /*1210*/  @!P0 IMAD R25, R25, R46, RZ ;  /* 0x0000002e19198224 */ /* 0x001fce00078e02ff */
[----:B------:R-:W0:Y:S01]  /*1220*/  @!P1 LDC.64 R28, c[0x0][0x3a8] ;  /* 0x0000ea00ff1c9b82 */ /* 0x000e220000000a00 */
[----:B-1----:R-:W-:-:S04]  /*1230*/  @!P0 IADD3 R26, P2, PT, R25, R26, RZ ;  /* 0x0000001a191a8210 */ /* 0x002fc80007f5e0ff */
[----:B------:R-:W-:Y:S01]  /*1240*/  @!P0 LEA.HI.X.SX32 R27, R25, R27, 0x1, P2 ;  /* 0x0000001b191b8211 */ /* 0x000fe200010f0eff */
[----:B--2---:R-:W-:-:S04]  /*1250*/  @!P1 IMAD R45, R45, R48, RZ ;  /* 0x000000302d2d9224 */ /* 0x004fc800078e02ff */
[----:B---3--:R1:W-:Y:S01]  /*1260*/  @!P0 STG.E desc[UR6][R26.64], R5 ;  /* 0x000000051a008986 */ /* 0x0083e2000c101906 */
[----:B------:R-:W-:-:S04]  /*1270*/  IADD3 R13, P0, PT, R10, R13, RZ ;  /* 0x0000000d0a0d7210 */ /* 0x000fc80007f1e0ff */
[----:B------:R-:W-:Y:S02]  /*1280*/  IADD3.X R14, PT, PT, RZ, R14, RZ, P0, !PT ;  /* 0x0000000eff0e7210 */ /* 0x000fe400007fe4ff */
[----:B------:R-:W-:Y:S02]  /*1290*/  ISETP.GE.U32.AND P0, PT, R13, R22, PT ;  /* 0x000000160d00720c */ /* 0x000fe40003f06070 */
[C---:B0-----:R-:W-:Y:S02]  /*12a0*/  @!P1 IADD3 R28, P3, PT, R45.reuse, R28, RZ ;  /* 0x0000001c2d1c9210 */ /* 0x041fe40007f7e0ff */
[----:B------:R-:W-:Y:S02]  /*12b0*/  ISETP.GE.AND.EX P0, PT, R14, R7, PT, P0 ;  /* 0x000000070e00720c */ /* 0x000fe40003f06300 */
[----:B------:R-:W-:Y:S01]  /*12c0*/  @!P1 LEA.HI.X.SX32 R29, R45, R29, 0x1, P3 ;  /* 0x0000001d2d1d9211 */ /* 0x000fe200018f0eff */
[----:B------:R-:W-:-:S04]  /*12d0*/  IMAD.MOV.U32 R45, RZ, RZ, R0 ;  /* 0x000000ffff2d7224 */ /* 0x000fc800078e0000 */
[----:B----4-:R1:W-:Y:S01]  /*12e0*/  @!P1 STG.E desc[UR6][R28.64], R4 ;  /* 0x000000041c009986 */ /* 0x0103e2000c101906 */
[----:B------:R-:W-:Y:S06]  /*12f0*/  BAR.SYNC.DEFER_BLOCKING 0x0 ;  /* 0x0000000000007b1d */ /* 0x000fec0000010000 */
[----:B------:R-:W-:Y:S05]  /*1300*/  @!P0 BRA `(.L_x_229) ;  /* 0xfffffff400908947 */ /* 0x000fea000383ffff */
[----:B------:R-:W-:Y:S05]  /*1310*/  EXIT ;  /* 0x000000000000794d */ /* 0x000fea0003800000 */
        .weak           $__internal_11_$__cuda_sm20_div_s64
        .type           $__internal_11_$__cuda_sm20_div_s64,@function
        .size           $__internal_11_$__cuda_sm20_div_s64,(.L_x_780 - $__internal_11_$__cuda_sm20_div_s64)
$__internal_11_$__cuda_sm20_div_s64:
        /* <DEDUP_REMOVED lines=74> */
[----:B------:R-:W-:Y:S06]  /*17c0*/  RET.REL.NODEC R24 `(_ZN2at6native63_GLOBAL__N__7310b794_30_DistributionGeometricKernel_cu_fa6e70a443distribution_elementwise_grid_stride_kernelIfLi4EZNS0_9templates4cuda21uniform_and_transformIffPNS_17CUDAGeneratorImplEZZZNS4_16geometric_kernelIS7_EEvRNS_18TensorIteratorBaseEdT_ENKUlvE_clEvENKUlvE5_clEvEUlfE_EEvSA_T1_T2_EUlP24curandStatePhilox4_32_10E_ZNS1_27distribution_nullary_kernelIff7double2S7_SJ_SE_EEvSA_SG_RKT3_T4_EUlifE_EEvlNS_15PhiloxCudaStateESF_SG_) ;  /* 0xffffffe8180c7950 */ /* 0x000fec0003c3ffff */
.L_x_230:
        /* <DEDUP_REMOVED lines=11> */
.L_x_780:


//--------------------- .text._ZN2at6native63_GLOBAL__N__7310b794_30_DistributionGeometricKernel_cu_fa6e70a443distribution_elementwise_grid_stride_kernelIdLi2EZNS0_9templates4cuda21uniform_and_transformIddPNS_17CUDAGeneratorImplEZZZNS4_16geometric_kernelIS7_EEvRNS_18TensorIteratorBaseEdT_ENKUlvE_clEvENKUlvE4_clEvEUldE_EEvSA_T1_T2_EUlP24curandStatePhilox4_32_10E0_ZNS1_27distribution_nullary_kernelIdd6float4S7_SJ_SE_EEvSA_SG_RKT3_T4_EUlidE0_EEvlNS_15PhiloxCudaStateESF_SG_ --------------------------
	.section	.text._ZN2at6native63_GLOBAL__N__7310b794_30_DistributionGeometricKernel_cu_fa6e70a443distribution_elementwise_grid_stride_kernelIdLi2EZNS0_9templates4cuda21uniform_and_transformIddPNS_17CUDAGeneratorImplEZZZNS4_16geometric_kernelIS7_EEvRNS_18TensorIteratorBaseEdT_ENKUlvE_clEvENKUlvE4_clEvEUldE_EEvSA_T1_T2_EUlP24curandStatePhilox4_32_10E0_ZNS1_27distribution_nullary_kernelIdd6float4S7_SJ_SE_EEvSA_SG_RKT3_T4_EUlidE0_EEvlNS_15PhiloxCudaStateESF_SG_,"ax",@progbits
	.align	128
.text._ZN2at6native63_GLOBAL__N__7310b794_30_DistributionGeometricKernel_cu_fa6e70a443distribution_elementwise_grid_stride_kernelIdLi2EZNS0_9templates4cuda21uniform_and_transformIddPNS_17CUDAGeneratorImplEZZZNS4_16geometric_kernelIS7_EEvRNS_18TensorIteratorBaseEdT_ENKUlvE_clEvENKUlvE4_clEvEUldE_EEvSA_T1_T2_EUlP24curandStatePhilox4_32_10E0_ZNS1_27distribution_nullary_kernelIdd6float4S7_SJ_SE_EEvSA_SG_RKT3_T4_EUlidE0_EEvlNS_15PhiloxCudaStateESF_SG_:
        .type           _ZN2at6native63_GLOBAL__N__7310b794_30_DistributionGeometricKernel_cu_fa6e70a443distribution_elementwise_grid_stride_kernelIdLi2EZNS0_9templates4cuda21uniform_and_transformIddPNS_17CUDAGeneratorImplEZZZNS4_16geometric_kernelIS7_EEvRNS_18TensorIteratorBaseEdT_ENKUlvE_clEvENKUlvE4_clEvEUldE_EEvSA_T1_T2_EUlP24curandStatePhilox4_32_10E0_ZNS1_27distribution_nullary_kernelIdd6float4S7_SJ_SE_EEvSA_SG_RKT3_T4_EUlidE0_EEvlNS_15PhiloxCudaStateESF_SG_,@function
        .size           _ZN2at6native63_GLOBAL__N__7310b794_30_DistributionGeometricKernel_cu_fa6e70a443distribution_elementwise_grid_stride_kernelIdLi2EZNS0_9templates4cuda21uniform_and_transformIddPNS_17CUDAGeneratorImplEZZZNS4_16geometric_kernelIS7_EEvRNS_18TensorIteratorBaseEdT_ENKUlvE_clEvENKUlvE4_clEvEUldE_EEvSA_T1_T2_EUlP24curandStatePhilox4_32_10E0_ZNS1_27distribution_nullary_kernelIdd6float4S7_SJ_SE_EEvSA_SG_RKT3_T4_EUlidE0_EEvlNS_15PhiloxCudaStateESF_SG_,(.L_x_782 - _ZN2at6native63_GLOBAL__N__7310b794_30_DistributionGeometricKernel_cu_fa6e70a443distribution_elementwise_grid_stride_kernelIdLi2EZNS0_9templates4cuda21uniform_and_transformIddPNS_17CUDAGeneratorImplEZZZNS4_16geometric_kernelIS7_EEvRNS_18TensorIteratorBaseEdT_ENKUlvE_clEvENKUlvE4_clEvEUldE_EEvSA_T1_T2_EUlP24curandStatePhilox4_32_10E0_ZNS1_27distribution_nullary_kernelIdd6float4S7_SJ_SE_EEvSA_SG_RKT3_T4_EUlidE0_EEvlNS_15PhiloxCudaStateESF_SG_)
        .other          _ZN2at6native63_GLOBAL__N__7310b794_30_DistributionGeometricKernel_cu_fa6e70a443distribution_elementwise_grid_stride_kernelIdLi2EZNS0_9templates4cuda21uniform_and_transformIddPNS_17CUDAGeneratorImplEZZZNS4_16geometric_kernelIS7_EEvRNS_18TensorIteratorBaseEdT_ENKUlvE_clEvENKUlvE4_clEvEUldE_EEvSA_T1_T2_EUlP24curandStatePhilox4_32_10E0_ZNS1_27distribution_nullary_kernelIdd6float4S7_SJ_SE_EEvSA_SG_RKT3_T4_EUlidE0_EEvlNS_15PhiloxCudaStateESF_SG_,@"STO_CUDA_ENTRY STV_DEFAULT"
_ZN2at6native63_GLOBAL__N__7310b794_30_DistributionGeometricKernel_cu_fa6e70a443distribution_elementwise_grid_stride_kernelIdLi2EZNS0_9templates4cuda21uniform_and_transformIddPNS_17CUDAGeneratorImplEZZZNS4_16geometric_kernelIS7_EEvRNS_18TensorIteratorBaseEdT_ENKUlvE_clEvENKUlvE4_clEvEUldE_EEvSA_T1_T2_EUlP24curandStatePhilox4_32_10E0_ZNS1_27distribution_nullary_kernelIdd6float4S7_SJ_SE_EEvSA_SG_RKT3_T4_EUlidE0_EEvlNS_15PhiloxCudaStateESF_SG_:
        /* <DEDUP_REMOVED lines=25> */
[----:B------:R-:W-:Y:S01]  /*0190*/  IMAD.SHL.U32 R9, R16, 0x2, RZ ;  /* 0x0000000210097824 */ /* 0x000fe200078e00ff */
        /* <DEDUP_REMOVED lines=51> */
[C---:B------:R-:W-:Y:S02]  /*04d0*/  VIADD R3, R20.reuse, 0x5384540f ;  /* 0x5384540f14037836 */ /* 0x040fe40000000000 */
[----:B------:R-:W-:-:S03]  /*04e0*/  VIADD R11, R20, 0xf1bbcdc8 ;  /* 0xf1bbcdc8140b7836 */ /* 0x000fc60000000000 */
[----:B------:R-:W-:Y:S01]  /*04f0*/  LOP3.LUT R3, R3, R4, R7, 0x96, !PT ;  /* 0x0000000403037212 */ /* 0x000fe200078e9607 */
[----:B------:R-:W-:Y:S01]  /*0500*/  IMAD.WIDE.U32 R4, R5, -0x326172a9, RZ ;  /* 0xcd9e8d5705047825 */ /* 0x000fe200078e00ff */
[----:B------:R-:W-:-:S03]  /*0510*/  IADD3 R7, PT, PT, R21, -0x24c28bd8, RZ ;  /* 0xdb3d742815077810 */ /* 0x000fc60007ffe0ff */
[----:B------:R-:W-:Y:S01]  /*0520*/  IMAD.WIDE.U32 R2, R3, -0x2daee0ad, RZ ;  /* 0xd2511f5303027825 */ /* 0x000fe200078e00ff */
[----:B------:R-:W-:-:S04]  /*0530*/  LOP3.LUT R11, R11, R6, R5, 0x96, !PT ;  /* 0x000000060b0b7212 */ /* 0x000fc800078e9605 */
[----:B------:R-:W-:Y:S01]  /*0540*/  LOP3.LUT R10, R7, R10, R3, 0x96, !PT ;  /* 0x0000000a070a7212 */ /* 0x000fe200078e9603 */
        /* <DEDUP_REMOVED lines=10> */
[----:B------:R-:W-:Y:S01]  /*05f0*/  IMAD.HI.U32 R6, R7, UR4, RZ ;  /* 0x0000000407067c27 */ /* 0x000fe2000f8e00ff */
[----:B------:R-:W-:-:S03]  /*0600*/  MOV R7, RZ ;  /* 0x000000ff00077202 */ /* 0x000fc60000000f00 */
[----:B------:R-:W-:-:S04]  /*0610*/  IMAD.MOV R24, RZ, RZ, -R6 ;  /* 0x000000ffff187224 */ /* 0x000fc800078e0a06 */
[----:B------:R-:W-:-:S05]  /*0620*/  IMAD R24, R9, R24, UR4 ;  /* 0x0000000409187e24 */ /* 0x000fca000f8e0218 */
[----:B------:R-:W-:-:S13]  /*0630*/  ISETP.GE.U32.AND P0, PT, R24, R9, PT ;  /* 0x000000091800720c */ /* 0x000fda0003f06070 */
[----:B------:R-:W-:Y:S01]  /*0640*/  @P0 IADD3 R24, PT, PT, -R9, R24, RZ ;  /* 0x0000001809180210 */ /* 0x000fe20007ffe1ff */
[----:B------:R-:W-:-:S03]  /*0650*/  @P0 VIADD R6, R6, 0x1 ;  /* 0x0000000106060836 */ /* 0x000fc60000000000 */
[----:B------:R-:W-:-:S13]  /*0660*/  ISETP.GE.U32.AND P1, PT, R24, R9, PT ;  /* 0x000000091800720c */ /* 0x000fda0003f26070 */
[----:B------:R-:W-:Y:S01]  /*0670*/  @P1 VIADD R6, R6, 0x1 ;  /* 0x0000000106061836 */ /* 0x000fe20000000000 */
[----:B------:R-:W-:Y:S01]  /*0680*/  @!P2 LOP3.LUT R6, RZ, R9, RZ, 0x33, !PT ;  /* 0x00000009ff06a212 */ /* 0x000fe200078e33ff */
[----:B------:R-:W-:Y:S06]  /*0690*/  BRA `(.L_x_232) ;  /* 0x0000000000087947 */ /* 0x000fec0003800000 */
.L_x_231:
[----:B------:R-:W-:-:S07]  /*06a0*/  MOV R24, 0x6c0 ;  /* 0x000006c000187802 */ /* 0x000fce0000000f00 */
[----:B------:R-:W-:Y:S05]  /*06b0*/  CALL.REL.NOINC `($__internal_13_$__cuda_sm20_div_s64) ;  /* 0x0000005c00787944 */ /* 0x000fea0003c00000 */
.L_x_232:
[----:B------:R-:W-:-:S05]  /*06c0*/  IMAD.WIDE.U32 R8, R8, UR6, RZ ;  /* 0x0000000608087c25 */ /* 0x000fca000f8e00ff */
[C---:B------:R-:W-:Y:S01]  /*06d0*/  SHF.L.U64.HI R9, R8.reuse, 0x1, R9 ;  /* 0x0000000108097819 */ /* 0x040fe20000010209 */
[----:B------:R-:W-:-:S04]  /*06e0*/  IMAD.SHL.U32 R8, R8, 0x2, RZ ;  /* 0x0000000208087824 */ /* 0x000fc800078e00ff */
[----:B------:R-:W-:Y:S02]  /*06f0*/  IMAD R25, R9, R6, RZ ;  /* 0x0000000609197224 */ /* 0x000fe400078e02ff */
[----:B------:R-:W-:-:S04]  /*0700*/  IMAD.WIDE.U32 R22, R6, R8, R8 ;  /* 0x0000000806167225 */ /* 0x000fc800078e0008 */
[----:B------:R-:W-:Y:S01]  /*0710*/  IMAD R9, R7, R8, R25 ;  /* 0x0000000807097224 */ /* 0x000fe200078e0219 */
[----:B------:R-:W-:-:S03]  /*0720*/  ISETP.GE.U32.AND P0, PT, R15, R22, PT ;  /* 0x000000160f00720c */ /* 0x000fc60003f06070 */
[----:B------:R-:W-:-:S05]  /*0730*/  IMAD.IADD R9, R23, 0x1, R9 ;  /* 0x0000000117097824 */ /* 0x000fca00078e0209 */
[----:B------:R-:W-:-:S13]  /*0740*/  ISETP.GE.AND.EX P0, PT, R14, R9, PT, P0 ;  /* 0x000000090e00720c */ /* 0x000fda0003f06300 */
[----:B------:R-:W-:Y:S05]  /*0750*/  @P0 EXIT ;  /* 0x000000000000094d */ /* 0x000fea0003800000 */
[----:B------:R-:W0:Y:S01]  /*0760*/  LDC.64 R6, c[0x0][0x548] ;  /* 0x00015200ff067b82 */ /* 0x000e220000000a00 */
[----:B------:R-:W-:Y:S01]  /*0770*/  MOV R24, 0x1 ;  /* 0x0000000100187802 */ /* 0x000fe20000000f00 */
[----:B0-----:R-:W-:Y:S02]  /*0780*/  DADD R32, -R6, 2 ;  /* 0x4000000006207429 */ /* 0x001fe40000000100 */
[----:B------:R-:W-:-:S04]  /*0790*/  DADD R34, -RZ, -R6 ;  /* 0x00000000ff227229 */ /* 0x000fc80000000906 */
[----:B------:R-:W0:Y:S06]  /*07a0*/  MUFU.RCP64H R25, R33 ;  /* 0x0000002100197308 */ /* 0x000e2c0000001800 */
[C---:B------:R-:W-:Y:S02]  /*07b0*/  FSETP.GEU.AND P4, PT, |R35|.reuse, 6.5827683646048100446e-37, PT ;  /* 0x036000002300780b */ /* 0x040fe40003f8e200 */
[C---:B------:R-:W-:Y:S02]  /*07c0*/  FSETP.GEU.FTZ.AND P1, PT, R35.reuse, 1.7916666269302368164, PT ;  /* 0x3fe555552300780b */ /* 0x040fe40003f3e000 */
[----:B------:R-:W-:-:S04]  /*07d0*/  FSETP.GT.FTZ.AND P0, PT, R35, -1.6999999284744262695, PT ;  /* 0xbfd999992300780b */ /* 0x000fc80003f14000 */
[----:B------:R-:W-:Y:S01]  /*07e0*/  PLOP3.LUT P0, PT, P1, P0, PT, 0x8, 0x80 ;  /* 0x000000000080781c */ /* 0x000fe20000f00170 */
[----:B0-----:R-:W-:-:S08]  /*07f0*/  DFMA R26, -R32, R24, 1 ;  /* 0x3ff00000201a742b */ /* 0x001fd00000000118 */
[----:B------:R-:W-:-:S08]  /*0800*/  DFMA R26, R26, R26, R26 ;  /* 0x0000001a1a1a722b */ /* 0x000fd0000000001a */
[----:B------:R-:W-:-:S08]  /*0810*/  DFMA R26, R24, R26, R24 ;  /* 0x0000001a181a722b */ /* 0x000fd00000000018 */
[----:B------:R-:W-:-:S08]  /*0820*/  DFMA R28, -R32, R26, 1 ;  /* 0x3ff00000201c742b */ /* 0x000fd0000000011a */
[----:B------:R-:W-:-:S08]  /*0830*/  DFMA R28, R26, R28, R26 ;  /* 0x0000001c1a1c722b */ /* 0x000fd0000000001a */
[----:B------:R-:W-:-:S08]  /*0840*/  DMUL R26, R28, -R6 ;  /* 0x800000061c1a7228 */ /* 0x000fd00000000000 */
[----:B------:R-:W-:Y:S02]  /*0850*/  DFMA R24, -R32, R26, -R6 ;  /* 0x0000001a2018722b */ /* 0x000fe40000000906 */
[----:B------:R-:W-:-:S06]  /*0860*/  DADD R6, -R6, 1 ;  /* 0x3ff0000006067429 */ /* 0x000fcc0000000100 */
[----:B------:R-:W-:Y:S02]  /*0870*/  DFMA R26, R28, R24, R26 ;  /* 0x000000181c1a722b */ /* 0x000fe4000000001a */
[----:B------:R-:W-:Y:S02]  /*0880*/  DMUL R24, R6, 1.80143985094819840000e+16 ;  /* 0x4350000006187828 */ /* 0x000fe40000000000 */
[----:B------:R-:W-:-:S06]  /*0890*/  ISETP.GE.AND P2, PT, R7, 0x100000, PT ;  /* 0x001000000700780c */ /* 0x000fcc0003f46270 */
[----:B------:R-:W-:-:S05]  /*08a0*/  FFMA R8, RZ, R33, R27 ;  /* 0x00000021ff087223 */ /* 0x000fca000000001b */
[----:B------:R-:W-:-:S13]  /*08b0*/  FSETP.GT.AND P3, PT, |R8|, 1.469367938527859385e-39, PT ;  /* 0x001000000800780b */ /* 0x000fda0003f64200 */
[----:B------:R-:W-:Y:S05]  /*08c0*/  @P3 BRA P4, `(.L_x_233) ;  /* 0x0000000000103947 */ /* 0x000fea0002000000 */
[----:B------:R-:W-:-:S07]  /*08d0*/  MOV R54, 0x8f0 ;  /* 0x000008f000367802 */ /* 0x000fce0000000f00 */
[----:B------:R-:W-:Y:S05]  /*08e0*/  CALL.REL.NOINC `($__internal_12_$__cuda_sm20_div_rn_f64_full) ;  /* 0x0000005400847944 */ /* 0x000fea0003c00000 */
[----:B------:R-:W-:Y:S02]  /*08f0*/  IMAD.MOV.U32 R26, RZ, RZ, R40 ;  /* 0x000000ffff1a7224 */ /* 0x000fe400078e0028 */
[----:B------:R-:W-:-:S07]  /*0900*/  IMAD.MOV.U32 R27, RZ, RZ, R41 ;  /* 0x000000ffff1b7224 */ /* 0x000fce00078e0029 */
.L_x_233:
[----:B------:R-:W0:Y:S01]  /*0910*/  LDCU.64 UR48, c[0x0][0x548] ;  /* 0x0000a900ff3077ac */ /* 0x000e220008000a00 */
[----:B------:R-:W-:Y:S01]  /*0920*/  IMAD.HI.U32 R3, R11, -0x2daee0ad, RZ ;  /* 0xd2511f530b037827 */ /* 0x000fe200078e00ff */
[----:B------:R-:W-:Y:S01]  /*0930*/  UMOV UR12, 0x2fbe14b5 ;  /* 0x2fbe14b5000c7882 */ /* 0x000fe20000000000 */
        /* <DEDUP_REMOVED lines=13> */
[----:B0-----:R-:W-:Y:S01]  /*0a10*/  DMUL R32, R26, UR48 ;  /* 0x000000301a207c28 */ /* 0x001fe20008000000 */
[----:B------:R-:W0:Y:S01]  /*0a20*/  LDCU UR74, c[0x0][0x3a8] ;  /* 0x00007500ff4a77ac */ /* 0x000e220008000800 */
[----:B------:R-:W-:Y:S01]  /*0a30*/  MOV R26, 0xceb2dc44 ;  /* 0xceb2dc44001a7802 */ /* 0x000fe20000000f00 */
[----:B------:R-:W-:Y:S01]  /*0a40*/  IMAD.MOV.U32 R27, RZ, RZ, 0x3ed087ff ;  /* 0x3ed087ffff1b7424 */ /* 0x000fe200078e00ff */
[----:B------:R-:W-:Y:S01]  /*0a50*/  LOP3.LUT R36, R2, R3, RZ, 0x3c, !PT ;  /* 0x0000000302247212 */ /* 0x000fe200078e3cff */
[----:B------:R-:W-:Y:S01]  /*0a60*/  IMAD.HI.U32 R5, R10, -0x326172a9, RZ ;  /* 0xcd9e8d570a057827 */ /* 0x000fe200078e00ff */
[----:B------:R-:W-:Y:S01]  /*0a70*/  LOP3.LUT R3, R0, 0x3, RZ, 0xc0, !PT ;  /* 0x0000000300037812 */ /* 0x000fe200078ec0ff */
[----:B------:R-:W1:Y:S01]  /*0a80*/  LDCU UR4, c[0x0][0x3a8] ;  /* 0x00007500ff0477ac */ /* 0x000e620008000800 */
[----:B------:R-:W-:Y:S01]  /*0a90*/  DADD R30, R32, -UR48 ;  /* 0x80000030201e7e29 */ /* 0x000fe20008000000 */
[----:B------:R-:W-:Y:S01]  /*0aa0*/  VIADD R8, R20, 0x8ff34781 ;  /* 0x8ff3478114087836 */ /* 0x000fe20000000000 */
[----:B------:R-:W2:Y:S04]  /*0ab0*/  LDCU UR72, c[0x0][0x3ac] ;  /* 0x00007580ff4877ac */ /* 0x000ea80008000800 */
[----:B------:R-:W-:Y:S01]  /*0ac0*/  LOP3.LUT R8, R8, R4, R5, 0x96, !PT ;  /* 0x0000000408087212 */ /* 0x000fe200078e9605 */
[----:B------:R-:W3:Y:S01]  /*0ad0*/  LDCU UR71, c[0x0][0x4d8] ;  /* 0x00009b00ff4777ac */ /* 0x000ee20008000800 */
[----:B------:R-:W-:Y:S01]  /*0ae0*/  DMUL R34, R30, R30 ;  /* 0x0000001e1e227228 */ /* 0x000fe20000000000 */
[----:B0-----:R-:W-:Y:S01]  /*0af0*/  UIADD3 UR74, UPT, UPT, UR74, -0x1, URZ ;  /* 0xffffffff4a4a7890 */ /* 0x001fe2000fffe0ff */
[----:B------:R-:W0:Y:S06]  /*0b00*/  LDCU UR70, c[0x0][0x3c0] ;  /* 0x00007800ff4677ac */ /* 0x000e2c0008000800 */
[----:B------:R-:W-:Y:S01]  /*0b10*/  DFMA R26, R34, UR12, R26 ;  /* 0x0000000c221a7c2b */ /* 0x000fe2000800001a */
[----:B------:R-:W-:Y:S01]  /*0b20*/  UISETP.LT.U32.AND UP0, UPT, UR74, 0x18, UPT ;  /* 0x000000184a00788c */ /* 0x000fe2000bf01070 */
[----:B------:R-:W4:Y:S03]  /*0b30*/  LDCU UR69, c[0x0][0x4dc] ;  /* 0x00009b80ff4577ac */ /* 0x000f260008000800 */
[----:B------:R-:W-:-:S03]  /*0b40*/  USEL UR73, UR74, 0x18, UP0 ;  /* 0x000000184a497887 */ /* 0x000fc60008000000 */
[C---:B------:R-:W-:Y:S01]  /*0b50*/  DFMA R28, R34.reuse, R26, UR16 ;  /* 0x00000010221c7e2b */ /* 0x040fe2000800001a */
[----:B------:R-:W0:Y:S01]  /*0b60*/  LDCU UR68, c[0x0][0x3c4] ;  /* 0x00007880ff4477ac */ /* 0x000e220008000800 */
[CC--:B------:R-:W-:Y:S02]  /*0b70*/  FSEL R26, R24.reuse, R6.reuse, !P2 ;  /* 0x00000006181a7208 */ /* 0x0c0fe40005000000 */
[CC--:B------:R-:W-:Y:S01]  /*0b80*/  FSEL R27, R25.reuse, R7.reuse, !P2 ;  /* 0x00000007191b7208 */ /* 0x0c0fe20005000000 */
[----:B------:R-:W0:Y:S01]  /*0b90*/  LDCU UR67, c[0x0][0x4e0] ;  /* 0x00009c00ff4377ac */ /* 0x000e220008000800 */
[----:B------:R-:W-:Y:S02]  /*0ba0*/  SEL R25, R25, R7, !P2 ;  /* 0x0000000719197207 */ /* 0x000fe40005000000 */
[----:B------:R-:W-:Y:S01]  /*0bb0*/  DFMA R28, R34, R28, UR20 ;  /* 0x00000014221c7e2b */ /* 0x000fe2000800001c */
[----:B------:R-:W-:Y:S01]  /*0bc0*/  SEL R24, R24, R6, !P2 ;  /* 0x0000000618187207 */ /* 0x000fe20005000000 */
[----:B------:R-:W0:Y:S01]  /*0bd0*/  LDCU UR66, c[0x0][0x3d8] ;  /* 0x00007b00ff4277ac */ /* 0x000e220008000800 */
[----:B------:R-:W-:-:S02]  /*0be0*/  SHF.R.U32.HI R2, RZ, 0x14, R25 ;  /* 0x00000014ff027819 */ /* 0x000fc40000011619 */
[----:B------:R-:W-:Y:S01]  /*0bf0*/  LOP3.LUT P1, RZ, R27, 0x7fffffff, RZ, 0xc0, !PT ;  /* 0x7fffffff1bff7812 */ /* 0x000fe2000782c0ff */
[----:B------:R-:W0:Y:S02]  /*0c00*/  LDCU UR65, c[0x0][0x4e4] ;  /* 0x00009c80ff4177ac */ /* 0x000e240008000800 */
[C---:B------:R-:W-:Y:S01]  /*0c10*/  DFMA R28, R34.reuse, R28, UR24 ;  /* 0x00000018221c7e2b */ /* 0x040fe2000800001c */
[----:B------:R-:W0:Y:S01]  /*0c20*/  LDCU UR64, c[0x0][0x3dc] ;  /* 0x00007b80ff4077ac */ /* 0x000e220008000800 */
[----:B------:R-:W0:Y:S06]  /*0c30*/  LDCU UR63, c[0x0][0x4e8] ;  /* 0x00009d00ff3f77ac */ /* 0x000e2c0008000800 */
        /* <DEDUP_REMOVED lines=9> */
[----:B------:R-:W-:Y:S01]  /*0cd0*/  DMUL R6, R34, R28 ;  /* 0x0000001c22067228 */ /* 0x000fe20000000000 */
[----:B------:R-:W-:Y:S01]  /*0ce0*/  MOV R28, 0x0 ;  /* 0x00000000001c7802 */ /* 0x000fe20000000f00 */
[----:B------:R-:W-:Y:S01]  /*0cf0*/  IMAD.MOV.U32 R29, RZ, RZ, 0x7ff00000 ;  /* 0x7ff00000ff1d7424 */ /* 0x000fe200078e00ff */
[----:B------:R-:W0:Y:S05]  /*0d00*/  LDCU UR56, c[0x0][0x40c] ;  /* 0x00008180ff3877ac */ /* 0x000e2a0008000800 */
[----:B------:R-:W-:Y:S01]  /*0d10*/  DFMA R30, R30, R6, R32 ;  /* 0x000000061e1e722b */ /* 0x000fe20000000020 */
[----:B------:R-:W0:Y:S01]  /*0d20*/  LDCU UR55, c[0x0][0x4f8] ;  /* 0x00009f00ff3777ac */ /* 0x000e220008000800 */
[----:B------:R-:W-:Y:S01]  /*0d30*/  DFMA R28, R26, R28, +INF ;  /* 0x7ff000001a1c742b */ /* 0x000fe2000000001c */
[----:B------:R-:W-:-:S02]  /*0d40*/  LOP3.LUT R7, R25, 0xfffff, RZ, 0xc0, !PT ;  /* 0x000fffff19077812 */ /* 0x000fc400078ec0ff */
[----:B------:R-:W-:Y:S01]  /*0d50*/  LEA.HI R6, R25, 0xfffffbcb, RZ, 0xc ;  /* 0xfffffbcb19067811 */ /* 0x000fe200078f60ff */
[----:B------:R-:W-:Y:S01]  /*0d60*/  @P2 VIADD R6, R2, 0xfffffc01 ;  /* 0xfffffc0102062836 */ /* 0x000fe20000000000 */
[----:B------:R-:W-:Y:S01]  /*0d70*/  LOP3.LUT R7, R7, 0x3ff00000, RZ, 0xfc, !PT ;  /* 0x3ff0000007077812 */ /* 0x000fe200078efcff */
[----:B------:R-:W-:Y:S01]  /*0d80*/  DADD R26, R30, -UR48 ;  /* 0x800000301e1a7e29 */ /* 0x000fe20008000000 */
[----:B------:R-:W-:Y:S01]  /*0d90*/  IADD3 R2, PT, PT, R25, -0x7ff00000, RZ ;  /* 0x8010000019027810 */ /* 0x000fe20007ffe0ff */
[----:B------:R-:W0:Y:S02]  /*0da0*/  LDCU UR54, c[0x0][0x420] ;  /* 0x00008400ff3677ac */ /* 0x000e240008000800 */
[----:B------:R-:W-:Y:S01]  /*0db0*/  FSEL R5, R28, RZ, P1 ;  /* 0x000000ff1c057208 */ /* 0x000fe20000800000 */
[----:B------:R-:W-:Y:S01]  /*0dc0*/  VIADD R0, R7, 0xfff00000 ;  /* 0xfff0000007007836 */ /* 0x000fe20000000000 */
[----:B------:R-:W-:Y:S01]  /*0dd0*/  FSEL R4, R29, -QNAN , P1 ;  /* 0xfff000001d047808 */ /* 0x000fe20000800000 */
        /* <DEDUP_REMOVED lines=40> */
.L_x_267:
[----:B------:R-:W-:Y:S01]  /*1060*/  VIADD R52, R52, 0x1 ;  /* 0x0000000134347836 */ /* 0x000fe20000000000 */
[----:B------:R-:W-:Y:S03]  /*1070*/  BSSY.RECONVERGENT B0, `(.L_x_234) ;  /* 0x000000c000007945 */ /* 0x000fe60003800200 */
[C---:B------:R-:W-:Y:S01]  /*1080*/  IMAD.WIDE.U32 R34, R52.reuse, -0x2daee0ad, RZ ;  /* 0xd2511f5334227825 */ /* 0x040fe200078e00ff */
[----:B------:R-:W-:-:S13]  /*1090*/  ISETP.NE.AND P1, PT, R52, RZ, PT ;  /* 0x000000ff3400720c */ /* 0x000fda0003f25270 */
[----:B------:R-:W-:Y:S05]  /*10a0*/  @P1 BRA `(.L_x_235) ;  /* 0x0000000000201947 */ /* 0x000fea0003800000 */
[----:B------:R-:W-:-:S04]  /*10b0*/  IADD3 R53, PT, PT, R53, 0x1, RZ ;  /* 0x0000000135357810 */ /* 0x000fc80007ffe0ff */
[----:B------:R-:W-:-:S13]  /*10c0*/  ISETP.NE.AND P1, PT, R53, RZ, PT ;  /* 0x000000ff3500720c */ /* 0x000fda0003f25270 */
[----:B------:R-:W-:Y:S02]  /*10d0*/  @!P1 VIADD R12, R12, 0x1 ;  /* 0x000000010c0c9836 */ /* 0x000fe40000000000 */
[----:B------:R-:W-:Y:S02]  /*10e0*/  @!P1 VIADD R28, R13, 0x1 ;  /* 0x000000010d1c9836 */ /* 0x000fe40000000000 */
[----:B------:R-:W-:Y:S01]  /*10f0*/  @!P1 IMAD.MOV.U32 R53, RZ, RZ, RZ ;  /* 0x000000ffff359224 */ /* 0x000fe200078e00ff */
[----:B------:R-:W-:-:S13]  /*1100*/  ISETP.NE.AND P2, PT, R12, RZ, !P1 ;  /* 0x000000ff0c00720c */ /* 0x000fda0004f45270 */
[----:B------:R-:W-:-:S05]  /*1110*/  @P2 IADD3 R28, PT, PT, R13, RZ, RZ ;  /* 0x000000ff0d1c2210 */ /* 0x000fca0007ffe0ff */
[----:B------:R-:W-:-:S07]  /*1120*/  @!P1 IMAD.MOV.U32 R13, RZ, RZ, R28 ;  /* 0x000000ffff0d9224 */ /* 0x000fce00078e001c */
.L_x_235:
[----:B0-----:R-:W-:Y:S05]  /*1130*/  BSYNC.RECONVERGENT B0 ;  /* 0x0000000000007941 */ /* 0x001fea0003800200 */
.L_x_234:
[----:B------:R-:W-:Y:S01]  /*1140*/  LOP3.LUT R30, R13, R35, R21, 0x96, !PT ;  /* 0x000000230d1e7212 */ /* 0x000fe200078e9615 */
[----:B------:R-:W-:Y:S01]  /*1150*/  IMAD.WIDE.U32 R28, R12, -0x326172a9, RZ ;  /* 0xcd9e8d570c1c7825 */ /* 0x000fe200078e00ff */
[----:B------:R-:W-:Y:S02]  /*1160*/  ISETP.GT.AND P1, PT, R3, 0x1, PT ;  /* 0x000000010300780c */ /* 0x000fe40003f24270 */
[----:B------:R-:W-:Y:S01]  /*1170*/  IADD3 R37, PT, PT, R21, -0x24c28bd8, RZ ;  /* 0xdb3d742815257810 */ /* 0x000fe20007ffe0ff */
[----:B------:R-:W-:Y:S01]  /*1180*/  IMAD.WIDE.U32 R30, R30, -0x326172a9, RZ ;  /* 0xcd9e8d571e1e7825 */ /* 0x000fe200078e00ff */
[----:B------:R-:W-:-:S03]  /*1190*/  LOP3.LUT R29, R53, R29, R20, 0x96, !PT ;  /* 0x0000001d351d7212 */ /* 0x000fc600078e9614 */
        /* <DEDUP_REMOVED lines=32> */
[----:B------:R-:W-:Y:S02]  /*13a0*/  VIADD R31, R21, 0x96a522ad ;  /* 0x96a522ad151f7836 */ /* 0x000fe40000000000 */
[----:B------:R-:W-:Y:S01]  /*13b0*/  IMAD.MOV.U32 R34, RZ, RZ, R10 ;  /* 0x000000ffff227224 */ /* 0x000fe200078e000a */
[----:B------:R-:W-:Y:S01]  /*13c0*/  LOP3.LUT R10, R37, R32, R29, 0x96, !PT ;  /* 0x00000020250a7212 */ /* 0x000fe200078e961d */
[----:B------:R-:W-:Y:S01]  /*13d0*/  IMAD.WIDE.U32 R32, R33, -0x326172a9, RZ ;  /* 0xcd9e8d5721207825 */ /* 0x000fe200078e00ff */
[----:B------:R-:W-:Y:S02]  /*13e0*/  LOP3.LUT R36, R36, R31, RZ, 0x3c, !PT ;  /* 0x0000001f24247212 */ /* 0x000fe400078e3cff */
[----:B------:R-:W-:Y:S01]  /*13f0*/  IADD3 R37, PT, PT, R20, -0xe443238, RZ ;  /* 0xf1bbcdc814257810 */ /* 0x000fe20007ffe0ff */
[----:B------:R-:W-:-:S04]  /*1400*/  IMAD.HI.U32 R31, R10, -0x326172a9, RZ ;  /* 0xcd9e8d570a1f7827 */ /* 0x000fc800078e00ff */
[----:B------:R-:W-:Y:S01]  /*1410*/  IMAD R35, R11, -0x2daee0ad, RZ ;  /* 0xd2511f530b237824 */ /* 0x000fe200078e02ff */
[----:B------:R-:W-:Y:S01]  /*1420*/  LOP3.LUT R11, R37, R30, R33, 0x96, !PT ;  /* 0x0000001e250b7212 */ /* 0x000fe200078e9621 */
[----:B------:R-:W-:Y:S01]  /*1430*/  IMAD.MOV.U32 R30, RZ, RZ, R8 ;  /* 0x000000ffff1e7224 */ /* 0x000fe200078e0008 */
[----:B------:R-:W-:Y:S01]  /*1440*/  LOP3.LUT R8, R38, R32, R31, 0x96, !PT ;  /* 0x0000002026087212 */ /* 0x000fe200078e961f */
[----:B------:R-:W-:Y:S06]  /*1450*/  @P1 BRA `(.L_x_236) ;  /* 0x0000000000181947 */ /* 0x000fec0003800000 */
[----:B------:R-:W-:Y:S01]  /*1460*/  ISETP.NE.AND P1, PT, R3, RZ, PT ;  /* 0x000000ff0300720c */ /* 0x000fe20003f25270 */
[----:B------:R-:W-:-:S12]  /*1470*/  IMAD R31, R34, -0x326172a9, RZ ;  /* 0xcd9e8d57221f7824 */ /* 0x000fd800078e02ff */
[----:B------:R-:W-:Y:S05]  /*1480*/  @!P1 BRA `(.L_x_237) ;  /* 0x0000000000209947 */ /* 0x000fea0003800000 */
[----:B------:R-:W-:Y:S01]  /*1490*/  MOV R30, R31 ;  /* 0x0000001f001e7202 */ /* 0x000fe20000000f00 */
[----:B------:R-:W-:Y:S01]  /*14a0*/  IMAD.MOV.U32 R31, RZ, RZ, R36 ;  /* 0x000000ffff1f7224 */ /* 0x000fe200078e0024 */
[----:B------:R-:W-:Y:S06]  /*14b0*/  BRA `(.L_x_237) ;  /* 0x0000000000147947 */ /* 0x000fec0003800000 */
.L_x_236:
[----:B------:R-:W-:Y:S01]  /*14c0*/  ISETP.NE.AND P1, PT, R3, 0x3, PT ;  /* 0x000000030300780c */ /* 0x000fe20003f25270 */
[----:B------:R-:W-:Y:S01]  /*14d0*/  IMAD.MOV.U32 R30, RZ, RZ, R35 ;  /* 0x000000ffff1e7224 */ /* 0x000fe200078e0023 */
[----:B------:R-:W-:-:S11]  /*14e0*/  MOV R31, R8 ;  /* 0x00000008001f7202 */ /* 0x000fd60000000f00 */
[----:B------:R-:W-:Y:S02]  /*14f0*/  @P1 IMAD.MOV.U32 R30, RZ, RZ, R36 ;  /* 0x000000ffff1e1224 */ /* 0x000fe400078e0024 */
[----:B------:R-:W-:-:S07]  /*1500*/  @P1 IMAD.MOV.U32 R31, RZ, RZ, R35 ;  /* 0x000000ffff1f1224 */ /* 0x000fce00078e0023 */
.L_x_237:
[----:B------:R-:W-:Y:S01]  /*1510*/  UISETP.NE.AND UP0, UPT, UR4, URZ, UPT ;  /* 0x000000ff0400728c */ /* 0x000fe2000bf05270 */
[----:B------:R-:W-:Y:S01]  /*1520*/  HFMA2 R32, -RZ, RZ, 0.1171875, 0 ;  /* 0x2f800000ff207431 */ /* 0x000fe200000001ff */
[----:B------:R-:W-:Y:S02]  /*1530*/  I2FP.F32.U32 R30, R30 ;  /* 0x0000001e001e7245 */ /* 0x000fe40000201000 */
[----:B------:R-:W-:-:S03]  /*1540*/  I2FP.F32.U32 R57, R31 ;  /* 0x0000001f00397245 */ /* 0x000fc60000201000 */
[-C--:B------:R-:W-:Y:S02]  /*1550*/  FFMA.FTZ R58, R30, R32.reuse, 1.1641532182693481445e-10 ;  /* 0x2f0000001e3a7423 */ /* 0x080fe40000010020 */
[----:B------:R-:W-:Y:S01]  /*1560*/  FFMA.FTZ R57, R57, R32, 1.1641532182693481445e-10 ;  /* 0x2f00000039397423 */ /* 0x000fe20000010020 */
[----:B------:R-:W-:Y:S06]  /*1570*/  BRA.U UP0, `(.L_x_238) ;  /* 0x0000001500807547 */ /* 0x000fec000b800000 */
[----:B------:R-:W-:Y:S01]  /*1580*/  ISETP.GE.U32.AND P1, PT, R15, UR32, PT ;  /* 0x000000200f007c0c */ /* 0x000fe2000bf26070 */
[----:B------:R-:W-:Y:S03]  /*1590*/  BSSY.RECONVERGENT B0, `(.L_x_239) ;  /* 0x00000ab000007945 */ /* 0x000fe60003800200 */
[----:B------:R-:W-:-:S13]  /*15a0*/  ISETP.GE.AND.EX P1, PT, R14, UR33, PT, P1 ;  /* 0x000000210e007c0c */ /* 0x000fda000bf26310 */
[----:B------:R-:W-:Y:S05]  /*15b0*/  @P1 BRA `(.L_x_240) ;  /* 0x0000000800a01947 */ /* 0x000fea0003800000 */
[----:B------:R-:W-:Y:S01]  /*15c0*/  FMUL.FTZ R58, R58, 1 ;  /* 0x3f8000003a3a7820 */ /* 0x000fe20000410000 */
[----:B------:R-:W-:Y:S01]  /*15d0*/  BSSY.RECONVERGENT B1, `(.L_x_241) ;  /* 0x0000054000017945 */ /* 0x000fe20003800200 */
[----:B------:R-:W-:Y:S01]  /*15e0*/  IMAD.MOV.U32 R56, RZ, RZ, -0x3ff ;  /* 0xfffffc01ff387424 */ /* 0x000fe200078e00ff */
[----:B------:R-:W-:Y:S02]  /*15f0*/  ISETP.LT.U32.OR P1, PT, R2, -0x7fefffff, P0 ;  /* 0x801000010200780c */ /* 0x000fe40000721470 */
[----:B------:R-:W-:Y:S01]  /*1600*/  FSEL R33, R27, R4, P0 ;  /* 0x000000041b217208 */ /* 0x000fe20000000000 */
[----:B------:R-:W0:Y:S02]  /*1610*/  F2F.F64.F32 R58, R58 ;  /* 0x0000003a003a7310 */ /* 0x000e240000201800 */
[----:B0-----:R-:W-:Y:S01]  /*1620*/  ISETP.GT.AND P2, PT, R59, 0xfffff, PT ;  /* 0x000fffff3b00780c */ /* 0x001fe20003f44270 */
[----:B------:R-:W-:Y:S02]  /*1630*/  IMAD.MOV.U32 R30, RZ, RZ, R58 ;  /* 0x000000ffff1e7224 */ /* 0x000fe400078e003a */
[----:B------:R-:W-:-:S02]  /*1640*/  IMAD.MOV.U32 R31, RZ, RZ, R59 ;  /* 0x000000ffff1f7224 */ /* 0x000fc400078e003b */
[----:B------:R-:W-:-:S08]  /*1650*/  IMAD.MOV.U32 R54, RZ, RZ, R58 ;  /* 0x000000ffff367224 */ /* 0x000fd000078e003a */
[----:B------:R-:W-:Y:S01]  /*1660*/  @!P2 DMUL R30, R30, 1.80143985094819840000e+16 ;  /* 0x435000001e1ea828 */ /* 0x000fe20000000000 */
[----:B------:R-:W-:-:S09]  /*1670*/  @!P2 IMAD.MOV.U32 R56, RZ, RZ, -0x435 ;  /* 0xfffffbcbff38a424 */ /* 0x000fd200078e00ff */
[----:B------:R-:W-:Y:S02]  /*1680*/  @!P2 MOV R59, R31 ;  /* 0x0000001f003ba202 */ /* 0x000fe40000000f00 */
[----:B------:R-:W-:-:S03]  /*1690*/  @!P2 MOV R54, R30 ;  /* 0x0000001e0036a202 */ /* 0x000fc60000000f00 */
[----:B------:R-:W-:-:S05]  /*16a0*/  VIADD R32, R59, 0xffffffff ;  /* 0xffffffff3b207836 */ /* 0x000fca0000000000 */
[----:B------:R-:W-:Y:S02]  /*16b0*/  ISETP.GE.U32.AND P3, PT, R32, 0x7fefffff, PT ;  /* 0x7fefffff2000780c */ /* 0x000fe40003f66070 */
[----:B------:R-:W-:-:S11]  /*16c0*/  FSEL R32, R26, R5, P0 ;  /* 0x000000051a207208 */ /* 0x000fd60000000000 */
[----:B------:R-:W-:Y:S01]  /*16d0*/  @P3 IMAD.MOV.U32 R34, RZ, RZ, 0x0 ;  /* 0x00000000ff223424 */ /* 0x000fe200078e00ff */
[----:B------:R-:W-:Y:S02]  /*16e0*/  @P3 MOV R35, 0x7ff00000 ;  /* 0x7ff0000000233802 */ /* 0x000fe40000000f00 */
[----:B------:R-:W-:-:S04]  /*16f0*/  @P3 LOP3.LUT P4, RZ, R31, 0x7fffffff, RZ, 0xc0, !PT ;  /* 0x7fffffff1fff3812 */ /* 0x000fc8000788c0ff */
[----:B------:R-:W-:-:S10]  /*1700*/  @P3 DFMA R34, R30, R34, +INF ;  /* 0x7ff000001e22342b */ /* 0x000fd40000000022 */
[----:B------:R-:W-:Y:S02]  /*1710*/  @P3 FSEL R34, R34, RZ, P4 ;  /* 0x000000ff22223208 */ /* 0x000fe40002000000 */
[----:B------:R-:W-:Y:S01]  /*1720*/  @P3 FSEL R35, R35, -QNAN , P4 ;  /* 0xfff0000023233808 */ /* 0x000fe20002000000 */
[----:B------:R-:W-:Y:S06]  /*1730*/  @P3 BRA `(.L_x_242) ;  /* 0x0000000000f43947 */ /* 0x000fec0003800000 */
[----:B------:R-:W-:Y:S01]  /*1740*/  LOP3.LUT R30, R59, 0xfffff, RZ, 0xc0, !PT ;  /* 0x000fffff3b1e7812 */ /* 0x000fe200078ec0ff */
[----:B------:R-:W-:Y:S01]  /*1750*/  UMOV UR48, 0x3ae80f1e ;  /* 0x3ae80f1e00307882 */ /* 0x000fe20000000000 */
[----:B------:R-:W-:Y:S02]  /*1760*/  UMOV UR49, 0x3eb1380b ;  /* 0x3eb1380b00317882 */ /* 0x000fe40000000000 */
[----:B------:R-:W-:Y:S01]  /*1770*/  LOP3.LUT R55, R30, 0x3ff00000, RZ, 0xfc, !PT ;  /* 0x3ff000001e377812 */ /* 0x000fe200078efcff */
[----:B------:R-:W-:-:S03]  /*1780*/  IMAD.MOV.U32 R30, RZ, RZ, RZ ;  /* 0x000000ffff1e7224 */ /* 0x000fc600078e00ff */
[----:B------:R-:W-:-:S13]  /*1790*/  ISETP.GE.U32.AND P2, PT, R55, 0x3ff6a09f, PT ;  /* 0x3ff6a09f3700780c */ /* 0x000fda0003f46070 */
[----:B------:R-:W-:-:S05]  /*17a0*/  @P2 VIADD R31, R55, 0xfff00000 ;  /* 0xfff00000371f2836 */ /* 0x000fca0000000000 */
[----:B------:R-:W-:-:S06]  /*17b0*/  @P2 MOV R55, R31 ;  /* 0x0000001f00372202 */ /* 0x000fcc0000000f00 */
[C---:B------:R-:W-:Y:S02]  /*17c0*/  DADD R34, R54.reuse, 1 ;  /* 0x3ff0000036227429 */ /* 0x040fe40000000000 */
[----:B------:R-:W-:-:S04]  /*17d0*/  DADD R54, R54, -1 ;  /* 0xbff0000036367429 */ /* 0x000fc80000000000 */
[----:B------:R-:W0:Y:S02]  /*17e0*/  MUFU.RCP64H R31, R35 ;  /* 0x00000023001f7308 */ /* 0x000e240000001800 */
[----:B0-----:R-:W-:-:S08]  /*17f0*/  DFMA R42, -R34, R30, 1 ;  /* 0x3ff00000222a742b */ /* 0x001fd0000000011e */
[----:B------:R-:W-:-:S08]  /*1800*/  DFMA R42, R42, R42, R42 ;  /* 0x0000002a2a2a722b */ /* 0x000fd0000000002a */
[----:B------:R-:W-:Y:S01]  /*1810*/  DFMA R42, R30, R42, R30 ;  /* 0x0000002a1e2a722b */ /* 0x000fe2000000001e */
[----:B------:R-:W-:Y:S01]  /*1820*/  IMAD.MOV.U32 R30, RZ, RZ, -0x748574fc ;  /* 0x8b7a8b04ff1e7424 */ /* 0x000fe200078e00ff */
[----:B------:R-:W-:-:S06]  /*1830*/  MOV R31, 0x3ed0ee25 ;  /* 0x3ed0ee25001f7802 */ /* 0x000fcc0000000f00 */
[----:B------:R-:W-:-:S08]  /*1840*/  DMUL R40, R54, R42 ;  /* 0x0000002a36287228 */ /* 0x000fd00000000000 */
[----:B------:R-:W-:-:S08]  /*1850*/  DFMA R40, R54, R42, R40 ;  /* 0x0000002a3628722b */ /* 0x000fd00000000028 */
[----:B------:R-:W-:Y:S02]  /*1860*/  DMUL R38, R40, R40 ;  /* 0x0000002828267228 */ /* 0x000fe40000000000 */
[----:B------:R-:W-:-:S06]  /*1870*/  DADD R34, R54, -R40 ;  /* 0x0000000036227229 */ /* 0x000fcc0000000828 */
[----:B------:R-:W-:Y:S01]  /*1880*/  DFMA R30, R38, UR48, R30 ;  /* 0x00000030261e7c2b */ /* 0x000fe2000800001e */
[----:B------:R-:W-:Y:S01]  /*1890*/  UMOV UR48, 0x9f02676f ;  /* 0x9f02676f00307882 */ /* 0x000fe20000000000 */
[----:B------:R-:W-:Y:S01]  /*18a0*/  UMOV UR49, 0x3ef3b266 ;  /* 0x3ef3b26600317882 */ /* 0x000fe20000000000 */
[----:B------:R-:W-:-:S05]  /*18b0*/  DADD R34, R34, R34 ;  /* 0x0000000022227229 */ /* 0x000fca0000000022 */
[----:B------:R-:W-:Y:S01]  /*18c0*/  DFMA R36, R38, R30, UR48 ;  /* 0x0000003026247e2b */ /* 0x000fe2000800001e */
[----:B------:R-:W-:Y:S01]  /*18d0*/  UMOV UR48, 0xa9ab0956 ;  /* 0xa9ab095600307882 */ /* 0x000fe20000000000 */
[----:B------:R-:W-:Y:S01]  /*18e0*/  UMOV UR49, 0x3f1745cb ;  /* 0x3f1745cb00317882 */ /* 0x000fe20000000000 */
[----:B------:R-:W-:Y:S01]  /*18f0*/  LEA.HI R30, R59, R56, RZ, 0xc ;  /* 0x000000383b1e7211 */ /* 0x000fe200078f60ff */
[----:B------:R-:W-:Y:S01]  /*1900*/  IMAD.MOV.U32 R31, RZ, RZ, 0x43300000 ;  /* 0x43300000ff1f7424 */ /* 0x000fe200078e00ff */
[----:B------:R-:W-:-:S03]  /*1910*/  DFMA R34, R54, -R40, R34 ;  /* 0x800000283622722b */ /* 0x000fc60000000022 */
[----:B------:R-:W-:Y:S01]  /*1920*/  DFMA R36, R38, R36, UR48 ;  /* 0x0000003026247e2b */ /* 0x000fe20008000024 */
[----:B------:R-:W-:Y:S01]  /*1930*/  UMOV UR48, 0x2d1b5154 ;  /* 0x2d1b515400307882 */ /* 0x000fe20000000000 */
[----:B------:R-:W-:Y:S01]  /*1940*/  UMOV UR49, 0x3f3c71c7 ;  /* 0x3f3c71c700317882 */ /* 0x000fe20000000000 */
[----:B------:R-:W-:Y:S02]  /*1950*/  @P2 VIADD R30, R30, 0x1 ;  /* 0x000000011e1e2836 */ /* 0x000fe40000000000 */
[----:B------:R-:W-:-:S03]  /*1960*/  DMUL R34, R42, R34 ;  /* 0x000000222a227228 */ /* 0x000fc60000000000 */
[----:B------:R-:W-:Y:S01]  /*1970*/  DFMA R36, R38, R36, UR48 ;  /* 0x0000003026247e2b */ /* 0x000fe20008000024 */
[----:B------:R-:W-:Y:S01]  /*1980*/  UMOV UR48, 0x923be72d ;  /* 0x923be72d00307882 */ /* 0x000fe20000000000 */
[----:B------:R-:W-:Y:S01]  /*1990*/  UMOV UR49, 0x3f624924 ;  /* 0x3f62492400317882 */ /* 0x000fe20000000000 */
[----:B------:R-:W-:-:S05]  /*19a0*/  LOP3.LUT R30, R30, 0x80000000, RZ, 0x3c, !PT ;  /* 0x800000001e1e7812 */ /* 0x000fca00078e3cff */
[----:B------:R-:W-:Y:S01]  /*19b0*/  DFMA R36, R38, R36, UR48 ;  /* 0x0000003026247e2b */ /* 0x000fe20008000024 */
[----:B------:R-:W-:Y:S01]  /*19c0*/  UMOV UR48, 0x9999a3c4 ;  /* 0x9999a3c400307882 */ /* 0x000fe20000000000 */
[----:B------:R-:W-:-:S06]  /*19d0*/  UMOV UR49, 0x3f899999 ;  /* 0x3f89999900317882 */ /* 0x000fcc0000000000 */
[----:B------:R-:W-:Y:S01]  /*19e0*/  DFMA R36, R38, R36, UR48 ;  /* 0x0000003026247e2b */ /* 0x000fe20008000024 */
[----:B------:R-:W-:Y:S01]  /*19f0*/  UMOV UR48, 0x80000000 ;  /* 0x8000000000307882 */ /* 0x000fe20000000000 */
[----:B------:R-:W-:Y:S02]  /*1a00*/  UMOV UR49, 0x43300000 ;  /* 0x4330000000317882 */ /* 0x000fe40000000000 */
[----:B------:R-:W-:Y:S01]  /*1a10*/  DADD R30, R30, -UR48 ;  /* 0x800000301e1e7e29 */ /* 0x000fe20008000000 */
[----:B------:R-:W-:Y:S01]  /*1a20*/  UMOV UR48, 0x55555554 ;  /* 0x5555555400307882 */ /* 0x000fe20000000000 */
[----:B------:R-:W-:Y:S02]  /*1a30*/  UMOV UR49, 0x3fb55555 ;  /* 0x3fb5555500317882 */ /* 0x000fe40000000000 */
[----:B------:R-:W-:Y:S01]  /*1a40*/  DFMA R54, R38, R36, UR48 ;  /* 0x0000003026367e2b */ /* 0x000fe20008000024 */
[----:B------:R-:W-:Y:S01]  /*1a50*/  UMOV UR48, 0xfefa39ef ;  /* 0xfefa39ef00307882 */ /* 0x000fe20000000000 */
[----:B------:R-:W-:-:S02]  /*1a60*/  UMOV UR49, 0x3fe62e42 ;  /* 0x3fe62e4200317882 */ /* 0x000fc40000000000 */
[----:B------:R-:W-:-:S04]  /*1a70*/  DFMA R36, R30, UR48, R40 ;  /* 0x000000301e247c2b */ /* 0x000fc80008000028 */
[----:B------:R-:W-:-:S04]  /*1a80*/  DMUL R54, R38, R54 ;  /* 0x0000003626367228 */ /* 0x000fc80000000000 */
[----:B------:R-:W-:Y:S01]  /*1a90*/  DFMA R38, R30, -UR48, R36 ;  /* 0x800000301e267c2b */ /* 0x000fe20008000024 */
[----:B------:R-:W-:Y:S01]  /*1aa0*/  UMOV UR48, 0x3b39803f ;  /* 0x3b39803f00307882 */ /* 0x000fe20000000000 */
[----:B------:R-:W-:Y:S02]  /*1ab0*/  UMOV UR49, 0x3c7abc9e ;  /* 0x3c7abc9e00317882 */ /* 0x000fe40000000000 */
[----:B------:R-:W-:-:S04]  /*1ac0*/  DFMA R34, R40, R54, R34 ;  /* 0x000000362822722b */ /* 0x000fc80000000022 */
[----:B------:R-:W-:-:S08]  /*1ad0*/  DADD R38, -R40, R38 ;  /* 0x0000000028267229 */ /* 0x000fd00000000126 */
[----:B------:R-:W-:-:S08]  /*1ae0*/  DADD R34, R34, -R38 ;  /* 0x0000000022227229 */ /* 0x000fd00000000826 */
[----:B------:R-:W-:-:S08]  /*1af0*/  DFMA R34, R30, UR48, R34 ;  /* 0x000000301e227c2b */ /* 0x000fd00008000022 */
[----:B------:R-:W-:-:S11]  /*1b00*/  DADD R34, R36, R34 ;  /* 0x0000000024227229 */ /* 0x000fd60000000022 */
.L_x_242:
[----:B------:R-:W-:Y:S05]  /*1b10*/  BSYNC.RECONVERGENT B1 ;  /* 0x0000000000017941 */ /* 0x000fea0003800200 */
.L_x_241:
[----:B------:R-:W-:Y:S05]  /*1b20*/  @P1 BRA `(.L_x_243) ;  /* 0x0000000000e81947 */ /* 0x000fea0003800000 */
[----:B------:R-:W-:Y:S01]  /*1b30*/  ISETP.GT.U32.AND P1, PT, R7, 0x3ff6a09e, PT ;  /* 0x3ff6a09e0700780c */ /* 0x000fe20003f24070 */
[----:B------:R-:W-:Y:S01]  /*1b40*/  UMOV UR48, 0x3ae80f1e ;  /* 0x3ae80f1e00307882 */ /* 0x000fe20000000000 */
[----:B------:R-:W-:Y:S01]  /*1b50*/  MOV R30, RZ ;  /* 0x000000ff001e7202 */ /* 0x000fe20000000f00 */
[----:B------:R-:W-:Y:S01]  /*1b60*/  UMOV UR49, 0x3eb1380b ;  /* 0x3eb1380b00317882 */ /* 0x000fe20000000000 */
[----:B------:R-:W-:-:S06]  /*1b70*/  FSEL R25, R0, R7, P1 ;  /* 0x0000000700197208 */ /* 0x000fcc0000800000 */
[C---:B------:R-:W-:Y:S02]  /*1b80*/  DADD R32, R24.reuse, 1 ;  /* 0x3ff0000018207429 */ /* 0x040fe40000000000 */
[----:B------:R-:W-:-:S04]  /*1b90*/  DADD R54, R24, -1 ;  /* 0xbff0000018367429 */ /* 0x000fc80000000000 */
[----:B------:R-:W0:Y:S02]  /*1ba0*/  MUFU.RCP64H R31, R33 ;  /* 0x00000021001f7308 */ /* 0x000e240000001800 */
[----:B0-----:R-:W-:-:S08]  /*1bb0*/  DFMA R42, -R32, R30, 1 ;  /* 0x3ff00000202a742b */ /* 0x001fd0000000011e */
[----:B------:R-:W-:-:S08]  /*1bc0*/  DFMA R42, R42, R42, R42 ;  /* 0x0000002a2a2a722b */ /* 0x000fd0000000002a */
[----:B------:R-:W-:Y:S01]  /*1bd0*/  DFMA R42, R30, R42, R30 ;  /* 0x0000002a1e2a722b */ /* 0x000fe2000000001e */
[----:B------:R-:W-:Y:S02]  /*1be0*/  IMAD.MOV.U32 R30, RZ, RZ, -0x748574fc ;  /* 0x8b7a8b04ff1e7424 */ /* 0x000fe400078e00ff */
[----:B------:R-:W-:-:S05]  /*1bf0*/  IMAD.MOV.U32 R31, RZ, RZ, 0x3ed0ee25 ;  /* 0x3ed0ee25ff1f7424 */ /* 0x000fca00078e00ff */
        /* <DEDUP_REMOVED lines=11> */
[----:B------:R-:W-:Y:S01]  /*1cb0*/  IADD3 R30, PT, PT, R6, 0x1, RZ ;  /* 0x00000001061e7810 */ /* 0x000fe20007ffe0ff */
[----:B------:R-:W-:Y:S01]  /*1cc0*/  @!P1 IMAD.MOV R30, RZ, RZ, R6 ;  /* 0x000000ffff1e9224 */ /* 0x000fe200078e0206 */
[----:B------:R-:W-:Y:S01]  /*1cd0*/  DFMA R32, R54, -R40, R32 ;  /* 0x800000283620722b */ /* 0x000fe20000000020 */
[----:B------:R-:W-:Y:S02]  /*1ce0*/  IMAD.MOV.U32 R31, RZ, RZ, 0x43300000 ;  /* 0x43300000ff1f7424 */ /* 0x000fe400078e00ff */
[----:B------:R-:W-:Y:S01]  /*1cf0*/  DFMA R36, R38, R36, UR48 ;  /* 0x0000003026247e2b */ /* 0x000fe20008000024 */
[----:B------:R-:W-:Y:S01]  /*1d00*/  UMOV UR48, 0x2d1b5154 ;  /* 0x2d1b515400307882 */ /* 0x000fe20000000000 */
[----:B------:R-:W-:Y:S01]  /*1d10*/  UMOV UR49, 0x3f3c71c7 ;  /* 0x3f3c71c700317882 */ /* 0x000fe20000000000 */
[----:B------:R-:W-:-:S02]  /*1d20*/  LOP3.LUT R30, R30, 0x80000000, RZ, 0x3c, !PT ;  /* 0x800000001e1e7812 */ /* 0x000fc400078e3cff */
[----:B------:R-:W-:-:S03]  /*1d30*/  DMUL R32, R42, R32 ;  /* 0x000000202a207228 */ /* 0x000fc60000000000 */
[----:B------:R-:W-:Y:S01]  /*1d40*/  DFMA R36, R38, R36, UR48 ;  /* 0x0000003026247e2b */ /* 0x000fe20008000024 */
[----:B------:R-:W-:Y:S01]  /*1d50*/  UMOV UR48, 0x923be72d ;  /* 0x923be72d00307882 */ /* 0x000fe20000000000 */
[----:B------:R-:W-:-:S06]  /*1d60*/  UMOV UR49, 0x3f624924 ;  /* 0x3f62492400317882 */ /* 0x000fcc0000000000 */
        /* <DEDUP_REMOVED lines=22> */
.L_x_243:
[----:B------:R-:W0:Y:S01]  /*1ed0*/  MUFU.RCP64H R37, R33 ;  /* 0x0000002100257308 */ /* 0x000e220000001800 */
[----:B------:R-:W-:Y:S01]  /*1ee0*/  MOV R36, 0x1 ;  /* 0x0000000100247802 */ /* 0x000fe20000000f00 */
[----:B------:R-:W-:Y:S01]  /*1ef0*/  BSSY.RECONVERGENT B1, `(.L_x_244) ;  /* 0x0000011000017945 */ /* 0x000fe20003800200 */
[----:B------:R-:W-:-:S04]  /*1f00*/  FSETP.GEU.AND P2, PT, |R35|, 6.5827683646048100446e-37, PT ;  /* 0x036000002300780b */ /* 0x000fc80003f4e200 */
[----:B0-----:R-:W-:-:S08]  /*1f10*/  DFMA R30, R36, -R32, 1 ;  /* 0x3ff00000241e742b */ /* 0x001fd00000000820 */
[----:B------:R-:W-:-:S08]  /*1f20*/  DFMA R30, R30, R30, R30 ;  /* 0x0000001e1e1e722b */ /* 0x000fd0000000001e */
[----:B------:R-:W-:-:S08]  /*1f30*/  DFMA R30, R36, R30, R36 ;  /* 0x0000001e241e722b */ /* 0x000fd00000000024 */
[----:B------:R-:W-:-:S08]  /*1f40*/  DFMA R38, R30, -R32, 1 ;  /* 0x3ff000001e26742b */ /* 0x000fd00000000820 */
[----:B------:R-:W-:-:S08]  /*1f50*/  DFMA R38, R30, R38, R30 ;  /* 0x000000261e26722b */ /* 0x000fd0000000001e */
[----:B------:R-:W-:-:S08]  /*1f60*/  DMUL R36, R38, R34 ;  /* 0x0000002226247228 */ /* 0x000fd00000000000 */
[----:B------:R-:W-:-:S08]  /*1f70*/  DFMA R30, R36, -R32, R34 ;  /* 0x80000020241e722b */ /* 0x000fd00000000022 */
[----:B------:R-:W-:-:S10]  /*1f80*/  DFMA R30, R38, R30, R36 ;  /* 0x0000001e261e722b */ /* 0x000fd40000000024 */
[----:B------:R-:W-:-:S05]  /*1f90*/  FFMA R36, RZ, R33, R31 ;  /* 0x00000021ff247223 */ /* 0x000fca000000001f */
[----:B------:R-:W-:-:S13]  /*1fa0*/  FSETP.GT.AND P1, PT, |R36|, 1.469367938527859385e-39, PT ;  /* 0x001000002400780b */ /* 0x000fda0003f24200 */
[----:B------:R-:W-:Y:S05]  /*1fb0*/  @P1 BRA P2, `(.L_x_245) ;  /* 0x0000000000101947 */ /* 0x000fea0001000000 */
[----:B------:R-:W-:-:S07]  /*1fc0*/  MOV R54, 0x1fe0 ;  /* 0x00001fe000367802 */ /* 0x000fce0000000f00 */
[----:B------:R-:W-:Y:S05]  /*1fd0*/  CALL.REL.NOINC `($__internal_12_$__cuda_sm20_div_rn_f64_full) ;  /* 0x0000003c00c87944 */ /* 0x000fea0003c00000 */
[----:B------:R-:W-:Y:S02]  /*1fe0*/  IMAD.MOV.U32 R30, RZ, RZ, R40 ;  /* 0x000000ffff1e7224 */ /* 0x000fe400078e0028 */
[----:B------:R-:W-:-:S07]  /*1ff0*/  IMAD.MOV.U32 R31, RZ, RZ, R41 ;  /* 0x000000ffff1f7224 */ /* 0x000fce00078e0029 */
.L_x_245:
[----:B------:R-:W-:Y:S05]  /*2000*/  BSYNC.RECONVERGENT B1 ;  /* 0x0000000000017941 */ /* 0x000fea0003800200 */
.L_x_244:
[----:B------:R-:W0:Y:S01]  /*2010*/  LDC.64 R32, c[0x0][0x540] ;  /* 0x00015000ff207b82 */ /* 0x000e220000000a00 */
[----:B------:R-:W0:Y:S02]  /*2020*/  FRND.F64.CEIL R30, R30 ;  /* 0x0000001e001e7313 */ /* 0x000e240000309800 */
[----:B0-----:R0:W-:Y:S02]  /*2030*/  STG.E.64 desc[UR76][R32.64], R30 ;  /* 0x0000001e20007986 */ /* 0x0011e4000c101b4c */
.L_x_240:
[----:B------:R-:W-:Y:S05]  /*2040*/  BSYNC.RECONVERGENT B0 ;  /* 0x0000000000007941 */ /* 0x000fea0003800200 */
.L_x_239:
[----:B0-----:R-:W-:-:S04]  /*2050*/  IADD3 R30, P2, PT, R16, R15, RZ ;  /* 0x0000000f101e7210 */ /* 0x001fc80007f5e0ff */
[----:B------:R-:W-:Y:S02]  /*2060*/  ISETP.GE.U32.AND P1, PT, R30, UR32, PT ;  /* 0x000000201e007c0c */ /* 0x000fe4000bf26070 */
[----:B------:R-:W-:-:S04]  /*2070*/  IADD3.X R30, PT, PT, RZ, R14, RZ, P2, !PT ;  /* 0x0000000eff1e7210 */ /* 0x000fc800017fe4ff */
[----:B------:R-:W-:-:S13]  /*2080*/  ISETP.GE.AND.EX P1, PT, R30, UR33, PT, P1 ;  /* 0x000000211e007c0c */ /* 0x000fda000bf26310 */
[----:B------:R-:W-:Y:S05]  /*2090*/  @P1 BRA `(.L_x_246) ;  /* 0x0000003c00641947 */ /* 0x000fea0003800000 */
[----:B------:R-:W-:Y:S01]  /*20a0*/  FMUL.FTZ R56, R57, 1 ;  /* 0x3f80000039387820 */ /* 0x000fe20000410000 */
[----:B------:R-:W-:Y:S01]  /*20b0*/  BSSY.RECONVERGENT B0, `(.L_x_247) ;  /* 0x0000056000007945 */ /* 0x000fe20003800200 */
[----:B------:R-:W-:Y:S02]  /*20c0*/  ISETP.LT.U32.OR P4, PT, R2, -0x7fefffff, P0 ;  /* 0x801000010200780c */ /* 0x000fe40000781470 */
[----:B------:R-:W-:Y:S02]  /*20d0*/  FSEL R33, R27, R4, P0 ;  /* 0x000000041b217208 */ /* 0x000fe40000000000 */
[----:B------:R-:W0:Y:S02]  /*20e0*/  F2F.F64.F32 R56, R56 ;  /* 0x0000003800387310 */ /* 0x000e240000201800 */
[----:B0-----:R-:W-:Y:S01]  /*20f0*/  ISETP.GT.AND P1, PT, R57, 0xfffff, PT ;  /* 0x000fffff3900780c */ /* 0x001fe20003f24270 */
[----:B------:R-:W-:Y:S02]  /*2100*/  IMAD.MOV.U32 R30, RZ, RZ, R56 ;  /* 0x000000ffff1e7224 */ /* 0x000fe400078e0038 */
[----:B------:R-:W-:-:S02]  /*2110*/  IMAD.MOV.U32 R31, RZ, RZ, R57 ;  /* 0x000000ffff1f7224 */ /* 0x000fc400078e0039 */
[----:B------:R-:W-:Y:S02]  /*2120*/  IMAD.MOV.U32 R54, RZ, RZ, R56 ;  /* 0x000000ffff367224 */ /* 0x000fe400078e0038 */
[----:B------:R-:W-:-:S06]  /*2130*/  IMAD.MOV.U32 R56, RZ, RZ, -0x3ff ;  /* 0xfffffc01ff387424 */ /* 0x000fcc00078e00ff */
        /* <DEDUP_REMOVED lines=62> */
[----:B------:R-:W-:Y:S01]  /*2520*/  DFMA R34, R30, UR48, R40 ;  /* 0x000000301e227c2b */ /* 0x000fe20008000028 */
[----:B------:R-:W-:Y:S01]  /*2530*/  UMOV UR48, 0x55555554 ;  /* 0x5555555400307882 */ /* 0x000fe20000000000 */
[----:B------:R-:W-:Y:S02]  /*2540*/  UMOV UR49, 0x3fb55555 ;  /* 0x3fb5555500317882 */ /* 0x000fe40000000000 */
[----:B------:R-:W-:Y:S01]  /*2550*/  DFMA R36, R38, R36, UR48 ;  /* 0x0000003026247e2b */ /* 0x000fe20008000024 */
[----:B------:R-:W-:Y:S01]  /*2560*/  UMOV UR48, 0xfefa39ef ;  /* 0xfefa39ef00307882 */ /* 0x000fe20000000000 */
[----:B------:R-:W-:Y:S02]  /*2570*/  UMOV UR49, 0x3fe62e42 ;  /* 0x3fe62e4200317882 */ /* 0x000fe40000000000 */
[----:B------:R-:W-:Y:S01]  /*2580*/  DFMA R42, R30, -UR48, R34 ;  /* 0x800000301e2a7c2b */ /* 0x000fe20008000022 */
[----:B------:R-:W-:Y:S01]  /*2590*/  UMOV UR48, 0x3b39803f ;  /* 0x3b39803f00307882 */ /* 0x000fe20000000000 */
[----:B------:R-:W-:-:S02]  /*25a0*/  UMOV UR49, 0x3c7abc9e ;  /* 0x3c7abc9e00317882 */ /* 0x000fc40000000000 */
[----:B------:R-:W-:-:S04]  /*25b0*/  DMUL R36, R38, R36 ;  /* 0x0000002426247228 */ /* 0x000fc80000000000 */
[----:B------:R-:W-:-:S04]  /*25c0*/  DADD R42, -R40, R42 ;  /* 0x00000000282a7229 */ /* 0x000fc8000000012a */
[----:B------:R-:W-:-:S08]  /*25d0*/  DFMA R36, R40, R36, R54 ;  /* 0x000000242824722b */ /* 0x000fd00000000036 */
[----:B------:R-:W-:-:S08]  /*25e0*/  DADD R36, R36, -R42 ;  /* 0x0000000024247229 */ /* 0x000fd0000000082a */
[----:B------:R-:W-:-:S08]  /*25f0*/  DFMA R36, R30, UR48, R36 ;  /* 0x000000301e247c2b */ /* 0x000fd00008000024 */
[----:B------:R-:W-:-:S11]  /*2600*/  DADD R34, R34, R36 ;  /* 0x0000000022227229 */ /* 0x000fd60000000024 */
.L_x_248:
[----:B------:R-:W-:Y:S05]  /*2610*/  BSYNC.RECONVERGENT B0 ;  /* 0x0000000000007941 */ /* 0x000fea0003800200 */
.L_x_247:
[----:B------:R-:W-:Y:S05]  /*2620*/  @P4 BRA `(.L_x_249) ;  /* 0x0000000000f44947 */ /* 0x000fea0003800000 */
[----:B------:R-:W-:Y:S01]  /*2630*/  ISETP.GT.U32.AND P1, PT, R7, 0x3ff6a09e, PT ;  /* 0x3ff6a09e0700780c */ /* 0x000fe20003f24070 */
[----:B------:R-:W-:Y:S01]  /*2640*/  IMAD.MOV.U32 R30, RZ, RZ, RZ ;  /* 0x000000ffff1e7224 */ /* 0x000fe200078e00ff */
[----:B------:R-:W-:Y:S01]  /*2650*/  MOV R42, R24 ;  /* 0x00000018002a7202 */ /* 0x000fe20000000f00 */
[----:B------:R-:W-:Y:S01]  /*2660*/  IMAD.MOV.U32 R32, RZ, RZ, -0x748574fc ;  /* 0x8b7a8b04ff207424 */ /* 0x000fe200078e00ff */
[----:B------:R-:W-:Y:S01]  /*2670*/  FSEL R43, R0, R7, P1 ;  /* 0x00000007002b7208 */ /* 0x000fe20000800000 */
[----:B------:R-:W-:Y:S01]  /*2680*/  UMOV UR48, 0x3ae80f1e ;  /* 0x3ae80f1e00307882 */ /* 0x000fe20000000000 */
[----:B------:R-:W-:Y:S01]  /*2690*/  MOV R33, 0x3ed0ee25 ;  /* 0x3ed0ee2500217802 */ /* 0x000fe20000000f00 */
[----:B------:R-:W-:-:S03]  /*26a0*/  UMOV UR49, 0x3eb1380b ;  /* 0x3eb1380b00317882 */ /* 0x000fc60000000000 */
[C---:B------:R-:W-:Y:S02]  /*26b0*/  DADD R54, R42.reuse, 1 ;  /* 0x3ff000002a367429 */ /* 0x040fe40000000000 */
[----:B------:R-:W-:-:S04]  /*26c0*/  DADD R42, R42, -1 ;  /* 0xbff000002a2a7429 */ /* 0x000fc80000000000 */
[----:B------:R-:W0:Y:S02]  /*26d0*/  MUFU.RCP64H R31, R55 ;  /* 0x00000037001f7308 */ /* 0x000e240000001800 */
[----:B0-----:R-:W-:Y:S01]  /*26e0*/  DFMA R40, -R54, R30, 1 ;  /* 0x3ff000003628742b */ /* 0x001fe2000000011e */
[----:B------:R-:W-:Y:S02]  /*26f0*/  VIADD R54, R6, 0x1 ;  /* 0x0000000106367836 */ /* 0x000fe40000000000 */
[----:B------:R-:W-:Y:S02]  /*2700*/  HFMA2 R55, -RZ, RZ, 3.59375, 0 ;  /* 0x43300000ff377431 */ /* 0x000fe400000001ff */
[----:B------:R-:W-:-:S03]  /*2710*/  @!P1 IMAD.MOV R54, RZ, RZ, R6 ;  /* 0x000000ffff369224 */ /* 0x000fc600078e0206 */
[----:B------:R-:W-:Y:S02]  /*2720*/  DFMA R40, R40, R40, R40 ;  /* 0x000000282828722b */ /* 0x000fe40000000028 */
[----:B------:R-:W-:-:S06]  /*2730*/  LOP3.LUT R54, R54, 0x80000000, RZ, 0x3c, !PT ;  /* 0x8000000036367812 */ /* 0x000fcc00078e3cff */
[----:B------:R-:W-:-:S08]  /*2740*/  DFMA R40, R30, R40, R30 ;  /* 0x000000281e28722b */ /* 0x000fd0000000001e */
        /* <DEDUP_REMOVED lines=11> */
[----:B------:R-:W-:-:S05]  /*2800*/  DFMA R30, R42, -R38, R30 ;  /* 0x800000262a1e722b */ /* 0x000fca000000001e */
[----:B------:R-:W-:Y:S01]  /*2810*/  DFMA R32, R36, R32, UR48 ;  /* 0x0000003024207e2b */ /* 0x000fe20008000020 */
[----:B------:R-:W-:Y:S01]  /*2820*/  UMOV UR48, 0x2d1b5154 ;  /* 0x2d1b515400307882 */ /* 0x000fe20000000000 */
[----:B------:R-:W-:Y:S01]  /*2830*/  UMOV UR49, 0x3f3c71c7 ;  /* 0x3f3c71c700317882 */ /* 0x000fe20000000000 */
[----:B------:R-:W-:-:S05]  /*2840*/  DMUL R30, R40, R30 ;  /* 0x0000001e281e7228 */ /* 0x000fca0000000000 */
        /* <DEDUP_REMOVED lines=27> */
.L_x_249:
[----:B------:R-:W0:Y:S01]  /*2a00*/  MUFU.RCP64H R37, R33 ;  /* 0x0000002100257308 */ /* 0x000e220000001800 */
[----:B------:R-:W-:Y:S01]  /*2a10*/  IMAD.MOV.U32 R36, RZ, RZ, 0x1 ;  /* 0x00000001ff247424 */ /* 0x000fe200078e00ff */
[----:B------:R-:W-:Y:S01]  /*2a20*/  FSETP.GEU.AND P2, PT, |R35|, 6.5827683646048100446e-37, PT ;  /* 0x036000002300780b */ /* 0x000fe20003f4e200 */
[----:B------:R-:W-:Y:S04]  /*2a30*/  BSSY.RECONVERGENT B0, `(.L_x_250) ;  /* 0x0000010000007945 */ /* 0x000fe80003800200 */
        /* <DEDUP_REMOVED lines=13> */
[----:B------:R-:W-:Y:S01]  /*2b10*/  IMAD.MOV.U32 R30, RZ, RZ, R40 ;  /* 0x000000ffff1e7224 */ /* 0x000fe200078e0028 */
[----:B------:R-:W-:-:S07]  /*2b20*/  MOV R31, R41 ;  /* 0x00000029001f7202 */ /* 0x000fce0000000f00 */
.L_x_251:
[----:B------:R-:W-:Y:S05]  /*2b30*/  BSYNC.RECONVERGENT B0 ;  /* 0x0000000000007941 */ /* 0x000fea0003800200 */
.L_x_250:
[----:B------:R-:W0:Y:S01]  /*2b40*/  LDC.64 R32, c[0x0][0x540] ;  /* 0x00015000ff207b82 */ /* 0x000e220000000a00 */
[----:B------:R-:W0:Y:S02]  /*2b50*/  FRND.F64.CEIL R30, R30 ;  /* 0x0000001e001e7313 */ /* 0x000e240000309800 */
[----:B0-----:R0:W-:Y:S01]  /*2b60*/  STG.E.64 desc[UR76][R32.64], R30 ;  /* 0x0000001e20007986 */ /* 0x0011e2000c101b4c */
[----:B------:R-:W-:Y:S05]  /*2b70*/  BRA `(.L_x_246) ;  /* 0x0000003000ac7947 */ /* 0x000fea0003800000 */
.L_x_238:
[----:B------:R-:W-:Y:S01]  /*2b80*/  ISETP.GE.U32.AND P1, PT, R15, UR32, PT ;  /* 0x000000200f007c0c */ /* 0x000fe2000bf26070 */
[----:B------:R-:W-:Y:S03]  /*2b90*/  BSSY.RECONVERGENT B0, `(.L_x_252) ;  /* 0x0000195000007945 */ /* 0x000fe60003800200 */
[----:B------:R-:W-:-:S13]  /*2ba0*/  ISETP.GE.AND.EX P1, PT, R14, UR33, PT, P1 ;  /* 0x000000210e007c0c */ /* 0x000fda000bf26310 */
[----:B------:R-:W-:Y:S05]  /*2bb0*/  @P1 BRA `(.L_x_253) ;  /* 0x0000001800481947 */ /* 0x000fea0003800000 */
[----:B------:R-:W-:Y:S01]  /*2bc0*/  IMAD.MOV.U32 R30, RZ, RZ, RZ ;  /* 0x000000ffff1e7224 */ /* 0x000fe200078e00ff */
[----:B------:R-:W-:Y:S01]  /*2bd0*/  UISETP.NE.AND UP0, UPT, UR74, URZ, UPT ;  /* 0x000000ff4a00728c */ /* 0x000fe2000bf05270 */
[----:B------:R-:W-:Y:S02]  /*2be0*/  IMAD.MOV.U32 R31, RZ, RZ, R15 ;  /* 0x000000ffff1f7224 */ /* 0x000fe400078e000f */
[----:B------:R-:W-:-:S05]  /*2bf0*/  IMAD.HI.U32 R30, R15, UR34, R30 ;  /* 0x000000220f1e7c27 */ /* 0x000fca000f8e001e */
[----:B------:R-:W-:Y:S01]  /*2c00*/  SHF.R.U32.HI R33, RZ, UR35, R30 ;  /* 0x00000023ff217c19 */ /* 0x000fe2000801161e */
[----:B------:R-:W-:-:S03]  /*2c10*/  FMUL.FTZ R30, R58, 1 ;  /* 0x3f8000003a1e7820 */ /* 0x000fc60000410000 */
[----:B------:R-:W-:-:S03]  /*2c20*/  IADD3 R32, PT, PT, -R33, RZ, RZ ;  /* 0x000000ff21207210 */ /* 0x000fc60007ffe1ff */
[----:B------:R-:W0:Y:S02]  /*2c30*/  F2F.F64.F32 R30, R30 ;  /* 0x0000001e001e7310 */ /* 0x000e240000201800 */
[----:B------:R-:W-:-:S04]  /*2c40*/  IMAD R59, R32, UR72, R15 ;  /* 0x00000048203b7c24 */ /* 0x000fc8000f8e020f */
[----:B------:R-:W-:Y:S01]  /*2c50*/  IMAD R59, R59, UR71, RZ ;  /* 0x000000473b3b7c24 */ /* 0x000fe2000f8e02ff */
[----:B------:R-:W-:Y:S06]  /*2c60*/  BRA.U !UP0, `(.L_x_254) ;  /* 0x0000000d08707547 */ /* 0x000fec000b800000 */
[----:B------:R-:W-:Y:S01]  /*2c70*/  IMAD.MOV.U32 R32, RZ, RZ, RZ ;  /* 0x000000ffff207224 */ /* 0x000fe200078e00ff */
[----:B------:R-:W-:-:S03]  /*2c80*/  UISETP.NE.AND UP0, UPT, UR73, 0x2, UPT ;  /* 0x000000024900788c */ /* 0x000fc6000bf05270 */
[----:B------:R-:W-:-:S05]  /*2c90*/  IMAD.HI.U32 R32, R33, UR37, R32 ;  /* 0x0000002521207c27 */ /* 0x000fca000f8e0020 */
[----:B------:R-:W-:-:S05]  /*2ca0*/  SHF.R.U32.HI R35, RZ, UR70, R32 ;  /* 0x00000046ff237c19 */ /* 0x000fca0008011620 */
[----:B------:R-:W-:-:S04]  /*2cb0*/  IMAD.MOV R32, RZ, RZ, -R35 ;  /* 0x000000ffff207224 */ /* 0x000fc800078e0a23 */
[----:B------:R-:W-:-:S04]  /*2cc0*/  IMAD R32, R32, UR36, R33 ;  /* 0x0000002420207c24 */ /* 0x000fc8000f8e0221 */
[----:B------:R-:W-:Y:S01]  /*2cd0*/  IMAD R59, R32, UR69, R59 ;  /* 0x00000045203b7c24 */ /* 0x000fe2000f8e023b */
[----:B------:R-:W-:Y:S06]  /*2ce0*/  BRA.U !UP0, `(.L_x_254) ;  /* 0x0000000d08507547 */ /* 0x000fec000b800000 */
[----:B------:R-:W-:Y:S02]  /*2cf0*/  HFMA2 R32, -RZ, RZ, 0, 0 ;  /* 0x00000000ff207431 */ /* 0x000fe400000001ff */
[----:B------:R-:W-:Y:S01]  /*2d00*/  IMAD.MOV.U32 R33, RZ, RZ, R35 ;  /* 0x000000ffff217224 */ /* 0x000fe200078e0023 */
[----:B------:R-:W-:Y:S02]  /*2d10*/  UISETP.NE.AND UP0, UPT, UR73, 0x3, UPT ;  /* 0x000000034900788c */ /* 0x000fe4000bf05270 */
        /* <DEDUP_REMOVED lines=14> */
[----:B------:R-:W-:Y:S01]  /*2e00*/  MOV R33, R35 ;  /* 0x0000002300217202 */ /* 0x000fe20000000f00 */
        /* <DEDUP_REMOVED lines=17> */
[----:B------:R-:W-:Y:S01]  /*2f20*/  UISETP.NE.AND UP0, UPT, UR73, 0x7, UPT ;  /* 0x000000074900788c */ /* 0x000fe2000bf05270 */
[----:B------:R-:W-:Y:S02]  /*2f30*/  IMAD.MOV.U32 R33, RZ, RZ, R35 ;  /* 0x000000ffff217224 */ /* 0x000fe400078e0023 */
[----:B------:R-:W-:-:S05]  /*2f40*/  IMAD.HI.U32 R32, R35, UR46, R32 ;  /* 0x0000002e23207c27 */ /* 0x000fca000f8e0020 */
[----:B------:R-:W-:-:S04]  /*2f50*/  SHF.R.U32.HI R33, RZ, UR47, R32 ;  /* 0x0000002fff217c19 */ /* 0x000fc80008011620 */
[----:B------:R-:W-:-:S05]  /*2f60*/  IADD3 R32, PT, PT, -R33, RZ, RZ ;  /* 0x000000ff21207210 */ /* 0x000fca0007ffe1ff */
[----:B------:R-:W-:-:S04]  /*2f70*/  IMAD R32, R32, UR60, R35 ;  /* 0x0000003c20207c24 */ /* 0x000fc8000f8e0223 */
[----:B------:R-:W-:Y:S01]  /*2f80*/  IMAD R59, R32, UR59, R59 ;  /* 0x0000003b203b7c24 */ /* 0x000fe2000f8e023b */
[----:B------:R-:W-:Y:S06]  /*2f90*/  BRA.U !UP0, `(.L_x_254) ;  /* 0x0000000908a47547 */ /* 0x000fec000b800000 */
[----:B------:R-:W1:Y:S01]  /*2fa0*/  LDCU.64 UR48, c[0x0][0x400] ;  /* 0x00008000ff3077ac */ /* 0x000e620008000a00 */
[----:B------:R-:W-:Y:S01]  /*2fb0*/  IMAD.MOV.U32 R32, RZ, RZ, RZ ;  /* 0x000000ffff207224 */ /* 0x000fe200078e00ff */
[----:B------:R-:W-:-:S03]  /*2fc0*/  UISETP.NE.AND UP0, UPT, UR73, 0x8, UPT ;  /* 0x000000084900788c */ /* 0x000fc6000bf05270 */
[----:B-1----:R-:W-:-:S05]  /*2fd0*/  IMAD.HI.U32 R32, R33, UR49, R32 ;  /* 0x0000003121207c27 */ /* 0x002fca000f8e0020 */
[----:B------:R-:W-:-:S05]  /*2fe0*/  SHF.R.U32.HI R35, RZ, UR58, R32 ;  /* 0x0000003aff237c19 */ /* 0x000fca0008011620 */
[----:B------:R-:W-:-:S04]  /*2ff0*/  IMAD.MOV R32, RZ, RZ, -R35 ;  /* 0x000000ffff207224 */ /* 0x000fc800078e0a23 */
        /* <DEDUP_REMOVED lines=14> */
[----:B------:R-:W-:Y:S01]  /*30e0*/  MOV R32, RZ ;  /* 0x000000ff00207202 */ /* 0x000fe20000000f00 */
[----:B------:R-:W-:-:S04]  /*30f0*/  UISETP.NE.AND UP0, UPT, UR73, 0xa, UPT ;  /* 0x0000000a4900788c */ /* 0x000fc8000bf05270 */
[----:B-1----:R-:W-:-:S05]  /*3100*/  IMAD.HI.U32 R32, R33, UR49, R32 ;  /* 0x0000003121207c27 */ /* 0x002fca000f8e0020 */
[----:B------:R-:W-:-:S05]  /*3110*/  SHF.R.U32.HI R35, RZ, UR54, R32 ;  /* 0x00000036ff237c19 */ /* 0x000fca0008011620 */
[----:B------:R-:W-:-:S04]  /*3120*/  IMAD.MOV R32, RZ, RZ, -R35 ;  /* 0x000000ffff207224 */ /* 0x000fc800078e0a23 */
        /* <DEDUP_REMOVED lines=23> */
[----:B------:R-:W-:Y:S02]  /*32a0*/  IMAD.MOV.U32 R32, RZ, RZ, RZ ;  /* 0x000000ffff207224 */ /* 0x000fe400078e00ff */
[----:B------:R-:W-:Y:S01]  /*32b0*/  IMAD.MOV.U32 R33, RZ, RZ, R35 ;  /* 0x000000ffff217224 */ /* 0x000fe200078e0023 */
[----:B------:R-:W-:Y:S01]  /*32c0*/  UISETP.NE.AND UP0, UPT, UR73, 0xd, UPT ;  /* 0x0000000d4900788c */ /* 0x000fe2000bf05270 */
[----:B-1----:R-:W-:-:S05]  /*32d0*/  IMAD.HI.U32 R32, R35, UR48, R32 ;  /* 0x0000003023207c27 */ /* 0x002fca000f8e0020 */
        /* <DEDUP_REMOVED lines=63> */
[----:B------:R-:W-:Y:S01]  /*36d0*/  HFMA2 R32, -RZ, RZ, 0, 0 ;  /* 0x00000000ff207431 */ /* 0x000fe200000001ff */
        /* <DEDUP_REMOVED lines=9> */
[----:B------:R-:W-:Y:S01]  /*3770*/  IMAD.MOV.U32 R33, RZ, RZ, R35 ;  /* 0x000000ffff217224 */ /* 0x000fe200078e0023 */
        /* <DEDUP_REMOVED lines=37> */
[----:B------:R-:W-:-:S04]  /*39d0*/  IMAD.MOV.U32 R33, RZ, RZ, R35 ;  /* 0x000000ffff217224 */ /* 0x000fc800078e0023 */
[----:B-1----:R-:W-:-:S05]  /*39e0*/  IMAD.HI.U32 R32, R35, UR48, R32 ;  /* 0x0000003023207c27 */ /* 0x002fca000f8e0020 */
[----:B------:R-:W-:-:S04]  /*39f0*/  SHF.R.U32.HI R32, RZ, UR49, R32 ;  /* 0x00000031ff207c19 */ /* 0x000fc80008011620 */
[----:B------:R-:W-:-:S05]  /*3a00*/  IADD3 R32, PT, PT, -R32, RZ, RZ ;  /* 0x000000ff20207210 */ /* 0x000fca0007ffe1ff */
[----:B------:R-:W-:-:S04]  /*3a10*/  IMAD R32, R32, UR30, R35 ;  /* 0x0000001e20207c24 */ /* 0x000fc8000f8e0223 */
[----:B------:R-:W-:-:S07]  /*3a20*/  IMAD R59, R32, UR31, R59 ;  /* 0x0000001f203b7c24 */ /* 0x000fce000f8e023b */
.L_x_254:
[----:B0-----:R-:W-:Y:S01]  /*3a30*/  ISETP.GT.AND P1, PT, R31, 0xfffff, PT ;  /* 0x000fffff1f00780c */ /* 0x001fe20003f24270 */
[----:B------:R-:W-:Y:S01]  /*3a40*/  IMAD.MOV.U32 R33, RZ, RZ, R31 ;  /* 0x000000ffff217224 */ /* 0x000fe200078e001f */
[----:B------:R-:W-:Y:S01]  /*3a50*/  MOV R42, R30 ;  /* 0x0000001e002a7202 */ /* 0x000fe20000000f00 */
[----:B------:R-:W-:Y:S10]  /*3a60*/  BSSY.RECONVERGENT B1, `(.L_x_255) ;  /* 0x000004f000017945 */ /* 0x000ff40003800200 */
[----:B------:R-:W-:-:S10]  /*3a70*/  @!P1 DMUL R30, R30, 1.80143985094819840000e+16 ;  /* 0x435000001e1e9828 */ /* 0x000fd40000000000 */
[----:B------:R-:W-:Y:S02]  /*3a80*/  @!P1 IMAD.MOV.U32 R33, RZ, RZ, R31 ;  /* 0x000000ffff219224 */ /* 0x000fe400078e001f */
[----:B------:R-:W-:-:S03]  /*3a90*/  @!P1 IMAD.MOV.U32 R42, RZ, RZ, R30 ;  /* 0x000000ffff2a9224 */ /* 0x000fc600078e001e */
[----:B------:R-:W-:-:S04]  /*3aa0*/  IADD3 R32, PT, PT, R33, -0x1, RZ ;  /* 0xffffffff21207810 */ /* 0x000fc80007ffe0ff */
[----:B------:R-:W-:Y:S01]  /*3ab0*/  ISETP.GT.U32.AND P2, PT, R32, 0x7feffffe, PT ;  /* 0x7feffffe2000780c */ /* 0x000fe20003f44070 */
[----:B------:R-:W-:Y:S01]  /*3ac0*/  IMAD.MOV.U32 R32, RZ, RZ, -0x3ff ;  /* 0xfffffc01ff207424 */ /* 0x000fe200078e00ff */
[----:B------:R-:W-:-:S11]  /*3ad0*/  @!P1 MOV R32, 0xfffffbcb ;  /* 0xfffffbcb00209802 */ /* 0x000fd60000000f00 */
[----:B------:R-:W-:Y:S05]  /*3ae0*/  @P2 BRA `(.L_x_256) ;  /* 0x0000000400002947 */ /* 0x000fea0003800000 */
[----:B------:R-:W-:Y:S01]  /*3af0*/  LOP3.LUT R30, R33, 0xfffff, RZ, 0xc0, !PT ;  /* 0x000fffff211e7812 */ /* 0x000fe200078ec0ff */
[----:B------:R-:W-:Y:S01]  /*3b00*/  UMOV UR48, 0x3ae80f1e ;  /* 0x3ae80f1e00307882 */ /* 0x000fe20000000000 */
[----:B------:R-:W-:Y:S02]  /*3b10*/  UMOV UR49, 0x3eb1380b ;  /* 0x3eb1380b00317882 */ /* 0x000fe40000000000 */
[----:B------:R-:W-:Y:S02]  /*3b20*/  LOP3.LUT R43, R30, 0x3ff00000, RZ, 0xfc, !PT ;  /* 0x3ff000001e2b7812 */ /* 0x000fe400078efcff */
[----:B------:R-:W-:Y:S02]  /*3b30*/  MOV R30, RZ ;  /* 0x000000ff001e7202 */ /* 0x000fe40000000f00 */
[----:B------:R-:W-:-:S13]  /*3b40*/  ISETP.GE.U32.AND P1, PT, R43, 0x3ff6a09f, PT ;  /* 0x3ff6a09f2b00780c */ /* 0x000fda0003f26070 */
[----:B------:R-:W-:-:S05]  /*3b50*/  @P1 IADD3 R31, PT, PT, R43, -0x100000, RZ ;  /* 0xfff000002b1f1810 */ /* 0x000fca0007ffe0ff */
[----:B------:R-:W-:-:S06]  /*3b60*/  @P1 IMAD.MOV.U32 R43, RZ, RZ, R31 ;  /* 0x000000ffff2b1224 */ /* 0x000fcc00078e001f */
        /* <DEDUP_REMOVED lines=10> */
[----:B------:R-:W-:-:S08]  /*3c10*/  DMUL R36, R38, R38 ;  /* 0x0000002626247228 */ /* 0x000fd00000000000 */
[----:B------:R-:W-:Y:S01]  /*3c20*/  DFMA R30, R36, UR48, R30 ;  /* 0x00000030241e7c2b */ /* 0x000fe2000800001e */
[----:B------:R-:W-:Y:S01]  /*3c30*/  UMOV UR48, 0x9f02676f ;  /* 0x9f02676f00307882 */ /* 0x000fe20000000000 */
[----:B------:R-:W-:-:S06]  /*3c40*/  UMOV UR49, 0x3ef3b266 ;  /* 0x3ef3b26600317882 */ /* 0x000fcc0000000000 */
[----:B------:R-:W-:Y:S01]  /*3c50*/  DFMA R34, R36, R30, UR48 ;  /* 0x0000003024227e2b */ /* 0x000fe2000800001e */
[----:B------:R-:W-:Y:S01]  /*3c60*/  UMOV UR48, 0xa9ab0956 ;  /* 0xa9ab095600307882 */ /* 0x000fe20000000000 */
[----:B------:R-:W-:Y:S01]  /*3c70*/  UMOV UR49, 0x3f1745cb ;  /* 0x3f1745cb00317882 */ /* 0x000fe20000000000 */
[----:B------:R-:W-:Y:S01]  /*3c80*/  LEA.HI R30, R33, R32, RZ, 0xc ;  /* 0x00000020211e7211 */ /* 0x000fe200078f60ff */
[----:B------:R-:W-:Y:S01]  /*3c90*/  DADD R32, R42, -R38 ;  /* 0x000000002a207229 */ /* 0x000fe20000000826 */
[----:B------:R-:W-:-:S03]  /*3ca0*/  MOV R31, 0x43300000 ;  /* 0x43300000001f7802 */ /* 0x000fc60000000f00 */
[----:B------:R-:W-:Y:S01]  /*3cb0*/  DFMA R34, R36, R34, UR48 ;  /* 0x0000003024227e2b */ /* 0x000fe20008000022 */
[----:B------:R-:W-:Y:S01]  /*3cc0*/  UMOV UR48, 0x2d1b5154 ;  /* 0x2d1b515400307882 */ /* 0x000fe20000000000 */
[----:B------:R-:W-:Y:S01]  /*3cd0*/  UMOV UR49, 0x3f3c71c7 ;  /* 0x3f3c71c700317882 */ /* 0x000fe20000000000 */
[----:B------:R-:W-:Y:S01]  /*3ce0*/  @P1 VIADD R30, R30, 0x1 ;  /* 0x000000011e1e1836 */ /* 0x000fe20000000000 */
[----:B------:R-:W-:-:S04]  /*3cf0*/  DADD R32, R32, R32 ;  /* 0x0000000020207229 */ /* 0x000fc80000000020 */
[----:B------:R-:W-:Y:S01]  /*3d00*/  DFMA R34, R36, R34, UR48 ;  /* 0x0000003024227e2b */ /* 0x000fe20008000022 */
[----:B------:R-:W-:Y:S01]  /*3d10*/  UMOV UR48, 0x923be72d ;  /* 0x923be72d00307882 */ /* 0x000fe20000000000 */
[----:B------:R-:W-:Y:S01]  /*3d20*/  UMOV UR49, 0x3f624924 ;  /* 0x3f62492400317882 */ /* 0x000fe20000000000 */
[----:B------:R-:W-:Y:S01]  /*3d30*/  LOP3.LUT R30, R30, 0x80000000, RZ, 0x3c, !PT ;  /* 0x800000001e1e7812 */ /* 0x000fe200078e3cff */
[----:B------:R-:W-:-:S04]  /*3d40*/  DFMA R42, R42, -R38, R32 ;  /* 0x800000262a2a722b */ /* 0x000fc80000000020 */
[----:B------:R-:W-:Y:S01]  /*3d50*/  DFMA R34, R36, R34, UR48 ;  /* 0x0000003024227e2b */ /* 0x000fe20008000022 */
[----:B------:R-:W-:Y:S01]  /*3d60*/  UMOV UR48, 0x80000000 ;  /* 0x8000000000307882 */ /* 0x000fe20000000000 */
[----:B------:R-:W-:Y:S02]  /*3d70*/  UMOV UR49, 0x43300000 ;  /* 0x4330000000317882 */ /* 0x000fe40000000000 */
[----:B------:R-:W-:Y:S01]  /*3d80*/  DADD R30, R30, -UR48 ;  /* 0x800000301e1e7e29 */ /* 0x000fe20008000000 */
[----:B------:R-:W-:Y:S01]  /*3d90*/  UMOV UR48, 0x9999a3c4 ;  /* 0x9999a3c400307882 */ /* 0x000fe20000000000 */
[----:B------:R-:W-:Y:S01]  /*3da0*/  UMOV UR49, 0x3f899999 ;  /* 0x3f89999900317882 */ /* 0x000fe20000000000 */
[----:B------:R-:W-:Y:S02]  /*3db0*/  DMUL R42, R40, R42 ;  /* 0x0000002a282a7228 */ /* 0x000fe40000000000 */
        /* <DEDUP_REMOVED lines=17> */
[----:B------:R-:W-:Y:S01]  /*3ed0*/  DADD R34, R32, R34 ;  /* 0x0000000020227229 */ /* 0x000fe20000000022 */
[----:B------:R-:W-:Y:S10]  /*3ee0*/  BRA `(.L_x_257) ;  /* 0x0000000000187947 */ /* 0x000ff40003800000 */
.L_x_256:
[----:B------:R-:W-:Y:S01]  /*3ef0*/  IMAD.MOV.U32 R32, RZ, RZ, 0x0 ;  /* 0x00000000ff207424 */ /* 0x000fe200078e00ff */
[----:B------:R-:W-:Y:S02]  /*3f00*/  MOV R33, 0x7ff00000 ;  /* 0x7ff0000000217802 */ /* 0x000fe40000000f00 */
[----:B------:R-:W-:-:S04]  /*3f10*/  LOP3.LUT P1, RZ, R31, 0x7fffffff, RZ, 0xc0, !PT ;  /* 0x7fffffff1fff7812 */ /* 0x000fc8000782c0ff */
[----:B------:R-:W-:-:S10]  /*3f20*/  DFMA R32, R30, R32, +INF ;  /* 0x7ff000001e20742b */ /* 0x000fd40000000020 */
[----:B------:R-:W-:Y:S02]  /*3f30*/  FSEL R34, R32, RZ, P1 ;  /* 0x000000ff20227208 */ /* 0x000fe40000800000 */
[----:B------:R-:W-:-:S07]  /*3f40*/  FSEL R35, R33, -QNAN , P1 ;  /* 0xfff0000021237808 */ /* 0x000fce0000800000 */
.L_x_257:
[----:B------:R-:W-:Y:S05]  /*3f50*/  BSYNC.RECONVERGENT B1 ;  /* 0x0000000000017941 */ /* 0x000fea0003800200 */
.L_x_255:
[----:B------:R-:W-:Y:S02]  /*3f60*/  ISETP.LT.U32.OR P1, PT, R2, -0x7fefffff, P0 ;  /* 0x801000010200780c */ /* 0x000fe40000721470 */
[----:B------:R-:W-:Y:S02]  /*3f70*/  FSEL R32, R26, R5, P0 ;  /* 0x000000051a207208 */ /* 0x000fe40000000000 */
[----:B------:R-:W-:-:S09]  /*3f80*/  FSEL R33, R27, R4, P0 ;  /* 0x000000041b217208 */ /* 0x000fd20000000000 */
[----:B------:R-:W-:Y:S05]  /*3f90*/  @P1 BRA `(.L_x_258) ;  /* 0x0000000000ec1947 */ /* 0x000fea0003800000 */
[----:B------:R-:W-:Y:S01]  /*3fa0*/  ISETP.GT.U32.AND P1, PT, R7, 0x3ff6a09e, PT ;  /* 0x3ff6a09e0700780c */ /* 0x000fe20003f24070 */
[----:B------:R-:W-:Y:S01]  /*3fb0*/  IMAD.MOV.U32 R42, RZ, RZ, R24 ;  /* 0x000000ffff2a7224 */ /* 0x000fe200078e0018 */
[----:B------:R-:W-:Y:S01]  /*3fc0*/  MOV R30, RZ ;  /* 0x000000ff001e7202 */ /* 0x000fe20000000f00 */
        /* <DEDUP_REMOVED lines=9> */
[C---:B------:R-:W-:Y:S01]  /*4060*/  VIADD R54, R6.reuse, 0x1 ;  /* 0x0000000106367836 */ /* 0x040fe20000000000 */
[----:B------:R-:W-:-:S06]  /*4070*/  @!P1 IADD3 R54, PT, PT, R6, RZ, RZ ;  /* 0x000000ff06369210 */ /* 0x000fcc0007ffe0ff */
[----:B------:R-:W-:-:S08]  /*4080*/  DFMA R40, R40, R40, R40 ;  /* 0x000000282828722b */ /* 0x000fd00000000028 */
        /* <DEDUP_REMOVED lines=12> */
[----:B------:R-:W-:Y:S01]  /*4150*/  DFMA R30, R42, -R38, R30 ;  /* 0x800000262a1e722b */ /* 0x000fe2000000001e */
[----:B------:R-:W-:Y:S01]  /*4160*/  LOP3.LUT R42, R54, 0x80000000, RZ, 0x3c, !PT ;  /* 0x80000000362a7812 */ /* 0x000fe200078e3cff */
[----:B------:R-:W-:-:S03]  /*4170*/  IMAD.MOV.U32 R43, RZ, RZ, 0x43300000 ;  /* 0x43300000ff2b7424 */ /* 0x000fc600078e00ff */
        /* <DEDUP_REMOVED lines=29> */
.L_x_258:
        /* <DEDUP_REMOVED lines=19> */
.L_x_260:
[----:B------:R-:W-:Y:S05]  /*4480*/  BSYNC.RECONVERGENT B1 ;  /* 0x0000000000017941 */ /* 0x000fea0003800200 */
.L_x_259:
[----:B------:R-:W0:Y:S01]  /*4490*/  LDCU.64 UR48, c[0x0][0x540] ;  /* 0x0000a800ff3077ac */ /* 0x000e220008000a00 */
[----:B------:R-:W1:Y:S01]  /*44a0*/  FRND.F64.CEIL R30, R30 ;  /* 0x0000001e001e7313 */ /* 0x000e620000309800 */
[----:B0-----:R-:W-:-:S05]  /*44b0*/  IADD3 R32, P1, PT, R59, UR48, RZ ;  /* 0x000000303b207c10 */ /* 0x001fca000ff3e0ff */
[----:B------:R-:W-:-:S05]  /*44c0*/  IMAD.X R33, RZ, RZ, UR49, P1 ;  /* 0x00000031ff217e24 */ /* 0x000fca00088e06ff */
[----:B-1----:R0:W-:Y:S03]  /*44d0*/  STG.E.64 desc[UR76][R32.64], R30 ;  /* 0x0000001e20007986 */ /* 0x0021e6000c101b4c */
.L_x_253:
[----:B------:R-:W-:Y:S05]  /*44e0*/  BSYNC.RECONVERGENT B0 ;  /* 0x0000000000007941 */ /* 0x000fea0003800200 */
.L_x_252:
[----:B0-----:R-:W-:-:S04]  /*44f0*/  IADD3 R32, P2, PT, R16, R15, RZ ;  /* 0x0000000f10207210 */ /* 0x001fc80007f5e0ff */
[----:B------:R-:W-:Y:S02]  /*4500*/  ISETP.GE.U32.AND P1, PT, R32, UR32, PT ;  /* 0x0000002020007c0c */ /* 0x000fe4000bf26070 */
[----:B------:R-:W-:-:S04]  /*4510*/  IADD3.X R30, PT, PT, RZ, R14, RZ, P2, !PT ;  /* 0x0000000eff1e7210 */ /* 0x000fc800017fe4ff */
[----:B------:R-:W-:-:S13]  /*4520*/  ISETP.GE.AND.EX P1, PT, R30, UR33, PT, P1 ;  /* 0x000000211e007c0c */ /* 0x000fda000bf26310 */
[----:B------:R-:W-:Y:S05]  /*4530*/  @P1 BRA `(.L_x_246) ;  /* 0x00000018003c1947 */ /* 0x000fea0003800000 */
[----:B------:R-:W-:Y:S01]  /*4540*/  MOV R31, R32 ;  /* 0x00000020001f7202 */ /* 0x000fe20000000f00 */
[----:B------:R-:W-:Y:S01]  /*4550*/  IMAD.MOV.U32 R30, RZ, RZ, RZ ;  /* 0x000000ffff1e7224 */ /* 0x000fe200078e00ff */
[----:B------:R-:W-:-:S03]  /*4560*/  UISETP.NE.AND UP0, UPT, UR74, URZ, UPT ;  /* 0x000000ff4a00728c */ /* 0x000fc6000bf05270 */
[----:B------:R-:W-:-:S05]  /*4570*/  IMAD.HI.U32 R30, R32, UR34, R30 ;  /* 0x00000022201e7c27 */ /* 0x000fca000f8e001e */
[----:B------:R-:W-:Y:S01]  /*4580*/  SHF.R.U32.HI R33, RZ, UR35, R30 ;  /* 0x00000023ff217c19 */ /* 0x000fe2000801161e */
[----:B------:R-:W-:-:S04]  /*4590*/  FMUL.FTZ R30, R57, 1 ;  /* 0x3f800000391e7820 */ /* 0x000fc80000410000 */
[----:B------:R-:W-:Y:S02]  /*45a0*/  IMAD.MOV R57, RZ, RZ, -R33 ;  /* 0x000000ffff397224 */ /* 0x000fe400078e0a21 */
[----:B------:R-:W0:Y:S02]  /*45b0*/  F2F.F64.F32 R30, R30 ;  /* 0x0000001e001e7310 */ /* 0x000e240000201800 */
[----:B------:R-:W-:-:S04]  /*45c0*/  IMAD R57, R57, UR72, R32 ;  /* 0x0000004839397c24 */ /* 0x000fc8000f8e0220 */
[----:B------:R-:W-:Y:S01]  /*45d0*/  IMAD R57, R57, UR71, RZ ;  /* 0x0000004739397c24 */ /* 0x000fe2000f8e02ff */
        /* <DEDUP_REMOVED lines=215> */
[----:B------:R-:W-:-:S04]  /*5350*/  IMAD.MOV.U32 R32, RZ, RZ, RZ ;  /* 0x000000ffff207224 */ /* 0x000fc800078e00ff */
[----:B-1----:R-:W-:-:S05]  /*5360*/  IMAD.HI.U32 R32, R35, UR48, R32 ;  /* 0x0000003023207c27 */ /* 0x002fca000f8e0020 */
[----:B------:R-:W-:-:S05]  /*5370*/  SHF.R.U32.HI R32, RZ, UR49, R32 ;  /* 0x00000031ff207c19 */ /* 0x000fca0008011620 */
[----:B------:R-:W-:-:S04]  /*5380*/  IMAD.MOV R32, RZ, RZ, -R32 ;  /* 0x000000ffff207224 */ /* 0x000fc800078e0a20 */
[----:B------:R-:W-:-:S04]  /*5390*/  IMAD R32, R32, UR30, R35 ;  /* 0x0000001e20207c24 */ /* 0x000fc8000f8e0223 */
[----:B------:R-:W-:-:S07]  /*53a0*/  IMAD R57, R32, UR31, R57 ;  /* 0x0000001f20397c24 */ /* 0x000fce000f8e0239 */
.L_x_261:
[----:B0-----:R-:W-:Y:S01]  /*53b0*/  ISETP.GT.AND P1, PT, R31, 0xfffff, PT ;  /* 0x000fffff1f00780c */ /* 0x001fe20003f24270 */
[----:B------:R-:W-:Y:S01]  /*53c0*/  IMAD.MOV.U32 R54, RZ, RZ, R30 ;  /* 0x000000ffff367224 */ /* 0x000fe200078e001e */
[----:B------:R-:W-:Y:S01]  /*53d0*/  MOV R59, R31 ;  /* 0x0000001f003b7202 */ /* 0x000fe20000000f00 */
[----:B------:R-:W-:Y:S01]  /*53e0*/  BSSY.RECONVERGENT B0, `(.L_x_262) ;  /* 0x000004f000007945 */ /* 0x000fe20003800200 */
[----:B------:R-:W-:Y:S02]  /*53f0*/  MOV R56, 0xfffffc01 ;  /* 0xfffffc0100387802 */ /* 0x000fe40000000f00 */
[----:B------:R-:W-:Y:S02]  /*5400*/  ISETP.LT.U32.OR P4, PT, R2, -0x7fefffff, P0 ;  /* 0x801000010200780c */ /* 0x000fe40000781470 */
[----:B------:R-:W-:-:S05]  /*5410*/  FSEL R33, R27, R4, P0 ;  /* 0x000000041b217208 */ /* 0x000fca0000000000 */
[----:B------:R-:W-:Y:S01]  /*5420*/  @!P1 DMUL R30, R30, 1.80143985094819840000e+16 ;  /* 0x435000001e1e9828 */ /* 0x000fe20000000000 */
[----:B------:R-:W-:-:S09]  /*5430*/  @!P1 MOV R56, 0xfffffbcb ;  /* 0xfffffbcb00389802 */ /* 0x000fd20000000f00 */
[----:B------:R-:W-:Y:S01]  /*5440*/  @!P1 MOV R59, R31 ;  /* 0x0000001f003b9202 */ /* 0x000fe20000000f00 */
[----:B------:R-:W-:-:S04]  /*5450*/  @!P1 IMAD.MOV.U32 R54, RZ, RZ, R30 ;  /* 0x000000ffff369224 */ /* 0x000fc800078e001e */
[----:B------:R-:W-:-:S05]  /*5460*/  VIADD R32, R59, 0xffffffff ;  /* 0xffffffff3b207836 */ /* 0x000fca0000000000 */
[----:B------:R-:W-:Y:S02]  /*5470*/  ISETP.GE.U32.AND P2, PT, R32, 0x7fefffff, PT ;  /* 0x7fefffff2000780c */ /* 0x000fe40003f46070 */
[----:B------:R-:W-:-:S11]  /*5480*/  FSEL R32, R26, R5, P0 ;  /* 0x000000051a207208 */ /* 0x000fd60000000000 */
[----:B------:R-:W-:Y:S01]  /*5490*/  @P2 MOV R34, 0x0 ;  /* 0x0000000000222802 */ /* 0x000fe20000000f00 */
[----:B------:R-:W-:Y:S01]  /*54a0*/  @P2 IMAD.MOV.U32 R35, RZ, RZ, 0x7ff00000 ;  /* 0x7ff00000ff232424 */ /* 0x000fe200078e00ff */
[----:B------:R-:W-:-:S05]  /*54b0*/  @P2 LOP3.LUT P3, RZ, R31, 0x7fffffff, RZ, 0xc0, !PT ;  /* 0x7fffffff1fff2812 */ /* 0x000fca000786c0ff */
        /* <DEDUP_REMOVED lines=18> */
[----:B------:R-:W-:Y:S01]  /*55e0*/  MOV R30, 0x8b7a8b04 ;  /* 0x8b7a8b04001e7802 */ /* 0x000fe20000000f00 */
[----:B------:R-:W-:-:S06]  /*55f0*/  IMAD.MOV.U32 R31, RZ, RZ, 0x3ed0ee25 ;  /* 0x3ed0ee25ff1f7424 */ /* 0x000fcc00078e00ff */
        /* <DEDUP_REMOVED lines=13> */
[----:B------:R-:W-:Y:S02]  /*56d0*/  DFMA R34, R54, -R40, R34 ;  /* 0x800000283622722b */ /* 0x000fe40000000022 */
[----:B------:R-:W-:Y:S01]  /*56e0*/  @P1 IADD3 R30, PT, PT, R30, 0x1, RZ ;  /* 0x000000011e1e1810 */ /* 0x000fe20007ffe0ff */
        /* <DEDUP_REMOVED lines=30> */
.L_x_263:
[----:B------:R-:W-:Y:S05]  /*58d0*/  BSYNC.RECONVERGENT B0 ;  /* 0x0000000000007941 */ /* 0x000fea0003800200 */
.L_x_262:
[----:B------:R-:W-:Y:S05]  /*58e0*/  @P4 BRA `(.L_x_264) ;  /* 0x0000000000ec4947 */ /* 0x000fea0003800000 */
[----:B------:R-:W-:Y:S01]  /*58f0*/  ISETP.GT.U32.AND P1, PT, R7, 0x3ff6a09e, PT ;  /* 0x3ff6a09e0700780c */ /* 0x000fe20003f24070 */
[----:B------:R-:W-:Y:S01]  /*5900*/  IMAD.MOV.U32 R30, RZ, RZ, RZ ;  /* 0x000000ffff1e7224 */ /* 0x000fe200078e00ff */
[----:B------:R-:W-:Y:S01]  /*5910*/  MOV R42, R24 ;  /* 0x00000018002a7202 */ /* 0x000fe20000000f00 */
[----:B------:R-:W-:Y:S01]  /*5920*/  IMAD.MOV.U32 R33, RZ, RZ, 0x3ed0ee25 ;  /* 0x3ed0ee25ff217424 */ /* 0x000fe200078e00ff */
        /* <DEDUP_REMOVED lines=8> */
[----:B------:R-:W-:Y:S01]  /*59b0*/  IADD3 R54, PT, PT, R6, 0x1, RZ ;  /* 0x0000000106367810 */ /* 0x000fe20007ffe0ff */
[----:B------:R-:W-:Y:S02]  /*59c0*/  @!P1 IMAD.MOV R54, RZ, RZ, R6 ;  /* 0x000000ffff369224 */ /* 0x000fe400078e0206 */
[----:B------:R-:W-:-:S04]  /*59d0*/  HFMA2 R55, -RZ, RZ, 3.59375, 0 ;  /* 0x43300000ff377431 */ /* 0x000fc800000001ff */
[----:B------:R-:W-:Y:S01]  /*59e0*/  DFMA R40, R40, R40, R40 ;  /* 0x000000282828722b */ /* 0x000fe20000000028 */
[----:B------:R-:W-:-:S07]  /*59f0*/  LOP3.LUT R54, R54, 0x80000000, RZ, 0x3c, !PT ;  /* 0x8000000036367812 */ /* 0x000fce00078e3cff */
        /* <DEDUP_REMOVED lines=42> */
.L_x_264:
        /* <DEDUP_REMOVED lines=17> */
[----:B------:R-:W-:Y:S01]  /*5db0*/  MOV R30, R40 ;  /* 0x00000028001e7202 */ /* 0x000fe20000000f00 */
[----:B------:R-:W-:-:S07]  /*5dc0*/  IMAD.MOV.U32 R31, RZ, RZ, R41 ;  /* 0x000000ffff1f7224 */ /* 0x000fce00078e0029 */
.L_x_266:
[----:B------:R-:W-:Y:S05]  /*5dd0*/  BSYNC.RECONVERGENT B0 ;  /* 0x0000000000007941 */ /* 0x000fea0003800200 */
.L_x_265:
[----:B------:R-:W0:Y:S01]  /*5de0*/  LDCU.64 UR48, c[0x0][0x540] ;  /* 0x0000a800ff3077ac */ /* 0x000e220008000a00 */
[----:B------:R-:W1:Y:S01]  /*5df0*/  FRND.F64.CEIL R30, R30 ;  /* 0x0000001e001e7313 */ /* 0x000e620000309800 */
[----:B0-----:R-:W-:-:S04]  /*5e00*/  IADD3 R32, P1, PT, R57, UR48, RZ ;  /* 0x0000003039207c10 */ /* 0x001fc8000ff3e0ff */
[----:B------:R-:W-:-:S05]  /*5e10*/  IADD3.X R33, PT, PT, RZ, UR49, RZ, P1, !PT ;  /* 0x00000031ff217c10 */ /* 0x000fca0008ffe4ff */
[----:B-1----:R1:W-:Y:S04]  /*5e20*/  STG.E.64 desc[UR76][R32.64], R30 ;  /* 0x0000001e20007986 */ /* 0x0023e8000c101b4c */
.L_x_246:
[----:B------:R-:W-:Y:S05]  /*5e30*/  WARPSYNC.ALL ;  /* 0x0000000000007948 */ /* 0x000fea0003800000 */
[----:B------:R-:W2:Y:S01]  /*5e40*/  LDCU UR48, c[0x0][0x360] ;  /* 0x00006c00ff3077ac */ /* 0x000ea20008000800 */
[----:B01----:R-:W2:Y:S01]  /*5e50*/  LDC R30, c[0x0][0x370] ;  /* 0x0000dc00ff1e7b82 */ /* 0x003ea20000000800 */
[----:B------:R-:W-:-:S07]  /*5e60*/  IMAD.HI.U32 R29, R11, -0x2daee0ad, RZ ;  /* 0xd2511f530b1d7827 */ /* 0x000fce00078e00ff */
[----:B------:R-:W-:Y:S01]  /*5e70*/  BAR.SYNC.DEFER_BLOCKING 0x0 ;  /* 0x0000000000007b1d */ /* 0x000fe20000010000 */
[----:B------:R-:W-:Y:S01]  /*5e80*/  LOP3.LUT R36, R28, R29, RZ, 0x3c, !PT ;  /* 0x0000001d1c247212 */ /* 0x000fe200078e3cff */
[----:B--2---:R-:W-:-:S05]  /*5e90*/  IMAD R30, R30, UR48, RZ ;  /* 0x000000301e1e7c24 */ /* 0x004fca000f8e02ff */
[----:B------:R-:W-:-:S05]  /*5ea0*/  LEA R15, P1, R30, R15, 0x1 ;  /* 0x0000000f1e0f7211 */ /* 0x000fca00078208ff */
[----:B------:R-:W-:Y:S01]  /*5eb0*/  IMAD.X R14, RZ, RZ, R14, P1 ;  /* 0x000000ffff0e7224 */ /* 0x000fe200008e060e */
[----:B------:R-:W-:-:S04]  /*5ec0*/  ISETP.GE.U32.AND P1, PT, R15, R22, PT ;  /* 0x000000160f00720c */ /* 0x000fc80003f26070 */
[----:B------:R-:W-:-:S13]  /*5ed0*/  ISETP.GE.AND.EX P1, PT, R14, R9, PT, P1 ;  /* 0x000000090e00720c */ /* 0x000fda0003f26310 */
[----:B------:R-:W-:Y:S05]  /*5ee0*/  @!P1 BRA `(.L_x_267) ;  /* 0xffffffb0005c9947 */ /* 0x000fea000383ffff */
[----:B------:R-:W-:Y:S05]  /*5ef0*/  EXIT ;  /* 0x000000000000794d */ /* 0x000fea0003800000 */
        .weak           $__internal_12_$__cuda_sm20_div_rn_f64_full
        .type           $__internal_12_$__cuda_sm20_div_rn_f64_full,@function
        .size           $__internal_12_$__cuda_sm20_div_rn_f64_full,($__internal_13_$__cuda_sm20_div_s64 - $__internal_12_$__cuda_sm20_div_rn_f64_full)
$__internal_12_$__cuda_sm20_div_rn_f64_full:
[C---:B------:R-:W-:Y:S01]  /*5f00*/  FSETP.GEU.AND P1, PT, |R33|.reuse, 1.469367938527859385e-39, PT ;  /* 0x001000002100780b */ /* 0x040fe20003f2e200 */
[----:B------:R-:W-:Y:S01]  /*5f10*/  IMAD.MOV.U32 R38, RZ, RZ, 0x1 ;  /* 0x00000001ff267424 */ /* 0x000fe200078e00ff */
[----:B------:R-:W-:Y:S01]  /*5f20*/  LOP3.LUT R30, R33, 0x800fffff, RZ, 0xc0, !PT ;  /* 0x800fffff211e7812 */ /* 0x000fe200078ec0ff */
[----:B------:R-:W-:Y:S01]  /*5f30*/  BSSY.RECONVERGENT B2, `(.L_x_268) ;  /* 0x0000054000027945 */ /* 0x000fe20003800200 */
[C---:B------:R-:W-:Y:S02]  /*5f40*/  FSETP.GEU.AND P4, PT, |R35|.reuse, 1.469367938527859385e-39, PT ;  /* 0x001000002300780b */ /* 0x040fe40003f8e200 */
[----:B------:R-:W-:Y:S02]  /*5f50*/  LOP3.LUT R31, R30, 0x3ff00000, RZ, 0xfc, !PT ;  /* 0x3ff000001e1f7812 */ /* 0x000fe400078efcff */
[----:B------:R-:W-:Y:S02]  /*5f60*/  MOV R30, R32 ;  /* 0x00000020001e7202 */ /* 0x000fe40000000f00 */
[----:B------:R-:W-:-:S02]  /*5f70*/  LOP3.LUT R55, R35, 0x7ff00000, RZ, 0xc0, !PT ;  /* 0x7ff0000023377812 */ /* 0x000fc400078ec0ff */
[----:B------:R-:W-:Y:S01]  /*5f80*/  MOV R56, 0x1ca00000 ;  /* 0x1ca0000000387802 */ /* 0x000fe20000000f00 */
[----:B------:R-:W-:Y:S01]  /*5f90*/  @!P1 DMUL R30, R32, 8.98846567431157953865e+307 ;  /* 0x7fe00000201e9828 */ /* 0x000fe20000000000 */
[----:B------:R-:W-:-:S03]  /*5fa0*/  LOP3.LUT R58, R33, 0x7ff00000, RZ, 0xc0, !PT ;  /* 0x7ff00000213a7812 */ /* 0x000fc600078ec0ff */
[----:B------:R-:W-:Y:S02]  /*5fb0*/  @!P4 LOP3.LUT R36, R33, 0x7ff00000, RZ, 0xc0, !PT ;  /* 0x7ff000002124c812 */ /* 0x000fe400078ec0ff */
[----:B------:R-:W0:Y:S01]  /*5fc0*/  MUFU.RCP64H R39, R31 ;  /* 0x0000001f00277308 */ /* 0x000e220000001800 */
[C---:B------:R-:W-:Y:S02]  /*5fd0*/  ISETP.GE.U32.AND P3, PT, R55.reuse, R58, PT ;  /* 0x0000003a3700720c */ /* 0x040fe40003f66070 */
[----:B------:R-:W-:Y:S02]  /*5fe0*/  @!P4 ISETP.GE.U32.AND P5, PT, R55, R36, PT ;  /* 0x000000243700c20c */ /* 0x000fe40003fa6070 */
[----:B------:R-:W-:Y:S02]  /*5ff0*/  SEL R37, R56, 0x63400000, !P3 ;  /* 0x6340000038257807 */ /* 0x000fe40005800000 */
[----:B------:R-:W-:Y:S02]  /*6000*/  @!P4 MOV R42, RZ ;  /* 0x000000ff002ac202 */ /* 0x000fe40000000f00 */
[----:B------:R-:W-:-:S02]  /*6010*/  LOP3.LUT R37, R37, 0x800fffff, R35, 0xf8, !PT ;  /* 0x800fffff25257812 */ /* 0x000fc400078ef823 */
[----:B------:R-:W-:Y:S01]  /*6020*/  @!P1 LOP3.LUT R58, R31, 0x7ff00000, RZ, 0xc0, !PT ;  /* 0x7ff000001f3a9812 */ /* 0x000fe200078ec0ff */
[----:B0-----:R-:W-:-:S08]  /*6030*/  DFMA R40, R38, -R30, 1 ;  /* 0x3ff000002628742b */ /* 0x001fd0000000081e */
[----:B------:R-:W-:-:S08]  /*6040*/  DFMA R40, R40, R40, R40 ;  /* 0x000000282828722b */ /* 0x000fd00000000028 */
[----:B------:R-:W-:Y:S01]  /*6050*/  DFMA R40, R38, R40, R38 ;  /* 0x000000282628722b */ /* 0x000fe20000000026 */
[----:B------:R-:W-:-:S04]  /*6060*/  @!P4 SEL R39, R56, 0x63400000, !P5 ;  /* 0x634000003827c807 */ /* 0x000fc80006800000 */
[----:B------:R-:W-:-:S03]  /*6070*/  @!P4 LOP3.LUT R36, R39, 0x80000000, R35, 0xf8, !PT ;  /* 0x800000002724c812 */ /* 0x000fc600078ef823 */
[----:B------:R-:W-:Y:S01]  /*6080*/  DFMA R38, R40, -R30, 1 ;  /* 0x3ff000002826742b */ /* 0x000fe2000000081e */
[----:B------:R-:W-:Y:S01]  /*6090*/  @!P4 LOP3.LUT R43, R36, 0x100000, RZ, 0xfc, !PT ;  /* 0x00100000242bc812 */ /* 0x000fe200078efcff */
[----:B------:R-:W-:-:S06]  /*60a0*/  IMAD.MOV.U32 R36, RZ, RZ, R34 ;  /* 0x000000ffff247224 */ /* 0x000fcc00078e0022 */
[----:B------:R-:W-:Y:S02]  /*60b0*/  DFMA R38, R40, R38, R40 ;  /* 0x000000262826722b */ /* 0x000fe40000000028 */
[----:B------:R-:W-:-:S08]  /*60c0*/  @!P4 DFMA R36, R36, 2, -R42 ;  /* 0x400000002424c82b */ /* 0x000fd0000000082a */
[----:B------:R-:W-:-:S08]  /*60d0*/  DMUL R40, R38, R36 ;  /* 0x0000002426287228 */ /* 0x000fd00000000000 */
[----:B------:R-:W-:-:S08]  /*60e0*/  DFMA R42, R40, -R30, R36 ;  /* 0x8000001e282a722b */ /* 0x000fd00000000024 */
[----:B------:R-:W-:Y:S01]  /*60f0*/  DFMA R42, R38, R42, R40 ;  /* 0x0000002a262a722b */ /* 0x000fe20000000028 */
[----:B------:R-:W-:Y:S01]  /*6100*/  IMAD.MOV.U32 R38, RZ, RZ, R55 ;  /* 0x000000ffff267224 */ /* 0x000fe200078e0037 */
[----:B------:R-:W-:-:S04]  /*6110*/  @!P4 LOP3.LUT R38, R37, 0x7ff00000, RZ, 0xc0, !PT ;  /* 0x7ff000002526c812 */ /* 0x000fc800078ec0ff */
[----:B------:R-:W-:-:S04]  /*6120*/  IADD3 R39, PT, PT, R38, -0x1, RZ ;  /* 0xffffffff26277810 */ /* 0x000fc80007ffe0ff */
[----:B------:R-:W-:Y:S01]  /*6130*/  ISETP.GT.U32.AND P1, PT, R39, 0x7feffffe, PT ;  /* 0x7feffffe2700780c */ /* 0x000fe20003f24070 */
[----:B------:R-:W-:-:S05]  /*6140*/  VIADD R39, R58, 0xffffffff ;  /* 0xffffffff3a277836 */ /* 0x000fca0000000000 */
[----:B------:R-:W-:-:S13]  /*6150*/  ISETP.GT.U32.OR P1, PT, R39, 0x7feffffe, P1 ;  /* 0x7feffffe2700780c */ /* 0x000fda0000f24470 */
[----:B------:R-:W-:Y:S05]  /*6160*/  @P1 BRA `(.L_x_269) ;  /* 0x00000000006c1947 */ /* 0x000fea0003800000 */
[----:B------:R-:W-:Y:S02]  /*6170*/  LOP3.LUT R34, R33, 0x7ff00000, RZ, 0xc0, !PT ;  /* 0x7ff0000021227812 */ /* 0x000fe400078ec0ff */
[----:B------:R-:W-:Y:S02]  /*6180*/  MOV R38, RZ ;  /* 0x000000ff00267202 */ /* 0x000fe40000000f00 */
[CC--:B------:R-:W-:Y:S02]  /*6190*/  VIADDMNMX R35, R55.reuse, -R34.reuse, 0xb9600000, !PT ;  /* 0xb960000037237446 */ /* 0x0c0fe40007800922 */
[----:B------:R-:W-:Y:S02]  /*61a0*/  ISETP.GE.U32.AND P1, PT, R55, R34, PT ;  /* 0x000000223700720c */ /* 0x000fe40003f26070 */
[----:B------:R-:W-:Y:S02]  /*61b0*/  VIMNMX R35, PT, PT, R35, 0x46a00000, PT ;  /* 0x46a0000023237848 */ /* 0x000fe40003fe0100 */
[----:B------:R-:W-:-:S04]  /*61c0*/  SEL R56, R56, 0x63400000, !P1 ;  /* 0x6340000038387807 */ /* 0x000fc80004800000 */
[----:B------:R-:W-:-:S05]  /*61d0*/  IADD3 R35, PT, PT, -R56, R35, RZ ;  /* 0x0000002338237210 */ /* 0x000fca0007ffe1ff */
[----:B------:R-:W-:-:S06]  /*61e0*/  VIADD R39, R35, 0x7fe00000 ;  /* 0x7fe0000023277836 */ /* 0x000fcc0000000000 */
[----:B------:R-:W-:-:S10]  /*61f0*/  DMUL R40, R42, R38 ;  /* 0x000000262a287228 */ /* 0x000fd40000000000 */
[----:B------:R-:W-:-:S13]  /*6200*/  FSETP.GTU.AND P1, PT, |R41|, 1.469367938527859385e-39, PT ;  /* 0x001000002900780b */ /* 0x000fda0003f2c200 */
[----:B------:R-:W-:Y:S05]  /*6210*/  @P1 BRA `(.L_x_270) ;  /* 0x0000000000941947 */ /* 0x000fea0003800000 */
[----:B------:R-:W-:Y:S01]  /*6220*/  DFMA R30, R42, -R30, R36 ;  /* 0x8000001e2a1e722b */ /* 0x000fe20000000024 */
[----:B------:R-:W-:-:S09]  /*6230*/  IMAD.MOV.U32 R38, RZ, RZ, RZ ;  /* 0x000000ffff267224 */ /* 0x000fd200078e00ff */
[C---:B------:R-:W-:Y:S02]  /*6240*/  FSETP.NEU.AND P1, PT, R31.reuse, RZ, PT ;  /* 0x000000ff1f00720b */ /* 0x040fe40003f2d000 */
[----:B------:R-:W-:-:S04]  /*6250*/  LOP3.LUT R33, R31, 0x80000000, R33, 0x48, !PT ;  /* 0x800000001f217812 */ /* 0x000fc800078e4821 */
[----:B------:R-:W-:-:S07]  /*6260*/  LOP3.LUT R39, R33, R39, RZ, 0xfc, !PT ;  /* 0x0000002721277212 */ /* 0x000fce00078efcff */
[----:B------:R-:W-:Y:S05]  /*6270*/  @!P1 BRA `(.L_x_270) ;  /* 0x00000000007c9947 */ /* 0x000fea0003800000 */
[C---:B------:R-:W-:Y:S01]  /*6280*/  IADD3 R31, PT, PT, -R35.reuse, RZ, RZ ;  /* 0x000000ff231f7210 */ /* 0x040fe20007ffe1ff */
[----:B------:R-:W-:Y:S01]  /*6290*/  IMAD.MOV.U32 R30, RZ, RZ, RZ ;  /* 0x000000ffff1e7224 */ /* 0x000fe200078e00ff */
[----:B------:R-:W-:Y:S01]  /*62a0*/  DMUL.RP R38, R42, R38 ;  /* 0x000000262a267228 */ /* 0x000fe20000008000 */
[----:B------:R-:W-:-:S04]  /*62b0*/  IADD3 R35, PT, PT, -R35, -0x43300000, RZ ;  /* 0xbcd0000023237810 */ /* 0x000fc80007ffe1ff */
[----:B------:R-:W-:-:S05]  /*62c0*/  DFMA R30, R40, -R30, R42 ;  /* 0x8000001e281e722b */ /* 0x000fca000000002a */
[----:B------:R-:W-:-:S05]  /*62d0*/  LOP3.LUT R33, R39, R33, RZ, 0x3c, !PT ;  /* 0x0000002127217212 */ /* 0x000fca00078e3cff */
[----:B------:R-:W-:-:S04]  /*62e0*/  FSETP.NEU.AND P1, PT, |R31|, R35, PT ;  /* 0x000000231f00720b */ /* 0x000fc80003f2d200 */
[----:B------:R-:W-:Y:S02]  /*62f0*/  FSEL R40, R38, R40, !P1 ;  /* 0x0000002826287208 */ /* 0x000fe40004800000 */
[----:B------:R-:W-:Y:S01]  /*6300*/  FSEL R41, R33, R41, !P1 ;  /* 0x0000002921297208 */ /* 0x000fe20004800000 */
[----:B------:R-:W-:Y:S06]  /*6310*/  BRA `(.L_x_270) ;  /* 0x0000000000547947 */ /* 0x000fec0003800000 */
.L_x_269:
[----:B------:R-:W-:-:S14]  /*6320*/  DSETP.NAN.AND P1, PT, R34, R34, PT ;  /* 0x000000222200722a */ /* 0x000fdc0003f28000 */
[----:B------:R-:W-:Y:S05]  /*6330*/  @P1 BRA `(.L_x_271) ;  /* 0x0000000000441947 */ /* 0x000fea0003800000 */
[----:B------:R-:W-:-:S14]  /*6340*/  DSETP.NAN.AND P1, PT, R32, R32, PT ;  /* 0x000000202000722a */ /* 0x000fdc0003f28000 */
[----:B------:R-:W-:Y:S05]  /*6350*/  @P1 BRA `(.L_x_272) ;  /* 0x0000000000301947 */ /* 0x000fea0003800000 */
[----:B------:R-:W-:Y:S01]  /*6360*/  ISETP.NE.AND P1, PT, R38, R58, PT ;  /* 0x0000003a2600720c */ /* 0x000fe20003f25270 */
[----:B------:R-:W-:Y:S01]  /*6370*/  IMAD.MOV.U32 R41, RZ, RZ, -0x80000 ;  /* 0xfff80000ff297424 */ /* 0x000fe200078e00ff */
[----:B------:R-:W-:-:S11]  /*6380*/  MOV R40, 0x0 ;  /* 0x0000000000287802 */ /* 0x000fd60000000f00 */
[----:B------:R-:W-:Y:S05]  /*6390*/  @!P1 BRA `(.L_x_270) ;  /* 0x0000000000349947 */ /* 0x000fea0003800000 */
[----:B------:R-:W-:Y:S02]  /*63a0*/  ISETP.NE.AND P1, PT, R38, 0x7ff00000, PT ;  /* 0x7ff000002600780c */ /* 0x000fe40003f25270 */
[----:B------:R-:W-:Y:S02]  /*63b0*/  LOP3.LUT R41, R35, 0x80000000, R33, 0x48, !PT ;  /* 0x8000000023297812 */ /* 0x000fe400078e4821 */
[----:B------:R-:W-:-:S13]  /*63c0*/  ISETP.EQ.OR P1, PT, R58, RZ, !P1 ;  /* 0x000000ff3a00720c */ /* 0x000fda0004f22670 */
[----:B------:R-:W-:Y:S02]  /*63d0*/  @P1 LOP3.LUT R30, R41, 0x7ff00000, RZ, 0xfc, !PT ;  /* 0x7ff00000291e1812 */ /* 0x000fe400078efcff */
[----:B------:R-:W-:Y:S01]  /*63e0*/  @!P1 MOV R40, RZ ;  /* 0x000000ff00289202 */ /* 0x000fe20000000f00 */
[----:B------:R-:W-:Y:S01]  /*63f0*/  @P1 IMAD.MOV.U32 R40, RZ, RZ, RZ ;  /* 0x000000ffff281224 */ /* 0x000fe200078e00ff */
[----:B------:R-:W-:Y:S01]  /*6400*/  @P1 MOV R41, R30 ;  /* 0x0000001e00291202 */ /* 0x000fe20000000f00 */
[----:B------:R-:W-:Y:S06]  /*6410*/  BRA `(.L_x_270) ;  /* 0x0000000000147947 */ /* 0x000fec0003800000 */
.L_x_272:
[----:B------:R-:W-:Y:S01]  /*6420*/  LOP3.LUT R41, R33, 0x80000, RZ, 0xfc, !PT ;  /* 0x0008000021297812 */ /* 0x000fe200078efcff */
[----:B------:R-:W-:Y:S01]  /*6430*/  IMAD.MOV.U32 R40, RZ, RZ, R32 ;  /* 0x000000ffff287224 */ /* 0x000fe200078e0020 */
[----:B------:R-:W-:Y:S06]  /*6440*/  BRA `(.L_x_270) ;  /* 0x0000000000087947 */ /* 0x000fec0003800000 */
.L_x_271:
[----:B------:R-:W-:Y:S02]  /*6450*/  LOP3.LUT R41, R35, 0x80000, RZ, 0xfc, !PT ;  /* 0x0008000023297812 */ /* 0x000fe400078efcff */
[----:B------:R-:W-:-:S07]  /*6460*/  MOV R40, R34 ;  /* 0x0000002200287202 */ /* 0x000fce0000000f00 */
.L_x_270:
[----:B------:R-:W-:Y:S05]  /*6470*/  BSYNC.RECONVERGENT B2 ;  /* 0x0000000000027941 */ /* 0x000fea0003800200 */
.L_x_268:
[----:B------:R-:W-:-:S04]  /*6480*/  IMAD.MOV.U32 R55, RZ, RZ, 0x0 ;  /* 0x00000000ff377424 */ /* 0x000fc800078e00ff */
[----:B------:R-:W-:Y:S05]  /*6490*/  RET.REL.NODEC R54 `(_ZN2at6native63_GLOBAL__N__7310b794_30_DistributionGeometricKernel_cu_fa6e70a443distribution_elementwise_grid_stride_kernelIdLi2EZNS0_9templates4cuda21uniform_and_transformIddPNS_17CUDAGeneratorImplEZZZNS4_16geometric_kernelIS7_EEvRNS_18TensorIteratorBaseEdT_ENKUlvE_clEvENKUlvE4_clEvEUldE_EEvSA_T1_T2_EUlP24curandStatePhilox4_32_10E0_ZNS1_27distribution_nullary_kernelIdd6float4S7_SJ_SE_EEvSA_SG_RKT3_T4_EUlidE0_EEvlNS_15PhiloxCudaStateESF_SG_) ;  /* 0xffffff9836d87950 */ /* 0x000fea0003c3ffff */
        .weak           $__internal_13_$__cuda_sm20_div_s64
        .type           $__internal_13_$__cuda_sm20_div_s64,@function
        .size           $__internal_13_$__cuda_sm20_div_s64,(.L_x_782 - $__internal_13_$__cuda_sm20_div_s64)
$__internal_13_$__cuda_sm20_div_s64:
[----:B------:R-:W-:Y:S01]  /*64a0*/  MOV R26, R9 ;  /* 0x00000009001a7202 */ /* 0x000fe20000000f00 */
[----:B------:R-:W-:-:S04]  /*64b0*/  IMAD.MOV.U32 R27, RZ, RZ, RZ ;  /* 0x000000ffff1b7224 */ /* 0x000fc800078e00ff */
[----:B------:R0:W1:Y:S02]  /*64c0*/  I2F.U64.RP R25, R26 ;  /* 0x0000001a00197312 */ /* 0x0000640000309000 */
[----:B0-----:R-:W-:-:S06]  /*64d0*/  IADD3 R26, P4, PT, RZ, -UR4, RZ ;  /* 0x80000004ff1a7c10 */ /* 0x001fcc000ff9e0ff */
[----:B-1----:R-:W0:Y:S01]  /*64e0*/  MUFU.RCP R25, R25 ;  /* 0x0000001900197308 */ /* 0x002e220000001000 */
[----:B------:R-:W-:Y:S01]  /*64f0*/  IMAD.X R28, RZ, RZ, ~UR5, P4 ;  /* 0x80000005ff1c7e24 */ /* 0x000fe2000a0e06ff */
        /* <DEDUP_REMOVED lines=19> */
[----:B------:R-:W-:Y:S01]  /*6630*/  SEL R26, R26, UR4, !P2 ;  /* 0x000000041a1a7c07 */ /* 0x000fe2000d000000 */
[----:B------:R-:W-:Y:S01]  /*6640*/  IMAD.MOV.U32 R7, RZ, RZ, RZ ;  /* 0x000000ffff077224 */ /* 0x000fe200078e00ff */
[----:B------:R-:W-:Y:S01]  /*6650*/  SEL R28, R28, UR5, !P2 ;  /* 0x000000051c1c7c07 */ /* 0x000fe2000d000000 */
[----:B------:R-:W-:Y:S01]  /*6660*/  IMAD.HI.U32 R22, R23, R27, RZ ;  /* 0x0000001b17167227 */ /* 0x000fe200078e00ff */
[----:B------:R-:W-:-:S05]  /*6670*/  IADD3.X R6, PT, PT, RZ, ~R6, RZ, P0, !PT ;  /* 0x80000006ff067210 */ /* 0x000fca00007fe4ff */
[----:B------:R-:W-:-:S04]  /*6680*/  IMAD.WIDE.U32 R22, P0, R23, R6, R22 ;  /* 0x0000000617167225 */ /* 0x000fc80007800016 */
[----:B------:R-:W-:-:S04]  /*6690*/  IMAD.HI.U32 R23, P1, R25, R27, R22 ;  /* 0x0000001b19177227 */ /* 0x000fc80007820016 */
[CC--:B------:R-:W-:Y:S02]  /*66a0*/  IMAD R22, R25.reuse, R6.reuse, RZ ;  /* 0x0000000619167224 */ /* 0x0c0fe400078e02ff */
[----:B------:R-:W-:-:S03]  /*66b0*/  IMAD.HI.U32 R6, R25, R6, RZ ;  /* 0x0000000619067227 */ /* 0x000fc600078e00ff */
[----:B------:R-:W-:Y:S02]  /*66c0*/  IADD3 R23, P3, PT, R22, R23, RZ ;  /* 0x0000001716177210 */ /* 0x000fe40007f7e0ff */
[----:B------:R-:W-:-:S03]  /*66d0*/  IADD3.X R25, PT, PT, R6, R25, RZ, P0, !PT ;  /* 0x0000001906197210 */ /* 0x000fc600007fe4ff */
[----:B------:R-:W-:Y:S01]  /*66e0*/  IMAD.HI.U32 R6, R23, R26, RZ ;  /* 0x0000001a17067227 */ /* 0x000fe200078e00ff */
[----:B------:R-:W-:-:S03]  /*66f0*/  IADD3.X R25, PT, PT, RZ, RZ, R25, P3, P1 ;  /* 0x000000ffff197210 */ /* 0x000fc60001fe2419 */
[----:B------:R-:W-:-:S04]  /*6700*/  IMAD.WIDE.U32 R6, R23, R28, R6 ;  /* 0x0000001c17067225 */ /* 0x000fc800078e0006 */
[C---:B------:R-:W-:Y:S02]  /*6710*/  IMAD R23, R25.reuse, R28, RZ ;  /* 0x0000001c19177224 */ /* 0x040fe400078e02ff */
[----:B------:R-:W-:-:S04]  /*6720*/  IMAD.HI.U32 R6, P0, R25, R26, R6 ;  /* 0x0000001a19067227 */ /* 0x000fc80007800006 */
[----:B------:R-:W-:Y:S01]  /*6730*/  IMAD.HI.U32 R25, R25, R28, RZ ;  /* 0x0000001c19197227 */ /* 0x000fe200078e00ff */
[----:B------:R-:W-:-:S04]  /*6740*/  IADD3 R22, P1, PT, R23, R6, RZ ;  /* 0x0000000617167210 */ /* 0x000fc80007f3e0ff */
[----:B------:R-:W-:Y:S02]  /*6750*/  IADD3.X R6, PT, PT, R25, RZ, RZ, P0, !PT ;  /* 0x000000ff19067210 */ /* 0x000fe400007fe4ff */
[----:B------:R-:W-:-:S03]  /*6760*/  IADD3 R25, P3, PT, R22, 0x1, RZ ;  /* 0x0000000116197810 */ /* 0x000fc60007f7e0ff */
[----:B------:R-:W-:Y:S02]  /*6770*/  IMAD.X R23, RZ, RZ, R6, P1 ;  /* 0x000000ffff177224 */ /* 0x000fe400008e0606 */
[----:B------:R-:W-:-:S04]  /*6780*/  IMAD.WIDE.U32 R6, R22, R9, RZ ;  /* 0x0000000916067225 */ /* 0x000fc800078e00ff */
[----:B------:R-:W-:Y:S01]  /*6790*/  IMAD R7, R23, R9, R7 ;  /* 0x0000000917077224 */ /* 0x000fe200078e0207 */
[----:B------:R-:W-:-:S04]  /*67a0*/  IADD3 R6, P0, PT, -R6, R26, RZ ;  /* 0x0000001a06067210 */ /* 0x000fc80007f1e1ff */
[----:B------:R-:W-:Y:S02]  /*67b0*/  IADD3.X R28, PT, PT, ~R7, R28, RZ, P0, !PT ;  /* 0x0000001c071c7210 */ /* 0x000fe400007fe5ff */
[----:B------:R-:W-:Y:S02]  /*67c0*/  ISETP.GE.U32.AND P0, PT, R6, R9, PT ;  /* 0x000000090600720c */ /* 0x000fe40003f06070 */
[-C--:B------:R-:W-:Y:S02]  /*67d0*/  IADD3 R26, P1, PT, -R9, R6.reuse, RZ ;  /* 0x00000006091a7210 */ /* 0x080fe40007f3e1ff */
[C---:B------:R-:W-:Y:S02]  /*67e0*/  ISETP.GE.U32.AND.EX P0, PT, R28.reuse, RZ, PT, P0 ;  /* 0x000000ff1c00720c */ /* 0x040fe40003f06100 */
[----:B------:R-:W-:Y:S02]  /*67f0*/  IADD3.X R7, PT, PT, R28, -0x1, RZ, P1, !PT ;  /* 0xffffffff1c077810 */ /* 0x000fe40000ffe4ff */
[----:B------:R-:W-:Y:S01]  /*6800*/  SEL R26, R26, R6, P0 ;  /* 0x000000061a1a7207 */ /* 0x000fe20000000000 */
[----:B------:R-:W-:Y:S01]  /*6810*/  IMAD.X R6, RZ, RZ, R23, P3 ;  /* 0x000000ffff067224 */ /* 0x000fe200018e0617 */
[----:B------:R-:W-:-:S02]  /*6820*/  SEL R7, R7, R28, P0 ;  /* 0x0000001c07077207 */ /* 0x000fc40000000000 */
[----:B------:R-:W-:Y:S02]  /*6830*/  SEL R25, R25, R22, P0 ;  /* 0x0000001619197207 */ /* 0x000fe40000000000 */
[----:B------:R-:W-:Y:S02]  /*6840*/  ISETP.GE.U32.AND P1, PT, R26, R9, PT ;  /* 0x000000091a00720c */ /* 0x000fe40003f26070 */
[----:B------:R-:W-:Y:S02]  /*6850*/  SEL R22, R6, R23, P0 ;  /* 0x0000001706167207 */ /* 0x000fe40000000000 */
[----:B------:R-:W-:Y:S02]  /*6860*/  IADD3 R6, P3, PT, R25, 0x1, RZ ;  /* 0x0000000119067810 */ /* 0x000fe40007f7e0ff */
[----:B------:R-:W-:Y:S02]  /*6870*/  ISETP.GE.U32.AND.EX P0, PT, R7, RZ, PT, P1 ;  /* 0x000000ff0700720c */ /* 0x000fe40003f06110 */
[----:B------:R-:W-:-:S02]  /*6880*/  IADD3.X R7, PT, PT, RZ, R22, RZ, P3, !PT ;  /* 0x00000016ff077210 */ /* 0x000fc40001ffe4ff */
[----:B------:R-:W-:Y:S01]  /*6890*/  SEL R6, R6, R25, P0 ;  /* 0x0000001906067207 */ /* 0x000fe20000000000 */
[----:B------:R-:W-:Y:S01]  /*68a0*/  HFMA2 R25, -RZ, RZ, 0, 0 ;  /* 0x00000000ff197431 */ /* 0x000fe200000001ff */
[----:B------:R-:W-:Y:S02]  /*68b0*/  SEL R7, R7, R22, P0 ;  /* 0x0000001607077207 */ /* 0x000fe40000000000 */
[-C--:B------:R-:W-:Y:S02]  /*68c0*/  IADD3 R23, P1, PT, RZ, -R6.reuse, RZ ;  /* 0x80000006ff177210 */ /* 0x080fe40007f3e0ff */
[----:B------:R-:W-:Y:S02]  /*68d0*/  ISETP.NE.U32.AND P0, PT, R9, RZ, PT ;  /* 0x000000ff0900720c */ /* 0x000fe40003f05070 */
[----:B------:R-:W-:Y:S01]  /*68e0*/  SEL R6, R23, R6, !P2 ;  /* 0x0000000617067207 */ /* 0x000fe20005000000 */
[----:B------:R-:W-:Y:S01]  /*68f0*/  IMAD.X R22, RZ, RZ, ~R7, P1 ;  /* 0x000000ffff167224 */ /* 0x000fe200008e0e07 */
[----:B------:R-:W-:-:S04]  /*6900*/  ISETP.NE.AND.EX P0, PT, RZ, RZ, PT, P0 ;  /* 0x000000ffff00720c */ /* 0x000fc80003f05300 */
[----:B------:R-:W-:Y:S02]  /*6910*/  SEL R7, R22, R7, !P2 ;  /* 0x0000000716077207 */ /* 0x000fe40005000000 */
[----:B------:R-:W-:Y:S02]  /*6920*/  SEL R6, R6, 0xffffffff, P0 ;  /* 0xffffffff06067807 */ /* 0x000fe40000000000 */
[----:B------:R-:W-:Y:S01]  /*6930*/  SEL R7, R7, 0xffffffff, P0 ;  /* 0xffffffff07077807 */ /* 0x000fe20000000000 */
[----:B------:R-:W-:Y:S06]  /*6940*/  RET.REL.NODEC R24 `(_ZN2at6native63_GLOBAL__N__7310b794_30_DistributionGeometricKernel_cu_fa6e70a443distribution_elementwise_grid_stride_kernelIdLi2EZNS0_9templates4cuda21uniform_and_transformIddPNS_17CUDAGeneratorImplEZZZNS4_16geometric_kernelIS7_EEvRNS_18TensorIteratorBaseEdT_ENKUlvE_clEvENKUlvE4_clEvEUldE_EEvSA_T1_T2_EUlP24curandStatePhilox4_32_10E0_ZNS1_27distribution_nullary_kernelIdd6float4S7_SJ_SE_EEvSA_SG_RKT3_T4_EUlidE0_EEvlNS_15PhiloxCudaStateESF_SG_) ;  /* 0xffffff9418ac7950 */ /* 0x000fec0003c3ffff */
.L_x_273:
        /* <DEDUP_REMOVED lines=11> */
.L_x_782:


//--------------------- .text._ZN2at6native63_GLOBAL__N__7310b794_30_DistributionGeometricKernel_cu_fa6e70a443distribution_elementwise_grid_stride_kernelIdLi2EZNS0_9templates4cuda21uniform_and_transformIddPNS_17CUDAGeneratorImplEZZZNS4_16geometric_kernelIS7_EEvRNS_18TensorIteratorBaseEdT_ENKUlvE_clEvENKUlvE4_clEvEUldE_EEvSA_T1_T2_EUlP24curandStatePhilox4_32_10E0_ZNS1_27distribution_nullary_kernelIdd6float4S7_SJ_SE_EEvSA_SG_RKT3_T4_EUlidE_EEvlNS_15PhiloxCudaStateESF_SG_ --------------------------
	.section	.text._ZN2at6native63_GLOBAL__N__7310b794_30_DistributionGeometricKernel_cu_fa6e70a443distribution_elementwise_grid_stride_kernelIdLi2EZNS0_9templates4cuda21uniform_and_transformIddPNS_17CUDAGeneratorImplEZZZNS4_16geometric_kernelIS7_EEvRNS_18TensorIteratorBaseEdT_ENKUlvE_clEvENKUlvE4_clEvEUldE_EEvSA_T1_T2_EUlP24curandStatePhilox4_32_10E0_ZNS1_27distribution_nullary_kernelIdd6float4S7_SJ_SE_EEvSA_SG_RKT3_T4_EUlidE_EEvlNS_15PhiloxCudaStateESF_SG_,"ax",@progbits
	.align	128
.text._ZN2at6native63_GLOBAL__N__7310b794_30_DistributionGeometricKernel_cu_fa6e70a443distribution_elementwise_grid_stride_kernelIdLi2EZNS0_9templates4cuda21uniform_and_transformIddPNS_17CUDAGeneratorImplEZZZNS4_16geometric_kernelIS7_EEvRNS_18TensorIteratorBaseEdT_ENKUlvE_clEvENKUlvE4_clEvEUldE_EEvSA_T1_T2_EUlP24curandStatePhilox4_32_10E0_ZNS1_27distribution_nullary_kernelIdd6float4S7_SJ_SE_EEvSA_SG_RKT3_T4_EUlidE_EEvlNS_15PhiloxCudaStateESF_SG_:
        .type           _ZN2at6native63_GLOBAL__N__7310b794_30_DistributionGeometricKernel_cu_fa6e70a443distribution_elementwise_grid_stride_kernelIdLi2EZNS0_9templates4cuda21uniform_and_transformIddPNS_17CUDAGeneratorImplEZZZNS4_16geometric_kernelIS7_EEvRNS_18TensorIteratorBaseEdT_ENKUlvE_clEvENKUlvE4_clEvEUldE_EEvSA_T1_T2_EUlP24curandStatePhilox4_32_10E0_ZNS1_27distribution_nullary_kernelIdd6float4S7_SJ_SE_EEvSA_SG_RKT3_T4_EUlidE_EEvlNS_15PhiloxCudaStateESF_SG_,@function
        .size           _ZN2at6native63_GLOBAL__N__7310b794_30_DistributionGeometricKernel_cu_fa6e70a443distribution_elementwise_grid_stride_kernelIdLi2EZNS0_9templates4cuda21uniform_and_transformIddPNS_17CUDAGeneratorImplEZZZNS4_16geometric_kernelIS7_EEvRNS_18TensorIteratorBaseEdT_ENKUlvE_clEvENKUlvE4_clEvEUldE_EEvSA_T1_T2_EUlP24curandStatePhilox4_32_10E0_ZNS1_27distribution_nullary_kernelIdd6float4S7_SJ_SE_EEvSA_SG_RKT3_T4_EUlidE_EEvlNS_15PhiloxCudaStateESF_SG_,(.L_x_785 - _ZN2at6native63_GLOBAL__N__7310b794_30_DistributionGeometricKernel_cu_fa6e70a443distribution_elementwise_grid_stride_kernelIdLi2EZNS0_9templates4cuda21uniform_and_transformIddPNS_17CUDAGeneratorImplEZZZNS4_16geometric_kernelIS7_EEvRNS_18TensorIteratorBaseEdT_ENKUlvE_clEvENKUlvE4_clEvEUldE_EEvSA_T1_T2_EUlP24curandStatePhilox4_32_10E0_ZNS1_27distribution_nullary_kernelIdd6float4S7_SJ_SE_EEvSA_SG_RKT3_T4_EUlidE_EEvlNS_15PhiloxCudaStateESF_SG_)
        .other          _ZN2at6native63_GLOBAL__N__7310b794_30_DistributionGeometricKernel_cu_fa6e70a443distribution_elementwise_grid_stride_kernelIdLi2EZNS0_9templates4cuda21uniform_and_transformIddPNS_17CUDAGeneratorImplEZZZNS4_16geometric_kernelIS7_EEvRNS_18TensorIteratorBaseEdT_ENKUlvE_clEvENKUlvE4_clEvEUldE_EEvSA_T1_T2_EUlP24curandStatePhilox4_32_10E0_ZNS1_27distribution_nullary_kernelIdd6float4S7_SJ_SE_EEvSA_SG_RKT3_T4_EUlidE_EEvlNS_15PhiloxCudaStateESF_SG_,@"STO_CUDA_ENTRY STV_DEFAULT"
_ZN2at6native63_GLOBAL__N__7310b794_30_DistributionGeometricKernel_cu_fa6e70a443distribution_elementwise_grid_stride_kernelIdLi2EZNS0_9templates4cuda21uniform_and_transformIddPNS_17CUDAGeneratorImplEZZZNS4_16geometric_kernelIS7_EEvRNS_18TensorIteratorBaseEdT_ENKUlvE_clEvENKUlvE4_clEvEUldE_EEvSA_T1_T2_EUlP24curandStatePhilox4_32_10E0_ZNS1_27distribution_nullary_kernelIdd6float4S7_SJ_SE_EEvSA_SG_RKT3_T4_EUlidE_EEvlNS_15PhiloxCudaStateESF_SG_:
        /* <DEDUP_REMOVED lines=12> */
[----:B0-----:R-:W-:Y:S02]  /*00c0*/  IMAD.U32 R20, RZ, RZ, UR4 ;  /* 0x00000004ff147e24 */ /* 0x001fe4000f8e00ff */
[----:B------:R-:W-:-:S06]  /*00d0*/  IMAD.U32 R21, RZ, RZ, UR5 ;  /* 0x00000005ff157e24 */ /* 0x000fcc000f8e00ff */
[----:B------:R-:W2:Y:S01]  /*00e0*/  @P0 LDG.E.64 R20, desc[UR12][R20.64] ;  /* 0x0000000c14140981 */ /* 0x000ea2000c1e1b00 */
[----:B------:R-:W0:Y:S01]  /*00f0*/  LDCU UR15, c[0x0][0x360] ;  /* 0x00006c00ff0f77ac */ /* 0x000e220008000800 */
[----:B------:R-:W3:Y:S01]  /*0100*/  S2UR UR4, SR_CTAID.X ;  /* 0x00000000000479c3 */ /* 0x000ee20000002500 */
[----:B------:R-:W3:Y:S07]  /*0110*/  S2R R4, SR_TID.X ;  /* 0x0000000000047919 */ /* 0x000eee0000002100 */
[----:B------:R-:W3:Y:S01]  /*0120*/  LDC R7, c[0x0][0x360] ;  /* 0x0000d800ff077b82 */ /* 0x000ee20000000800 */
[----:B------:R-:W0:Y:S02]  /*0130*/  LDCU UR16, c[0x0][0x370] ;  /* 0x00006e00ff1077ac */ /* 0x000e240008000800 */
[----:B0-----:R-:W-:-:S04]  /*0140*/  UIMAD UR14, UR15, UR16, URZ ;  /* 0x000000100f0e72a4 */ /* 0x001fc8000f8e02ff */
[----:B------:R-:W-:Y:S01]  /*0150*/  USHF.L.U32 UR6, UR14, 0x1, URZ ;  /* 0x000000010e067899 */ /* 0x000fe200080006ff */
[----:B-1----:R-:W-:Y:S01]  /*0160*/  @P0 IADD3 R48, P1, PT, R2, R5, RZ ;  /* 0x0000000502300210 */ /* 0x002fe20007f3e0ff */
[----:B------:R-:W-:-:S04]  /*0170*/  IMAD.MOV.U32 R5, RZ, RZ, RZ ;  /* 0x000000ffff057224 */ /* 0x000fc800078e00ff */
[----:B------:R-:W-:Y:S02]  /*0180*/  @P0 IMAD.X R49, RZ, RZ, R3, P1 ;  /* 0x000000ffff310224 */ /* 0x000fe400008e0603 */
[----:B---3--:R-:W-:Y:S01]  /*0190*/  IMAD.WIDE.U32 R2, R7, UR4, R4 ;  /* 0x0000000407027c25 */ /* 0x008fe2000f8e0004 */
[----:B------:R-:W0:Y:S02]  /*01a0*/  LDCU.64 UR4, c[0x0][0x380] ;  /* 0x00007000ff0477ac */ /* 0x000e240008000a00 */
[--C-:B------:R-:W-:Y:S01]  /*01b0*/  SHF.R.U64 R44, R48, 0x2, R49.reuse ;  /* 0x00000002302c7819 */ /* 0x100fe20000001231 */
[----:B--2---:R-:W-:Y:S01]  /*01c0*/  VIADD R42, R21, 0xbb67ae85 ;  /* 0xbb67ae85152a7836 */ /* 0x004fe20000000000 */
[----:B------:R-:W-:Y:S01]  /*01d0*/  SHF.R.U32.HI R43, RZ, 0x2, R49 ;  /* 0x00000002ff2b7819 */ /* 0x000fe20000011631 */
[----:B------:R-:W-:Y:S01]  /*01e0*/  IMAD.WIDE.U32 R6, R2, -0x326172a9, RZ ;  /* 0xcd9e8d5702067825 */ /* 0x000fe200078e00ff */
[C---:B------:R-:W-:Y:S02]  /*01f0*/  IADD3 R41, PT, PT, R20.reuse, -0x61c88647, RZ ;  /* 0x9e3779b914297810 */ /* 0x040fe40007ffe0ff */
[----:B------:R-:W-:Y:S01]  /*0200*/  IADD3 R13, PT, PT, R20, 0x1715609d, RZ ;  /* 0x1715609d140d7810 */ /* 0x000fe20007ffe0ff */
[----:B------:R-:W-:Y:S01]  /*0210*/  IMAD.WIDE.U32 R4, R44, -0x2daee0ad, RZ ;  /* 0xd2511f532c047825 */ /* 0x000fe200078e00ff */
[----:B------:R-:W-:-:S03]  /*0220*/  LOP3.LUT R8, R43, R7, R20, 0x96, !PT ;  /* 0x000000072b087212 */ /* 0x000fc600078e9614 */
[----:B------:R-:W-:Y:S01]  /*0230*/  VIADD R40, R20, 0x3c6ef372 ;  /* 0x3c6ef37214287836 */ /* 0x000fe20000000000 */
[----:B------:R-:W-:Y:S01]  /*0240*/  LOP3.LUT R10, R21, R5, R3, 0x96, !PT ;  /* 0x00000005150a7212 */ /* 0x000fe200078e9603 */
[----:B------:R-:W-:Y:S01]  /*0250*/  IMAD.WIDE.U32 R8, R8, -0x2daee0ad, RZ ;  /* 0xd2511f5308087825 */ /* 0x000fe200078e00ff */
[----:B0-----:R-:W-:-:S03]  /*0260*/  UIADD3 UR17, UP0, UPT, UR4, -0x1, URZ ;  /* 0xffffffff04117890 */ /* 0x001fc6000ff1e0ff */
[----:B------:R-:W-:Y:S01]  /*0270*/  IMAD.WIDE.U32 R10, R10, -0x326172a9, RZ ;  /* 0xcd9e8d570a0a7825 */ /* 0x000fe200078e00ff */
[----:B------:R-:W-:Y:S01]  /*0280*/  LOP3.LUT R7, R42, R4, R9, 0x96, !PT ;  /* 0x000000042a077212 */ /* 0x000fe200078e9609 */
[----:B------:R-:W-:Y:S02]  /*0290*/  UIADD3.X UR18, UPT, UPT, UR5, -0x1, URZ, UP0, !UPT ;  /* 0xffffffff05127890 */ /* 0x000fe400087fe4ff */
[----:B------:R-:W-:Y:S01]  /*02a0*/  VIADD R19, R21, 0x76cf5d0a ;  /* 0x76cf5d0a15137836 */ /* 0x000fe20000000000 */
[----:B------:R-:W-:Y:S01]  /*02b0*/  LOP3.LUT R4, R41, R6, R11, 0x96, !PT ;  /* 0x0000000629047212 */ /* 0x000fe200078e960b */
[----:B------:R-:W-:Y:S01]  /*02c0*/  IMAD.WIDE.U32 R6, R7, -0x326172a9, RZ ;  /* 0xcd9e8d5707067825 */ /* 0x000fe200078e00ff */
[----:B------:R-:W-:-:S03]  /*02d0*/  UISETP.NE.U32.AND UP0, UPT, UR18, URZ, UPT ;  /* 0x000000ff1200728c */ /* 0x000fc6000bf05070 */
        /* <DEDUP_REMOVED lines=8> */
[----:B------:R-:W-:Y:S02]  /*0360*/  VIADD R16, R20, 0x78dde6e4 ;  /* 0x78dde6e414107836 */ /* 0x000fe40000000000 */
        /* <DEDUP_REMOVED lines=16> */
[----:B------:R-:W-:-:S03]  /*0470*/  IMAD.WIDE.U32 R24, R24, -0x2daee0ad, RZ ;  /* 0xd2511f5318187825 */ /* 0x000fc600078e00ff */
[----:B------:R-:W-:Y:S01]  /*0480*/  LOP3.LUT R26, R11, R8, R5, 0x96, !PT ;  /* 0x000000080b1a7212 */ /* 0x000fe200078e9605 */
[C---:B------:R-:W-:Y:S01]  /*0490*/  VIADD R10, R21.reuse, 0x1fd5c5a3 ;  /* 0x1fd5c5a3150a7836 */ /* 0x040fe20000000000 */
[----:B------:R-:W-:Y:S01]  /*04a0*/  IADD3 R5, PT, PT, R21, -0x24c28bd8, RZ ;  /* 0xdb3d742815057810 */ /* 0x000fe20007ffe0ff */
[----:B------:R-:W-:Y:S02]  /*04b0*/  VIADD R9, R20, 0x5384540f ;  /* 0x5384540f14097836 */ /* 0x000fe40000000000 */
[----:B------:R-:W-:Y:S01]  /*04c0*/  IMAD.WIDE.U32 R26, R26, -0x326172a9, RZ ;  /* 0xcd9e8d571a1a7825 */ /* 0x000fe200078e00ff */
[----:B------:R-:W-:-:S03]  /*04d0*/  LOP3.LUT R22, R10, R4, R25, 0x96, !PT ;  /* 0x000000040a167212 */ /* 0x000fc600078e9619 */
[----:B------:R-:W-:Y:S01]  /*04e0*/  IMAD.MOV.U32 R8, RZ, RZ, R2 ;  /* 0x000000ffff087224 */ /* 0x000fe200078e0002 */
[----:B------:R-:W-:Y:S01]  /*04f0*/  LOP3.LUT R32, R9, R6, R27, 0x96, !PT ;  /* 0x0000000609207212 */ /* 0x000fe200078e961b */
[----:B------:R-:W-:Y:S02]  /*0500*/  VIADD R6, R20, 0xf1bbcdc8 ;  /* 0xf1bbcdc814067836 */ /* 0x000fe40000000000 */
[----:B------:R-:W-:-:S04]  /*0510*/  IMAD.WIDE.U32 R22, R22, -0x326172a9, RZ ;  /* 0xcd9e8d5716167825 */ /* 0x000fc800078e00ff */
[----:B------:R-:W-:-:S04]  /*0520*/  IMAD.WIDE.U32 R32, R32, -0x2daee0ad, RZ ;  /* 0xd2511f5320207825 */ /* 0x000fc800078e00ff */
[----:B------:R-:W-:Y:S01]  /*0530*/  IMAD.MOV.U32 R4, RZ, RZ, R2 ;  /* 0x000000ffff047224 */ /* 0x000fe200078e0002 */
[----:B------:R-:W-:Y:S01]  /*0540*/  LOP3.LUT R2, R6, R26, R23, 0x96, !PT ;  /* 0x0000001a06027212 */ /* 0x000fe200078e9617 */
[----:B------:R-:W-:Y:S01]  /*0550*/  IMAD.MOV.U32 R7, RZ, RZ, R3 ;  /* 0x000000ffff077224 */ /* 0x000fe200078e0003 */
[----:B------:R-:W-:Y:S01]  /*0560*/  LOP3.LUT R0, R5, R24, R33, 0x96, !PT ;  /* 0x0000001805007212 */ /* 0x000fe200078e9621 */
[----:B------:R-:W-:Y:S06]  /*0570*/  BRA.U UP0, `(.L_x_274) ;  /* 0x0000000100587547 */ /* 0x000fec000b800000 */
[----:B------:R-:W0:Y:S01]  /*0580*/  I2F.U32.RP R24, UR6 ;  /* 0x0000000600187d06 */ /* 0x000e220008209000 */
[----:B------:R-:W-:Y:S01]  /*0590*/  UIADD3 UR7, UPT, UPT, URZ, -UR6, URZ ;  /* 0x80000006ff077290 */ /* 0x000fe2000fffe0ff */
[----:B------:R-:W-:Y:S01]  /*05a0*/  UMOV UR4, URZ ;  /* 0x000000ff00047c82 */ /* 0x000fe20008000000 */
[----:B------:R-:W-:-:S05]  /*05b0*/  UISETP.NE.U32.AND UP2, UPT, UR6, URZ, UPT ;  /* 0x000000ff0600728c */ /* 0x000fca000bf45070 */
[----:B0-----:R-:W0:Y:S02]  /*05c0*/  MUFU.RCP R24, R24 ;  /* 0x0000001800187308 */ /* 0x001e240000001000 */
[----:B0-----:R-:W-:-:S06]  /*05d0*/  VIADD R25, R24, 0xffffffe ;  /* 0x0ffffffe18197836 */ /* 0x001fcc0000000000 */
[----:B------:R-:W0:Y:S02]  /*05e0*/  F2I.FTZ.U32.TRUNC.NTZ R25, R25 ;  /* 0x0000001900197305 */ /* 0x000e24000021f000 */
[----:B0-----:R-:W-:-:S13]  /*05f0*/  R2UR UR5, R25 ;  /* 0x00000000190572ca */ /* 0x001fda00000e0000 */
[----:B------:R-:W-:-:S04]  /*0600*/  UIMAD UR7, UR7, UR5, URZ ;  /* 0x00000005070772a4 */ /* 0x000fc8000f8e02ff */
[----:B------:R-:W-:-:S04]  /*0610*/  UIMAD.WIDE.U32 UR4, UR5, UR7, UR4 ;  /* 0x00000007050472a5 */ /* 0x000fc8000f8e0004 */
[----:B------:R-:W-:-:S07]  /*0620*/  UIMAD.WIDE.U32 UR4, UR5, UR17, URZ ;  /* 0x00000011050472a5 */ /* 0x000fce000f8e00ff */
[----:B------:R-:W-:Y:S02]  /*0630*/  UMOV UR4, UR5 ;  /* 0x0000000500047c82 */ /* 0x000fe40008000000 */
[----:B------:R-:W-:-:S04]  /*0640*/  UIADD3 UR5, UPT, UPT, -UR4, URZ, URZ ;  /* 0x000000ff04057290 */ /* 0x000fc8000fffe1ff */
[----:B------:R-:W-:-:S04]  /*0650*/  UIMAD UR5, UR6, UR5, UR17 ;  /* 0x00000005060572a4 */ /* 0x000fc8000f8e0211 */
[----:B------:R-:W-:-:S11]  /*0660*/  UISETP.GE.U32.AND UP0, UPT, UR5, UR6, UPT ;  /* 0x000000060500728c */ /* 0x000fd6000bf06070 */
[----:B------:R-:W-:Y:S02]  /*0670*/  @UP0 UIADD3 UR5, UPT, UPT, -UR6, UR5, URZ ;  /* 0x0000000506050290 */ /* 0x000fe4000fffe1ff */
[----:B------:R-:W-:Y:S02]  /*0680*/  @UP0 UIADD3 UR4, UPT, UPT, UR4, 0x1, URZ ;  /* 0x0000000104040890 */ /* 0x000fe4000fffe0ff */
[----:B------:R-:W-:-:S03]  /*0690*/  UISETP.GE.U32.AND UP1, UPT, UR5, UR6, UPT ;  /* 0x000000060500728c */ /* 0x000fc6000bf26070 */
[----:B------:R-:W-:-:S08]  /*06a0*/  UMOV UR5, URZ ;  /* 0x000000ff00057c82 */ /* 0x000fd00008000000 */
[----:B------:R-:W-:Y:S02]  /*06b0*/  @UP1 UIADD3 UR4, UPT, UPT, UR4, 0x1, URZ ;  /* 0x0000000104041890 */ /* 0x000fe4000fffe0ff */
[----:B------:R-:W-:Y:S01]  /*06c0*/  @!UP2 ULOP3.LUT UR4, URZ, UR6, URZ, 0x33, !UPT ;  /* 0x00000006ff04a292 */ /* 0x000fe2000f8e33ff */
[----:B------:R-:W-:Y:S11]  /*06d0*/  BRA `(.L_x_275) ;  /* 0x0000000000087947 */ /* 0x000ff60003800000 */
.L_x_274:
[----:B------:R-:W-:-:S07]  /*06e0*/  MOV R27, 0x700 ;  /* 0x00000700001b7802 */ /* 0x000fce0000000f00 */
[----:B------:R-:W-:Y:S05]  /*06f0*/  CALL.REL.NOINC `($__internal_15_$__cuda_sm20_div_s64) ;  /* 0x0000002800487944 */ /* 0x000fea0003c00000 */
.L_x_275:
[----:B------:R-:W-:-:S04]  /*0700*/  UIMAD.WIDE.U32 UR8, UR15, UR16, URZ ;  /* 0x000000100f0872a5 */ /* 0x000fc8000f8e00ff */
[----:B------:R-:W-:Y:S02]  /*0710*/  USHF.L.U64.HI UR9, UR8, 0x1, UR9 ;  /* 0x0000000108097899 */ /* 0x000fe40008010209 */
[----:B------:R-:W-:Y:S02]  /*0720*/  USHF.L.U32 UR8, UR8, 0x1, URZ ;  /* 0x0000000108087899 */ /* 0x000fe400080006ff */
[----:B------:R-:W-:Y:S02]  /*0730*/  UIMAD UR7, UR9, UR4, URZ ;  /* 0x00000004090772a4 */ /* 0x000fe4000f8e02ff */
[----:B------:R-:W-:Y:S02]  /*0740*/  UIMAD.WIDE.U32 UR10, UR4, UR8, UR8 ;  /* 0x00000008040a72a5 */ /* 0x000fe4000f8e0008 */
[----:B------:R-:W-:-:S04]  /*0750*/  UIMAD UR7, UR5, UR8, UR7 ;  /* 0x00000008050772a4 */ /* 0x000fc8000f8e0207 */
[----:B------:R-:W-:Y:S01]  /*0760*/  UIADD3 UR7, UPT, UPT, UR11, UR7, URZ ;  /* 0x000000070b077290 */ /* 0x000fe2000fffe0ff */
[----:B------:R-:W-:-:S05]  /*0770*/  ISETP.GE.U32.AND P0, PT, R8, UR10, PT ;  /* 0x0000000a08007c0c */ /* 0x000fca000bf06070 */
[----:B------:R-:W-:-:S13]  /*0780*/  ISETP.GE.AND.EX P0, PT, R7, UR7, PT, P0 ;  /* 0x0000000707007c0c */ /* 0x000fda000bf06300 */
[----:B------:R-:W-:Y:S05]  /*0790*/  @P0 EXIT ;  /* 0x000000000000094d */ /* 0x000fea0003800000 */
[----:B------:R-:W0:Y:S01]  /*07a0*/  LDC.64 R28, c[0x0][0x3b8] ;  /* 0x0000ee00ff1c7b82 */ /* 0x000e220000000a00 */
[----:B------:R-:W-:Y:S01]  /*07b0*/  IMAD.MOV.U32 R26, RZ, RZ, 0x1 ;  /* 0x00000001ff1a7424 */ /* 0x000fe200078e00ff */
[----:B0-----:R-:W-:-:S06]  /*07c0*/  DADD R24, -R28, 2 ;  /* 0x400000001c187429 */ /* 0x001fcc0000000100 */
[----:B------:R-:W0:Y:S02]  /*07d0*/  MUFU.RCP64H R27, R25 ;  /* 0x00000019001b7308 */ /* 0x000e240000001800 */
[----:B0-----:R-:W-:-:S08]  /*07e0*/  DFMA R30, -R24, R26, 1 ;  /* 0x3ff00000181e742b */ /* 0x001fd0000000011a */
[----:B------:R-:W-:-:S08]  /*07f0*/  DFMA R30, R30, R30, R30 ;  /* 0x0000001e1e1e722b */ /* 0x000fd0000000001e */
[----:B------:R-:W-:Y:S02]  /*0800*/  DFMA R30, R26, R30, R26 ;  /* 0x0000001e1a1e722b */ /* 0x000fe4000000001a */
[----:B------:R-:W-:-:S06]  /*0810*/  DADD R26, -R28, 1 ;  /* 0x3ff000001c1a7429 */ /* 0x000fcc0000000100 */
[----:B------:R-:W-:-:S04]  /*0820*/  DFMA R36, -R24, R30, 1 ;  /* 0x3ff000001824742b */ /* 0x000fc8000000011e */
[----:B------:R-:W-:Y:S02]  /*0830*/  R2UR UR8, R26 ;  /* 0x000000001a0872ca */ /* 0x000fe400000e0000 */
[----:B------:R-:W-:Y:S02]  /*0840*/  R2UR UR9, R27 ;  /* 0x000000001b0972ca */ /* 0x000fe400000e0000 */
[----:B------:R-:W-:-:S08]  /*0850*/  DFMA R36, R30, R36, R30 ;  /* 0x000000241e24722b */ /* 0x000fd0000000001e */
[----:B------:R-:W-:Y:S01]  /*0860*/  DMUL R34, R36, -R28 ;  /* 0x8000001c24227228 */ /* 0x000fe20000000000 */
[----:B------:R-:W-:Y:S02]  /*0870*/  IMAD.U32 R26, RZ, RZ, UR8 ;  /* 0x00000008ff1a7e24 */ /* 0x000fe4000f8e00ff */
[----:B------:R-:W-:Y:S01]  /*0880*/  IMAD.U32 R27, RZ, RZ, UR9 ;  /* 0x00000009ff1b7e24 */ /* 0x000fe2000f8e00ff */
[----:B------:R-:W-:-:S04]  /*0890*/  UISETP.GE.AND UP2, UPT, UR9, 0x100000, UPT ;  /* 0x001000000900788c */ /* 0x000fc8000bf46270 */
[--C-:B------:R-:W-:Y:S02]  /*08a0*/  DFMA R30, -R24, R34, -R28.reuse ;  /* 0x00000022181e722b */ /* 0x100fe4000000091c */
[----:B------:R-:W-:Y:S02]  /*08b0*/  DADD R28, -RZ, -R28 ;  /* 0x00000000ff1c7229 */ /* 0x000fe4000000091c */
[----:B------:R-:W-:-:S04]  /*08c0*/  DMUL R26, R26, 1.80143985094819840000e+16 ;  /* 0x435000001a1a7828 */ /* 0x000fc80000000000 */
[----:B------:R-:W-:-:S04]  /*08d0*/  DFMA R34, R36, R30, R34 ;  /* 0x0000001e2422722b */ /* 0x000fc80000000022 */
[C---:B------:R-:W-:Y:S02]  /*08e0*/  FSETP.GEU.FTZ.AND P2, PT, R29.reuse, 1.7916666269302368164, PT ;  /* 0x3fe555551d00780b */ /* 0x040fe40003f5e000 */
[C---:B------:R-:W-:Y:S02]  /*08f0*/  FSETP.GT.FTZ.AND P3, PT, R29.reuse, -1.6999999284744262695, PT ;  /* 0xbfd999991d00780b */ /* 0x040fe40003f74000 */
[----:B------:R-:W-:Y:S02]  /*0900*/  FSETP.GEU.AND P1, PT, |R29|, 6.5827683646048100446e-37, PT ;  /* 0x036000001d00780b */ /* 0x000fe40003f2e200 */
[----:B------:R-:W-:Y:S01]  /*0910*/  FFMA R30, RZ, R25, R35 ;  /* 0x00000019ff1e7223 */ /* 0x000fe20000000023 */
[----:B------:R-:W-:Y:S02]  /*0920*/  R2UR UR16, R26 ;  /* 0x000000001a1072ca */ /* 0x000fe400000e0000 */
[----:B------:R-:W-:Y:S02]  /*0930*/  R2UR UR17, R27 ;  /* 0x000000001b1172ca */ /* 0x000fe400000e0000 */
[----:B------:R-:W-:-:S02]  /*0940*/  FSETP.GT.AND P0, PT, |R30|, 1.469367938527859385e-39, PT ;  /* 0x001000001e00780b */ /* 0x000fc40003f04200 */
[----:B------:R-:W-:Y:S02]  /*0950*/  VOTEU.ANY UP1, P2 ;  /* 0x0000000000ff7886 */ /* 0x000fe40001020100 */
[----:B------:R-:W-:Y:S01]  /*0960*/  VOTEU.ANY UP0, P3 ;  /* 0x0000000000ff7886 */ /* 0x000fe20001800100 */
[----:B------:R-:W-:-:S08]  /*0970*/  UPLOP3.LUT UP0, UPT, UP1, UP0, UPT, 0x8, 0x80 ;  /* 0x000000000080789c */ /* 0x000fd00000f00170 */
[----:B------:R-:W-:Y:S05]  /*0980*/  @P0 BRA P1, `(.L_x_276) ;  /* 0x0000000000100947 */ /* 0x000fea0000800000 */
[----:B------:R-:W-:Y:S01]  /*0990*/  IMAD.MOV.U32 R26, RZ, RZ, R24 ;  /* 0x000000ffff1a7224 */ /* 0x000fe200078e0018 */
[----:B------:R-:W-:Y:S01]  /*09a0*/  MOV R46, 0x9d0 ;  /* 0x000009d0002e7802 */ /* 0x000fe20000000f00 */
[----:B------:R-:W-:-:S07]  /*09b0*/  IMAD.MOV.U32 R27, RZ, RZ, R25 ;  /* 0x000000ffff1b7224 */ /* 0x000fce00078e0019 */
[----:B------:R-:W-:Y:S05]  /*09c0*/  CALL.REL.NOINC `($__internal_14_$__cuda_sm20_div_rn_f64_full) ;  /* 0x00000020002c7944 */ /* 0x000fea0003c00000 */
.L_x_276:
[----:B------:R-:W0:Y:S01]  /*09d0*/  LDCU.64 UR24, c[0x0][0x3b8] ;  /* 0x00007700ff1877ac */ /* 0x000e220008000a00 */
[----:B------:R-:W-:Y:S01]  /*09e0*/  MOV R24, 0xceb2dc44 ;  /* 0xceb2dc4400187802 */ /* 0x000fe20000000f00 */
[----:B------:R-:W-:Y:S01]  /*09f0*/  IMAD.MOV.U32 R25, RZ, RZ, 0x3ed087ff ;  /* 0x3ed087ffff197424 */ /* 0x000fe200078e00ff */
[----:B------:R-:W-:Y:S01]  /*0a00*/  PLOP3.LUT P0, PT, PT, PT, UP2, 0x80, 0x8 ;  /* 0x000000000008781c */ /* 0x000fe20003f0f028 */
[----:B------:R-:W-:Y:S01]  /*0a10*/  UMOV UR4, 0x2fbe14b5 ;  /* 0x2fbe14b500047882 */ /* 0x000fe20000000000 */
[----:B------:R-:W-:Y:S01]  /*0a20*/  UMOV UR5, 0x3eb372fb ;  /* 0x3eb372fb00057882 */ /* 0x000fe20000000000 */
[----:B------:R-:W-:Y:S01]  /*0a30*/  UMOV UR18, 0x55555462 ;  /* 0x5555546200127882 */ /* 0x000fe20000000000 */
[----:B------:R-:W-:Y:S01]  /*0a40*/  UMOV UR19, 0x3fb55555 ;  /* 0x3fb5555500137882 */ /* 0x000fe20000000000 */
[----:B------:R-:W-:Y:S01]  /*0a50*/  IMAD.U32 R26, RZ, RZ, UR16 ;  /* 0x00000010ff1a7e24 */ /* 0x000fe2000f8e00ff */
[----:B------:R-:W-:Y:S01]  /*0a60*/  USEL UR15, UR16, UR8, !UP2 ;  /* 0x00000008100f7287 */ /* 0x000fe2000d000000 */
[----:B------:R-:W-:Y:S01]  /*0a70*/  IMAD.U32 R23, RZ, RZ, UR17 ;  /* 0x00000011ff177e24 */ /* 0x000fe2000f8e00ff */
[----:B------:R-:W-:Y:S01]  /*0a80*/  LOP3.LUT R49, R48, 0x3, RZ, 0xc0, !PT ;  /* 0x0000000330317812 */ /* 0x000fe200078ec0ff */
[----:B------:R-:W1:Y:S01]  /*0a90*/  LDCU UR20, c[0x0][0x3b0] ;  /* 0x00007600ff1477ac */ /* 0x000e620008000800 */
[----:B------:R-:W-:-:S02]  /*0aa0*/  FSEL R26, R26, UR8, !P0 ;  /* 0x000000081a1a7c08 */ /* 0x000fc4000c000000 */
[----:B------:R-:W-:Y:S01]  /*0ab0*/  FSEL R27, R23, UR9, !P0 ;  /* 0x00000009171b7c08 */ /* 0x000fe2000c000000 */
[----:B------:R-:W-:Y:S01]  /*0ac0*/  IMAD.HI.U32 R23, R0, -0x326172a9, RZ ;  /* 0xcd9e8d5700177827 */ /* 0x000fe200078e00ff */
[----:B0-----:R-:W-:Y:S02]  /*0ad0*/  DMUL R34, R34, UR24 ;  /* 0x0000001822227c28 */ /* 0x001fe40008000000 */
[----:B------:R-:W-:-:S06]  /*0ae0*/  LOP3.LUT P0, RZ, R27, 0x7fffffff, RZ, 0xc0, !PT ;  /* 0x7fffffff1bff7812 */ /* 0x000fcc000780c0ff */
[----:B------:R-:W-:-:S08]  /*0af0*/  DADD R30, R34, -UR24 ;  /* 0x80000018221e7e29 */ /* 0x000fd00008000000 */
[----:B------:R-:W-:-:S08]  /*0b00*/  DMUL R36, R30, R30 ;  /* 0x0000001e1e247228 */ /* 0x000fd00000000000 */
[----:B------:R-:W-:Y:S01]  /*0b10*/  DFMA R24, R36, UR4, R24 ;  /* 0x0000000424187c2b */ /* 0x000fe20008000018 */
[----:B------:R-:W-:Y:S01]  /*0b20*/  UMOV UR4, 0x890f468c ;  /* 0x890f468c00047882 */ /* 0x000fe20000000000 */
[----:B------:R-:W-:-:S06]  /*0b30*/  UMOV UR5, 0x3ef3b9ff ;  /* 0x3ef3b9ff00057882 */ /* 0x000fcc0000000000 */
[----:B------:R-:W-:Y:S01]  /*0b40*/  DFMA R28, R36, R24, UR4 ;  /* 0x00000004241c7e2b */ /* 0x000fe20008000018 */
[----:B------:R-:W-:Y:S01]  /*0b50*/  UMOV UR4, 0xfd51baf8 ;  /* 0xfd51baf800047882 */ /* 0x000fe20000000000 */
[----:B------:R-:W-:Y:S01]  /*0b60*/  UMOV UR5, 0x3f17457e ;  /* 0x3f17457e00057882 */ /* 0x000fe20000000000 */
[----:B------:R-:W-:Y:S02]  /*0b70*/  IMAD.MOV.U32 R24, RZ, RZ, 0x0 ;  /* 0x00000000ff187424 */ /* 0x000fe400078e00ff */
[----:B------:R-:W-:-:S03]  /*0b80*/  IMAD.MOV.U32 R25, RZ, RZ, 0x7ff00000 ;  /* 0x7ff00000ff197424 */ /* 0x000fc600078e00ff */
[----:B------:R-:W-:Y:S01]  /*0b90*/  DFMA R28, R36, R28, UR4 ;  /* 0x00000004241c7e2b */ /* 0x000fe2000800001c */
[----:B------:R-:W-:Y:S01]  /*0ba0*/  UMOV UR4, 0xde3ce825 ;  /* 0xde3ce82500047882 */ /* 0x000fe20000000000 */
[----:B------:R-:W-:Y:S01]  /*0bb0*/  UMOV UR5, 0x3f3c71c8 ;  /* 0x3f3c71c800057882 */ /* 0x000fe20000000000 */
[----:B------:R-:W-:Y:S01]  /*0bc0*/  DFMA R24, R26, R24, +INF ;  /* 0x7ff000001a18742b */ /* 0x000fe20000000018 */
[----:B------:R-:W-:-:S04]  /*0bd0*/  VIADD R26, R20, 0x8ff34781 ;  /* 0x8ff34781141a7836 */ /* 0x000fc80000000000 */
[----:B------:R-:W-:Y:S01]  /*0be0*/  DFMA R28, R36, R28, UR4 ;  /* 0x00000004241c7e2b */ /* 0x000fe2000800001c */
[----:B------:R-:W-:Y:S01]  /*0bf0*/  UMOV UR4, 0x8fa4661f ;  /* 0x8fa4661f00047882 */ /* 0x000fe20000000000 */
[----:B------:R-:W-:-:S03]  /*0c00*/  UMOV UR5, 0x3f624924 ;  /* 0x3f62492400057882 */ /* 0x000fc60000000000 */
[----:B------:R-:W-:Y:S02]  /*0c10*/  FSEL R53, R24, RZ, P0 ;  /* 0x000000ff18357208 */ /* 0x000fe40000000000 */
[----:B------:R-:W-:Y:S01]  /*0c20*/  FSEL R51, R25, -QNAN , P0 ;  /* 0xfff0000019337808 */ /* 0x000fe20000000000 */
[----:B------:R-:W-:Y:S01]  /*0c30*/  DFMA R28, R36, R28, UR4 ;  /* 0x00000004241c7e2b */ /* 0x000fe2000800001c */
[----:B------:R-:W-:Y:S01]  /*0c40*/  UMOV UR4, 0x999d70c4 ;  /* 0x999d70c400047882 */ /* 0x000fe20000000000 */
[----:B------:R-:W-:-:S06]  /*0c50*/  UMOV UR5, 0x3f899999 ;  /* 0x3f89999900057882 */ /* 0x000fcc0000000000 */
[----:B------:R-:W-:Y:S01]  /*0c60*/  DFMA R28, R36, R28, UR4 ;  /* 0x00000004241c7e2b */ /* 0x000fe2000800001c */
[----:B------:R-:W-:Y:S01]  /*0c70*/  USEL UR4, UR17, UR9, !UP2 ;  /* 0x0000000911047287 */ /* 0x000fe2000d000000 */
[----:B------:R-:W0:Y:S03]  /*0c80*/  LDCU.64 UR16, c[0x0][0x380] ;  /* 0x00007000ff1077ac */ /* 0x000e260008000a00 */
[----:B------:R-:W-:-:S03]  /*0c90*/  ULOP3.LUT UR5, UR4, 0xfffff, URZ, 0xc0, !UPT ;  /* 0x000fffff04057892 */ /* 0x000fc6000f8ec0ff */
[C---:B------:R-:W-:Y:S01]  /*0ca0*/  DFMA R28, R36.reuse, R28, UR18 ;  /* 0x00000012241c7e2b */ /* 0x040fe2000800001c */
[----:B------:R-:W-:Y:S02]  /*0cb0*/  USHF.R.U32.HI UR8, URZ, 0x14, UR4 ;  /* 0x00000014ff087899 */ /* 0x000fe40008011604 */
[----:B------:R-:W-:Y:S02]  /*0cc0*/  ULOP3.LUT UR5, UR5, 0x3ff00000, URZ, 0xfc, !UPT ;  /* 0x3ff0000005057892 */ /* 0x000fe4000f8efcff */
[----:B------:R-:W-:Y:S02]  /*0cd0*/  UIADD3 UR21, UPT, UPT, UR4, -0x7ff00000, URZ ;  /* 0x8010000004157890 */ /* 0x000fe4000fffe0ff */
[----:B------:R-:W-:Y:S01]  /*0ce0*/  ULEA.HI UR4, UR4, 0xfffffbcb, URZ, 0xc ;  /* 0xfffffbcb04047891 */ /* 0x000fe2000f8f60ff */
[----:B------:R-:W-:Y:S01]  /*0cf0*/  DMUL R28, R36, R28 ;  /* 0x0000001c241c7228 */ /* 0x000fe20000000000 */
[----:B------:R-:W2:Y:S01]  /*0d00*/  LDCU.64 UR18, c[0x0][0x3a8] ;  /* 0x00007500ff1277ac */ /* 0x000ea20008000a00 */
[----:B------:R-:W-:-:S02]  /*0d10*/  @UP2 UIADD3 UR4, UPT, UPT, UR8, -0x3ff, URZ ;  /* 0xfffffc0108042890 */ /* 0x000fc4000fffe0ff */
[----:B------:R-:W-:-:S04]  /*0d20*/  UIADD3 UR22, UPT, UPT, UR5, -0x100000, URZ ;  /* 0xfff0000005167890 */ /* 0x000fc8000fffe0ff */
[----:B------:R-:W-:Y:S01]  /*0d30*/  DFMA R28, R30, R28, R34 ;  /* 0x0000001c1e1c722b */ /* 0x000fe20000000022 */
[----:B------:R-:W-:Y:S01]  /*0d40*/  IMAD.HI.U32 R35, R2, -0x2daee0ad, RZ ;  /* 0xd2511f5302237827 */ /* 0x000fe200078e00ff */
[----:B------:R-:W-:-:S04]  /*0d50*/  LOP3.LUT R34, R26, R22, R23, 0x96, !PT ;  /* 0x000000161a227212 */ /* 0x000fc800078e9617 */
[----:B------:R-:W-:Y:S02]  /*0d60*/  LOP3.LUT R35, R32, R35, RZ, 0x3c, !PT ;  /* 0x0000002320237212 */ /* 0x000fe400078e3cff */
[----:B01----:R-:W-:-:S11]  /*0d70*/  DADD R22, R28, -UR24 ;  /* 0x800000181c167e29 */ /* 0x003fd60008000000 */
.L_x_295:
[----:B------:R-:W-:Y:S01]  /*0d80*/  VIADD R44, R44, 0x1 ;  /* 0x000000012c2c7836 */ /* 0x000fe20000000000 */
[----:B------:R-:W-:Y:S03]  /*0d90*/  BSSY.RECONVERGENT B0, `(.L_x_277) ;  /* 0x000000c000007945 */ /* 0x000fe60003800200 */
[C---:B------:R-:W-:Y:S01]  /*0da0*/  IMAD.WIDE.U32 R28, R44.reuse, -0x2daee0ad, RZ ;  /* 0xd2511f532c1c7825 */ /* 0x040fe200078e00ff */
[----:B------:R-:W-:-:S13]  /*0db0*/  ISETP.NE.AND P0, PT, R44, RZ, PT ;  /* 0x000000ff2c00720c */ /* 0x000fda0003f05270 */
[----:B0-----:R-:W-:Y:S05]  /*0dc0*/  @P0 BRA `(.L_x_278) ;  /* 0x0000000000200947 */ /* 0x001fea0003800000 */
[----:B------:R-:W-:-:S04]  /*0dd0*/  IADD3 R43, PT, PT, R43, 0x1, RZ ;  /* 0x000000012b2b7810 */ /* 0x000fc80007ffe0ff */
[----:B------:R-:W-:-:S13]  /*0de0*/  ISETP.NE.AND P0, PT, R43, RZ, PT ;  /* 0x000000ff2b00720c */ /* 0x000fda0003f05270 */
[----:B------:R-:W-:Y:S02]  /*0df0*/  @!P0 VIADD R4, R4, 0x1 ;  /* 0x0000000104048836 */ /* 0x000fe40000000000 */
[----:B------:R-:W-:Y:S02]  /*0e00*/  @!P0 VIADD R24, R3, 0x1 ;  /* 0x0000000103188836 */ /* 0x000fe40000000000 */
[----:B------:R-:W-:Y:S01]  /*0e10*/  @!P0 IMAD.MOV.U32 R43, RZ, RZ, RZ ;  /* 0x000000ffff2b8224 */ /* 0x000fe200078e00ff */
[----:B------:R-:W-:-:S13]  /*0e20*/  ISETP.NE.AND P1, PT, R4, RZ, !P0 ;  /* 0x000000ff0400720c */ /* 0x000fda0004725270 */
[----:B------:R-:W-:-:S04]  /*0e30*/  @P1 IMAD.MOV R24, RZ, RZ, R3 ;  /* 0x000000ffff181224 */ /* 0x000fc800078e0203 */
[----:B------:R-:W-:-:S07]  /*0e40*/  @!P0 IMAD.MOV.U32 R3, RZ, RZ, R24 ;  /* 0x000000ffff038224 */ /* 0x000fce00078e0018 */
.L_x_278:
[----:B--2---:R-:W-:Y:S05]  /*0e50*/  BSYNC.RECONVERGENT B0 ;  /* 0x0000000000007941 */ /* 0x004fea0003800200 */
.L_x_277:
        /* <DEDUP_REMOVED lines=30> */
[----:B------:R-:W-:Y:S01]  /*1040*/  IMAD.MOV.U32 R29, RZ, RZ, R0 ;  /* 0x000000ffff1d7224 */ /* 0x000fe200078e0000 */
[----:B------:R-:W-:Y:S01]  /*1050*/  LOP3.LUT R32, R9, R26, R25, 0x96, !PT ;  /* 0x0000001a09207212 */ /* 0x000fe200078e9619 */
[----:B------:R-:W-:-:S04]  /*1060*/  IMAD.WIDE.U32 R26, R27, -0x2daee0ad, RZ ;  /* 0xd2511f531b1a7825 */ /* 0x000fc800078e00ff */
[----:B------:R-:W-:Y:S01]  /*1070*/  IMAD.WIDE.U32 R32, R32, -0x2daee0ad, RZ ;  /* 0xd2511f5320207825 */ /* 0x000fe200078e00ff */
[----:B------:R-:W-:-:S03]  /*1080*/  LOP3.LUT R27, R10, R28, R27, 0x96, !PT ;  /* 0x0000001c0a1b7212 */ /* 0x000fc600078e961b */
[----:B------:R-:W-:Y:S01]  /*1090*/  VIADD R28, R21, 0x96a522ad ;  /* 0x96a522ad151c7836 */ /* 0x000fe20000000000 */
[----:B------:R-:W-:Y:S01]  /*10a0*/  LOP3.LUT R0, R5, R26, R33, 0x96, !PT ;  /* 0x0000001a05007212 */ /* 0x000fe200078e9621 */
[----:B------:R-:W-:-:S03]  /*10b0*/  IMAD.WIDE.U32 R26, R27, -0x326172a9, RZ ;  /* 0xcd9e8d571b1a7825 */ /* 0x000fc600078e00ff */
[----:B------:R-:W-:Y:S01]  /*10c0*/  LOP3.LUT R28, R35, R28, RZ, 0x3c, !PT ;  /* 0x0000001c231c7212 */ /* 0x000fe200078e3cff */
[----:B------:R-:W-:-:S04]  /*10d0*/  IMAD.HI.U32 R25, R0, -0x326172a9, RZ ;  /* 0xcd9e8d5700197827 */ /* 0x000fc800078e00ff */
[----:B------:R-:W-:Y:S01]  /*10e0*/  IMAD R30, R2, -0x2daee0ad, RZ ;  /* 0xd2511f53021e7824 */ /* 0x000fe200078e02ff */
[----:B------:R-:W-:Y:S02]  /*10f0*/  LOP3.LUT R2, R6, R24, R27, 0x96, !PT ;  /* 0x0000001806027212 */ /* 0x000fe400078e961b */
[----:B------:R-:W-:Y:S01]  /*1100*/  LOP3.LUT R48, R48, R26, R25, 0x96, !PT ;  /* 0x0000001a30307212 */ /* 0x000fe200078e9619 */
[----:B------:R-:W-:Y:S06]  /*1110*/  @P0 BRA `(.L_x_279) ;  /* 0x0000000000180947 */ /* 0x000fec0003800000 */
[----:B------:R-:W-:Y:S01]  /*1120*/  ISETP.NE.AND P0, PT, R49, RZ, PT ;  /* 0x000000ff3100720c */ /* 0x000fe20003f05270 */
[----:B------:R-:W-:-:S12]  /*1130*/  IMAD R24, R29, -0x326172a9, RZ ;  /* 0xcd9e8d571d187824 */ /* 0x000fd800078e02ff */
[----:B------:R-:W-:Y:S05]  /*1140*/  @!P0 BRA `(.L_x_280) ;  /* 0x0000000000208947 */ /* 0x000fea0003800000 */
[----:B------:R-:W-:Y:S02]  /*1150*/  IMAD.MOV.U32 R34, RZ, RZ, R24 ;  /* 0x000000ffff227224 */ /* 0x000fe400078e0018 */
[----:B------:R-:W-:Y:S01]  /*1160*/  IMAD.MOV.U32 R24, RZ, RZ, R28 ;  /* 0x000000ffff187224 */ /* 0x000fe200078e001c */
[----:B------:R-:W-:Y:S06]  /*1170*/  BRA `(.L_x_280) ;  /* 0x0000000000147947 */ /* 0x000fec0003800000 */
.L_x_279:
[----:B------:R-:W-:Y:S01]  /*1180*/  ISETP.NE.AND P0, PT, R49, 0x3, PT ;  /* 0x000000033100780c */ /* 0x000fe20003f05270 */
[----:B------:R-:W-:Y:S02]  /*1190*/  IMAD.MOV.U32 R34, RZ, RZ, R30 ;  /* 0x000000ffff227224 */ /* 0x000fe400078e001e */
[----:B------:R-:W-:-:S10]  /*11a0*/  IMAD.MOV.U32 R24, RZ, RZ, R48 ;  /* 0x000000ffff187224 */ /* 0x000fd400078e0030 */
[----:B------:R-:W-:Y:S02]  /*11b0*/  @P0 IMAD.MOV.U32 R34, RZ, RZ, R28 ;  /* 0x000000ffff220224 */ /* 0x000fe400078e001c */
[----:B------:R-:W-:-:S07]  /*11c0*/  @P0 IMAD.MOV.U32 R24, RZ, RZ, R30 ;  /* 0x000000ffff180224 */ /* 0x000fce00078e001e */
.L_x_280:
[----:B------:R-:W-:Y:S01]  /*11d0*/  ISETP.GE.U32.AND P0, PT, R8, UR16, PT ;  /* 0x0000001008007c0c */ /* 0x000fe2000bf06070 */
[----:B------:R-:W-:Y:S01]  /*11e0*/  IMAD.MOV.U32 R25, RZ, RZ, 0x2f800000 ;  /* 0x2f800000ff197424 */ /* 0x000fe200078e00ff */
[----:B------:R-:W-:Y:S01]  /*11f0*/  I2FP.F32.U32 R50, R24 ;  /* 0x0000001800327245 */ /* 0x000fe20000201000 */
[----:B------:R-:W-:Y:S01]  /*1200*/  BSSY.RECONVERGENT B0, `(.L_x_281) ;  /* 0x00000bf000007945 */ /* 0x000fe20003800200 */
[----:B------:R-:W-:-:S03]  /*1210*/  ISETP.GE.AND.EX P0, PT, R7, UR17, PT, P0 ;  /* 0x0000001107007c0c */ /* 0x000fc6000bf06300 */
[----:B------:R-:W-:-:S10]  /*1220*/  FFMA.FTZ R50, R50, R25, 1.1641532182693481445e-10 ;  /* 0x2f00000032327423 */ /* 0x000fd40000010019 */
[----:B------:R-:W-:Y:S05]  /*1230*/  @P0 BRA `(.L_x_282) ;  /* 0x0000000800ec0947 */ /* 0x000fea0003800000 */
[----:B------:R-:W-:Y:S01]  /*1240*/  I2FP.F32.U32 R24, R34 ;  /* 0x0000002200187245 */ /* 0x000fe20000201000 */
[----:B------:R-:W-:Y:S01]  /*1250*/  BSSY.RECONVERGENT B1, `(.L_x_283) ;  /* 0x0000057000017945 */ /* 0x000fe20003800200 */
[----:B------:R-:W-:-:S03]  /*1260*/  IMAD.MOV.U32 R28, RZ, RZ, -0x3ff ;  /* 0xfffffc01ff1c7424 */ /* 0x000fc600078e00ff */
[----:B------:R-:W-:-:S04]  /*1270*/  FFMA.FTZ R24, R24, R25, 1.1641532182693481445e-10 ;  /* 0x2f00000018187423 */ /* 0x000fc80000010019 */
[----:B------:R-:W-:-:S06]  /*1280*/  FMUL.FTZ R26, R24, 1 ;  /* 0x3f800000181a7820 */ /* 0x000fcc0000410000 */
[----:B------:R-:W0:Y:S02]  /*1290*/  F2F.F64.F32 R26, R26 ;  /* 0x0000001a001a7310 */ /* 0x000e240000201800 */
[----:B0-----:R-:W-:Y:S01]  /*12a0*/  ISETP.GT.AND P0, PT, R27, 0xfffff, PT ;  /* 0x000fffff1b00780c */ /* 0x001fe20003f04270 */
[--C-:B------:R-:W-:Y:S01]  /*12b0*/  IMAD.MOV.U32 R25, RZ, RZ, R27.reuse ;  /* 0x000000ffff197224 */ /* 0x100fe200078e001b */
[----:B------:R-:W-:Y:S01]  /*12c0*/  MOV R24, R26 ;  /* 0x0000001a00187202 */ /* 0x000fe20000000f00 */
[----:B------:R-:W-:-:S10]  /*12d0*/  IMAD.MOV.U32 R29, RZ, RZ, R27 ;  /* 0x000000ffff1d7224 */ /* 0x000fd400078e001b */
[----:B------:R-:W-:Y:S01]  /*12e0*/  @!P0 DMUL R24, R24, 1.80143985094819840000e+16 ;  /* 0x4350000018188828 */ /* 0x000fe20000000000 */
[----:B------:R-:W-:-:S09]  /*12f0*/  @!P0 IMAD.MOV.U32 R28, RZ, RZ, -0x435 ;  /* 0xfffffbcbff1c8424 */ /* 0x000fd200078e00ff */
[----:B------:R-:W-:Y:S02]  /*1300*/  @!P0 IMAD.MOV.U32 R29, RZ, RZ, R25 ;  /* 0x000000ffff1d8224 */ /* 0x000fe400078e0019 */
[----:B------:R-:W-:Y:S02]  /*1310*/  @!P0 IMAD.MOV.U32 R26, RZ, RZ, R24 ;  /* 0x000000ffff1a8224 */ /* 0x000fe400078e0018 */
[----:B------:R-:W-:-:S05]  /*1320*/  VIADD R27, R29, 0xffffffff ;  /* 0xffffffff1d1b7836 */ /* 0x000fca0000000000 */
[----:B------:R-:W-:-:S13]  /*1330*/  ISETP.GT.U32.AND P1, PT, R27, 0x7feffffe, PT ;  /* 0x7feffffe1b00780c */ /* 0x000fda0003f24070 */
[----:B------:R-:W-:Y:S05]  /*1340*/  @P1 BRA `(.L_x_284) ;  /* 0x0000000400041947 */ /* 0x000fea0003800000 */
[----:B------:R-:W-:Y:S01]  /*1350*/  LOP3.LUT R24, R29, 0xfffff, RZ, 0xc0, !PT ;  /* 0x000fffff1d187812 */ /* 0x000fe200078ec0ff */
[----:B------:R-:W-:Y:S01]  /*1360*/  UMOV UR8, 0x3ae80f1e ;  /* 0x3ae80f1e00087882 */ /* 0x000fe20000000000 */
[----:B------:R-:W-:Y:S01]  /*1370*/  UMOV UR9, 0x3eb1380b ;  /* 0x3eb1380b00097882 */ /* 0x000fe20000000000 */
[----:B------:R-:W-:Y:S01]  /*1380*/  UMOV UR24, 0x80000000 ;  /* 0x8000000000187882 */ /* 0x000fe20000000000 */
[----:B------:R-:W-:Y:S01]  /*1390*/  LOP3.LUT R25, R24, 0x3ff00000, RZ, 0xfc, !PT ;  /* 0x3ff0000018197812 */ /* 0x000fe200078efcff */
[----:B------:R-:W-:Y:S01]  /*13a0*/  UMOV UR25, 0x43300000 ;  /* 0x4330000000197882 */ /* 0x000fe20000000000 */
[----:B------:R-:W-:Y:S01]  /*13b0*/  MOV R24, R26 ;  /* 0x0000001a00187202 */ /* 0x000fe20000000f00 */
[----:B------:R-:W-:Y:S01]  /*13c0*/  IMAD.MOV.U32 R26, RZ, RZ, RZ ;  /* 0x000000ffff1a7224 */ /* 0x000fe200078e00ff */
[----:B------:R-:W-:-:S13]  /*13d0*/  ISETP.GE.U32.AND P0, PT, R25, 0x3ff6a09f, PT ;  /* 0x3ff6a09f1900780c */ /* 0x000fda0003f06070 */
[----:B------:R-:W-:-:S04]  /*13e0*/  @P0 VIADD R27, R25, 0xfff00000 ;  /* 0xfff00000191b0836 */ /* 0x000fc80000000000 */
[----:B------:R-:W-:-:S06]  /*13f0*/  @P0 IMAD.MOV.U32 R25, RZ, RZ, R27 ;  /* 0x000000ffff190224 */ /* 0x000fcc00078e001b */
        /* <DEDUP_REMOVED lines=19> */
[----:B------:R-:W-:-:S03]  /*1530*/  IMAD.MOV.U32 R27, RZ, RZ, 0x43300000 ;  /* 0x43300000ff1b7424 */ /* 0x000fc600078e00ff */
        /* <DEDUP_REMOVED lines=12> */
[----:B------:R-:W-:Y:S01]  /*1600*/  UMOV UR9, 0x3f899999 ;  /* 0x3f89999900097882 */ /* 0x000fe20000000000 */
[----:B------:R-:W-:Y:S01]  /*1610*/  DADD R26, R26, -UR24 ;  /* 0x800000181a1a7e29 */ /* 0x000fe20008000000 */
[----:B------:R-:W-:Y:S01]  /*1620*/  UMOV UR24, 0xfefa39ef ;  /* 0xfefa39ef00187882 */ /* 0x000fe20000000000 */
[----:B------:R-:W-:Y:S01]  /*1630*/  UMOV UR25, 0x3fe62e42 ;  /* 0x3fe62e4200197882 */ /* 0x000fe20000000000 */
[----:B------:R-:W-:Y:S02]  /*1640*/  DMUL R28, R38, R28 ;  /* 0x0000001c261c7228 */ /* 0x000fe40000000000 */
[----:B------:R-:W-:Y:S01]  /*1650*/  DFMA R30, R34, R30, UR8 ;  /* 0x00000008221e7e2b */ /* 0x000fe2000800001e */
[----:B------:R-:W-:Y:S01]  /*1660*/  UMOV UR8, 0x55555554 ;  /* 0x5555555400087882 */ /* 0x000fe20000000000 */
[----:B------:R-:W-:Y:S01]  /*1670*/  UMOV UR9, 0x3fb55555 ;  /* 0x3fb5555500097882 */ /* 0x000fe20000000000 */
[----:B------:R-:W-:-:S05]  /*1680*/  DFMA R54, R26, UR24, R36 ;  /* 0x000000181a367c2b */ /* 0x000fca0008000024 */
[----:B------:R-:W-:Y:S01]  /*1690*/  DFMA R30, R34, R30, UR8 ;  /* 0x00000008221e7e2b */ /* 0x000fe2000800001e */
[----:B------:R-:W-:Y:S01]  /*16a0*/  UMOV UR8, 0xfefa39ef ;  /* 0xfefa39ef00087882 */ /* 0x000fe20000000000 */
[----:B------:R-:W-:Y:S02]  /*16b0*/  UMOV UR9, 0x3fe62e42 ;  /* 0x3fe62e4200097882 */ /* 0x000fe40000000000 */
[----:B------:R-:W-:Y:S01]  /*16c0*/  DFMA R24, R26, -UR8, R54 ;  /* 0x800000081a187c2b */ /* 0x000fe20008000036 */
[----:B------:R-:W-:Y:S01]  /*16d0*/  UMOV UR8, 0x3b39803f ;  /* 0x3b39803f00087882 */ /* 0x000fe20000000000 */
[----:B------:R-:W-:Y:S02]  /*16e0*/  UMOV UR9, 0x3c7abc9e ;  /* 0x3c7abc9e00097882 */ /* 0x000fe40000000000 */
[----:B------:R-:W-:-:S04]  /*16f0*/  DMUL R30, R34, R30 ;  /* 0x0000001e221e7228 */ /* 0x000fc80000000000 */
[----:B------:R-:W-:-:S04]  /*1700*/  DADD R24, -R36, R24 ;  /* 0x0000000024187229 */ /* 0x000fc80000000118 */
[----:B------:R-:W-:-:S08]  /*1710*/  DFMA R28, R36, R30, R28 ;  /* 0x0000001e241c722b */ /* 0x000fd0000000001c */
[----:B------:R-:W-:-:S08]  /*1720*/  DADD R24, R28, -R24 ;  /* 0x000000001c187229 */ /* 0x000fd00000000818 */
[----:B------:R-:W-:-:S08]  /*1730*/  DFMA R24, R26, UR8, R24 ;  /* 0x000000081a187c2b */ /* 0x000fd00008000018 */
[----:B------:R-:W-:Y:S01]  /*1740*/  DADD R54, R54, R24 ;  /* 0x0000000036367229 */ /* 0x000fe20000000018 */
[----:B------:R-:W-:Y:S10]  /*1750*/  BRA `(.L_x_285) ;  /* 0x0000000000187947 */ /* 0x000ff40003800000 */
.L_x_284:
[----:B------:R-:W-:Y:S01]  /*1760*/  MOV R26, 0x0 ;  /* 0x00000000001a7802 */ /* 0x000fe20000000f00 */
[----:B------:R-:W-:Y:S01]  /*1770*/  IMAD.MOV.U32 R27, RZ, RZ, 0x7ff00000 ;  /* 0x7ff00000ff1b7424 */ /* 0x000fe200078e00ff */
[----:B------:R-:W-:-:S05]  /*1780*/  LOP3.LUT P0, RZ, R25, 0x7fffffff, RZ, 0xc0, !PT ;  /* 0x7fffffff19ff7812 */ /* 0x000fca000780c0ff */
[----:B------:R-:W-:-:S10]  /*1790*/  DFMA R26, R24, R26, +INF ;  /* 0x7ff00000181a742b */ /* 0x000fd4000000001a */
[----:B------:R-:W-:Y:S02]  /*17a0*/  FSEL R54, R26, RZ, P0 ;  /* 0x000000ff1a367208 */ /* 0x000fe40000000000 */
[----:B------:R-:W-:-:S07]  /*17b0*/  FSEL R55, R27, -QNAN , P0 ;  /* 0xfff000001b377808 */ /* 0x000fce0000000000 */
.L_x_285:
[----:B------:R-:W-:Y:S05]  /*17c0*/  BSYNC.RECONVERGENT B1 ;  /* 0x0000000000017941 */ /* 0x000fea0003800200 */
.L_x_283:
[----:B------:R-:W-:Y:S01]  /*17d0*/  UISETP.LT.U32.OR UP1, UPT, UR21, -0x7fefffff, UP0 ;  /* 0x801000011500788c */ /* 0x000fe20008721470 */
[----:B------:R-:W-:-:S04]  /*17e0*/  PLOP3.LUT P0, PT, PT, PT, UP0, 0x80, 0x8 ;  /* 0x000000000008781c */ /* 0x000fc80003f0f008 */
[----:B------:R-:W-:Y:S02]  /*17f0*/  FSEL R30, R22, R53, P0 ;  /* 0x00000035161e7208 */ /* 0x000fe40000000000 */
[----:B------:R-:W-:Y:S02]  /*1800*/  FSEL R31, R23, R51, P0 ;  /* 0x00000033171f7208 */ /* 0x000fe40000000000 */
[----:B------:R-:W-:Y:S05]  /*1810*/  BRA.U UP1, `(.L_x_286) ;  /* 0x0000000501007547 */ /* 0x000fea000b800000 */
[----:B------:R-:W-:Y:S01]  /*1820*/  UISETP.GT.U32.AND UP1, UPT, UR5, 0x3ff6a09e, UPT ;  /* 0x3ff6a09e0500788c */ /* 0x000fe2000bf24070 */
[----:B------:R-:W-:Y:S01]  /*1830*/  IMAD.U32 R25, RZ, RZ, UR22 ;  /* 0x00000016ff197e24 */ /* 0x000fe2000f8e00ff */
[----:B------:R-:W-:Y:S01]  /*1840*/  UMOV UR8, 0x3ae80f1e ;  /* 0x3ae80f1e00087882 */ /* 0x000fe20000000000 */
[----:B------:R-:W-:Y:S01]  /*1850*/  IMAD.U32 R24, RZ, RZ, UR15 ;  /* 0x0000000fff187e24 */ /* 0x000fe2000f8e00ff */
[----:B------:R-:W-:Y:S01]  /*1860*/  UMOV UR9, 0x3eb1380b ;  /* 0x3eb1380b00097882 */ /* 0x000fe20000000000 */
[----:B------:R-:W-:Y:S01]  /*1870*/  IMAD.MOV.U32 R26, RZ, RZ, RZ ;  /* 0x000000ffff1a7224 */ /* 0x000fe200078e00ff */
[----:B------:R-:W-:Y:S01]  /*1880*/  PLOP3.LUT P0, PT, PT, PT, UP1, 0x80, 0x8 ;  /* 0x000000000008781c */ /* 0x000fe20003f0f018 */
[----:B------:R-:W-:Y:S01]  /*1890*/  UMOV UR24, 0x2d1b5154 ;  /* 0x2d1b515400187882 */ /* 0x000fe20000000000 */
[----:B------:R-:W-:Y:S02]  /*18a0*/  UMOV UR25, 0x3f3c71c7 ;  /* 0x3f3c71c700197882 */ /* 0x000fe40000000000 */
[----:B------:R-:W-:-:S06]  /*18b0*/  FSEL R25, R25, UR5, P0 ;  /* 0x0000000519197c08 */ /* 0x000fcc0008000000 */
[C---:B------:R-:W-:Y:S02]  /*18c0*/  DADD R28, R24.reuse, 1 ;  /* 0x3ff00000181c7429 */ /* 0x040fe40000000000 */
[----:B------:R-:W-:-:S04]  /*18d0*/  DADD R24, R24, -1 ;  /* 0xbff0000018187429 */ /* 0x000fc80000000000 */
[----:B------:R-:W0:Y:S02]  /*18e0*/  MUFU.RCP64H R27, R29 ;  /* 0x0000001d001b7308 */ /* 0x000e240000001800 */
[----:B0-----:R-:W-:Y:S01]  /*18f0*/  DFMA R46, -R28, R26, 1 ;  /* 0x3ff000001c2e742b */ /* 0x001fe2000000011a */
[----:B------:R-:W-:-:S07]  /*1900*/  IMAD.MOV.U32 R29, RZ, RZ, 0x43300000 ;  /* 0x43300000ff1d7424 */ /* 0x000fce00078e00ff */
        /* <DEDUP_REMOVED lines=17> */
[----:B------:R-:W-:Y:S02]  /*1a20*/  UIADD3 UR8, UPT, UPT, UR4, 0x1, URZ ;  /* 0x0000000104087890 */ /* 0x000fe4000fffe0ff */
[----:B------:R-:W-:Y:S01]  /*1a30*/  @!UP1 UIADD3 UR8, UPT, UPT, UR4, URZ, URZ ;  /* 0x000000ff04089290 */ /* 0x000fe2000fffe0ff */
[----:B------:R-:W-:Y:S01]  /*1a40*/  DMUL R30, R46, R30 ;  /* 0x0000001e2e1e7228 */ /* 0x000fe20000000000 */
[----:B------:R-:W-:Y:S02]  /*1a50*/  UMOV UR9, 0x3f899999 ;  /* 0x3f89999900097882 */ /* 0x000fe40000000000 */
[----:B------:R-:W-:Y:S01]  /*1a60*/  ULOP3.LUT UR8, UR8, 0x80000000, URZ, 0x3c, !UPT ;  /* 0x8000000008087892 */ /* 0x000fe2000f8e3cff */
[----:B------:R-:W-:Y:S01]  /*1a70*/  DFMA R34, R36, R34, UR24 ;  /* 0x0000001824227e2b */ /* 0x000fe20008000022 */
[----:B------:R-:W-:Y:S01]  /*1a80*/  UMOV UR24, 0x923be72d ;  /* 0x923be72d00187882 */ /* 0x000fe20000000000 */
[----:B------:R-:W-:-:S03]  /*1a90*/  UMOV UR25, 0x3f624924 ;  /* 0x3f62492400197882 */ /* 0x000fc60000000000 */
[----:B------:R-:W-:Y:S01]  /*1aa0*/  MOV R28, UR8 ;  /* 0x00000008001c7c02 */ /* 0x000fe20008000f00 */
[----:B------:R-:W-:Y:S02]  /*1ab0*/  UMOV UR8, 0x9999a3c4 ;  /* 0x9999a3c400087882 */ /* 0x000fe40000000000 */
        /* <DEDUP_REMOVED lines=21> */
[----:B------:R-:W-:-:S11]  /*1c10*/  DADD R30, R26, R24 ;  /* 0x000000001a1e7229 */ /* 0x000fd60000000018 */
.L_x_286:
        /* <DEDUP_REMOVED lines=15> */
[----:B------:R-:W-:Y:S01]  /*1d10*/  IMAD.MOV.U32 R28, RZ, RZ, R54 ;  /* 0x000000ffff1c7224 */ /* 0x000fe200078e0036 */
[----:B------:R-:W-:Y:S01]  /*1d20*/  MOV R46, 0x1d70 ;  /* 0x00001d70002e7802 */ /* 0x000fe20000000f00 */
[----:B------:R-:W-:Y:S02]  /*1d30*/  IMAD.MOV.U32 R29, RZ, RZ, R55 ;  /* 0x000000ffff1d7224 */ /* 0x000fe400078e0037 */
[----:B------:R-:W-:Y:S02]  /*1d40*/  IMAD.MOV.U32 R26, RZ, RZ, R30 ;  /* 0x000000ffff1a7224 */ /* 0x000fe400078e001e */
[----:B------:R-:W-:-:S07]  /*1d50*/  IMAD.MOV.U32 R27, RZ, RZ, R31 ;  /* 0x000000ffff1b7224 */ /* 0x000fce00078e001f */
[----:B------:R-:W-:Y:S05]  /*1d60*/  CALL.REL.NOINC `($__internal_14_$__cuda_sm20_div_rn_f64_full) ;  /* 0x0000000c00447944 */ /* 0x000fea0003c00000 */
[----:B------:R-:W-:Y:S01]  /*1d70*/  MOV R24, R34 ;  /* 0x0000002200187202 */ /* 0x000fe20000000f00 */
[----:B------:R-:W-:-:S07]  /*1d80*/  IMAD.MOV.U32 R25, RZ, RZ, R35 ;  /* 0x000000ffff197224 */ /* 0x000fce00078e0023 */
.L_x_288:
[----:B------:R-:W-:Y:S05]  /*1d90*/  BSYNC.RECONVERGENT B1 ;  /* 0x0000000000017941 */ /* 0x000fea0003800200 */
.L_x_287:
[----:B------:R-:W0:Y:S01]  /*1da0*/  FRND.F64.CEIL R24, R24 ;  /* 0x0000001800187313 */ /* 0x000e220000309800 */
[----:B------:R-:W-:-:S05]  /*1db0*/  IMAD R27, R8, UR20, RZ ;  /* 0x00000014081b7c24 */ /* 0x000fca000f8e02ff */
[----:B------:R-:W-:-:S04]  /*1dc0*/  IADD3 R26, P0, PT, R27, UR18, RZ ;  /* 0x000000121b1a7c10 */ /* 0x000fc8000ff1e0ff */
[----:B------:R-:W-:-:S05]  /*1dd0*/  LEA.HI.X.SX32 R27, R27, UR19, 0x1, P0 ;  /* 0x000000131b1b7c11 */ /* 0x000fca00080f0eff */
[----:B0-----:R0:W-:Y:S04]  /*1de0*/  STG.E.64 desc[UR12][R26.64], R24 ;  /* 0x000000181a007986 */ /* 0x0011e8000c101b0c */
.L_x_282:
[----:B------:R-:W-:Y:S05]  /*1df0*/  BSYNC.RECONVERGENT B0 ;  /* 0x0000000000007941 */ /* 0x000fea0003800200 */
.L_x_281:
[----:B------:R-:W-:-:S04]  /*1e00*/  IADD3 R45, P1, PT, R8, UR14, RZ ;  /* 0x0000000e082d7c10 */ /* 0x000fc8000ff3e0ff */
[----:B------:R-:W-:Y:S01]  /*1e10*/  ISETP.GE.U32.AND P0, PT, R45, UR16, PT ;  /* 0x000000102d007c0c */ /* 0x000fe2000bf06070 */
[----:B0-----:R-:W-:-:S05]  /*1e20*/  IMAD.X R24, RZ, RZ, R7, P1 ;  /* 0x000000ffff187224 */ /* 0x001fca00008e0607 */
[----:B------:R-:W-:-:S13]  /*1e30*/  ISETP.GE.AND.EX P0, PT, R24, UR17, PT, P0 ;  /* 0x0000001118007c0c */ /* 0x000fda000bf06300 */
[----:B------:R-:W-:Y:S05]  /*1e40*/  @P0 BRA `(.L_x_289) ;  /* 0x0000000800e00947 */ /* 0x000fea0003800000 */
[----:B------:R-:W-:Y:S01]  /*1e50*/  FMUL.FTZ R28, R50, 1 ;  /* 0x3f800000321c7820 */ /* 0x000fe20000410000 */
[----:B------:R-:W-:Y:S01]  /*1e60*/  PLOP3.LUT P3, PT, PT, PT, UP0, 0x80, 0x8 ;  /* 0x000000000008781c */ /* 0x000fe20003f6f008 */
[----:B------:R-:W-:Y:S03]  /*1e70*/  BSSY.RECONVERGENT B0, `(.L_x_290) ;  /* 0x0000056000007945 */ /* 0x000fe60003800200 */
[----:B------:R-:W-:Y:S01]  /*1e80*/  FSEL R54, R22, R53, P3 ;  /* 0x0000003516367208 */ /* 0x000fe20001800000 */
[----:B------:R-:W0:Y:S01]  /*1e90*/  F2F.F64.F32 R28, R28 ;  /* 0x0000001c001c7310 */ /* 0x000e220000201800 */
[----:B------:R-:W-:Y:S02]  /*1ea0*/  FSEL R55, R23, R51, P3 ;  /* 0x0000003317377208 */ /* 0x000fe40001800000 */
[----:B0-----:R-:W-:Y:S01]  /*1eb0*/  ISETP.GT.AND P0, PT, R29, 0xfffff, PT ;  /* 0x000fffff1d00780c */ /* 0x001fe20003f04270 */
[----:B------:R-:W-:-:S02]  /*1ec0*/  IMAD.MOV.U32 R26, RZ, RZ, R28 ;  /* 0x000000ffff1a7224 */ /* 0x000fc400078e001c */
[----:B------:R-:W-:-:S10]  /*1ed0*/  IMAD.MOV.U32 R27, RZ, RZ, R29 ;  /* 0x000000ffff1b7224 */ /* 0x000fd400078e001d */
[----:B------:R-:W-:-:S10]  /*1ee0*/  @!P0 DMUL R26, R26, 1.80143985094819840000e+16 ;  /* 0x435000001a1a8828 */ /* 0x000fd40000000000 */
[----:B------:R-:W-:-:S04]  /*1ef0*/  @!P0 IMAD.MOV.U32 R29, RZ, RZ, R27 ;  /* 0x000000ffff1d8224 */ /* 0x000fc800078e001b */
[----:B------:R-:W-:-:S05]  /*1f00*/  VIADD R24, R29, 0xffffffff ;  /* 0xffffffff1d187836 */ /* 0x000fca0000000000 */
[----:B------:R-:W-:-:S13]  /*1f10*/  ISETP.GE.U32.AND P1, PT, R24, 0x7fefffff, PT ;  /* 0x7fefffff1800780c */ /* 0x000fda0003f26070 */
[----:B------:R-:W-:Y:S01]  /*1f20*/  @P1 MOV R24, 0x0 ;  /* 0x0000000000181802 */ /* 0x000fe20000000f00 */
[----:B------:R-:W-:Y:S01]  /*1f30*/  @P1 IMAD.MOV.U32 R25, RZ, RZ, 0x7ff00000 ;  /* 0x7ff00000ff191424 */ /* 0x000fe200078e00ff */
[----:B------:R-:W-:-:S05]  /*1f40*/  @P1 LOP3.LUT P2, RZ, R27, 0x7fffffff, RZ, 0xc0, !PT ;  /* 0x7fffffff1bff1812 */ /* 0x000fca000784c0ff */
[----:B------:R-:W-:Y:S01]  /*1f50*/  @P1 DFMA R24, R26, R24, +INF ;  /* 0x7ff000001a18142b */ /* 0x000fe20000000018 */
[----:B------:R-:W-:Y:S02]  /*1f60*/  IMAD.MOV.U32 R27, RZ, RZ, R28 ;  /* 0x000000ffff1b7224 */ /* 0x000fe400078e001c */
[----:B------:R-:W-:Y:S02]  /*1f70*/  IMAD.MOV.U32 R28, RZ, RZ, -0x3ff ;  /* 0xfffffc01ff1c7424 */ /* 0x000fe400078e00ff */
[----:B------:R-:W-:Y:S02]  /*1f80*/  @!P0 IMAD.MOV.U32 R27, RZ, RZ, R26 ;  /* 0x000000ffff1b8224 */ /* 0x000fe400078e001a */
[----:B------:R-:W-:-:S03]  /*1f90*/  @!P0 IMAD.MOV.U32 R28, RZ, RZ, -0x435 ;  /* 0xfffffbcbff1c8424 */ /* 0x000fc600078e00ff */
[----:B------:R-:W-:Y:S02]  /*1fa0*/  @P1 FSEL R24, R24, RZ, P2 ;  /* 0x000000ff18181208 */ /* 0x000fe40001000000 */
[----:B------:R-:W-:Y:S01]  /*1fb0*/  @P1 FSEL R25, R25, -QNAN , P2 ;  /* 0xfff0000019191808 */ /* 0x000fe20001000000 */
[----:B------:R-:W-:Y:S06]  /*1fc0*/  @P1 BRA `(.L_x_291) ;  /* 0x0000000400001947 */ /* 0x000fec0003800000 */
[C---:B------:R-:W-:Y:S01]  /*1fd0*/  LOP3.LUT R24, R29.reuse, 0xfffff, RZ, 0xc0, !PT ;  /* 0x000fffff1d187812 */ /* 0x040fe200078ec0ff */
[----:B------:R-:W-:Y:S01]  /*1fe0*/  IMAD.MOV.U32 R26, RZ, RZ, RZ ;  /* 0x000000ffff1a7224 */ /* 0x000fe200078e00ff */
[----:B------:R-:W-:Y:S01]  /*1ff0*/  UMOV UR8, 0x3ae80f1e ;  /* 0x3ae80f1e00087882 */ /* 0x000fe20000000000 */
[----:B------:R-:W-:Y:S01]  /*2000*/  UMOV UR9, 0x3eb1380b ;  /* 0x3eb1380b00097882 */ /* 0x000fe20000000000 */
[----:B------:R-:W-:Y:S01]  /*2010*/  LOP3.LUT R25, R24, 0x3ff00000, RZ, 0xfc, !PT ;  /* 0x3ff0000018197812 */ /* 0x000fe200078efcff */
[----:B------:R-:W-:Y:S01]  /*2020*/  IMAD.MOV.U32 R24, RZ, RZ, R27 ;  /* 0x000000ffff187224 */ /* 0x000fe200078e001b */
[----:B------:R-:W-:Y:S01]  /*2030*/  LEA.HI R28, R29, R28, RZ, 0xc ;  /* 0x0000001c1d1c7211 */ /* 0x000fe200078f60ff */
[----:B------:R-:W-:Y:S01]  /*2040*/  IMAD.MOV.U32 R29, RZ, RZ, 0x43300000 ;  /* 0x43300000ff1d7424 */ /* 0x000fe200078e00ff */
[----:B------:R-:W-:Y:S01]  /*2050*/  ISETP.GE.U32.AND P0, PT, R25, 0x3ff6a09f, PT ;  /* 0x3ff6a09f1900780c */ /* 0x000fe20003f06070 */
[----:B------:R-:W-:Y:S01]  /*2060*/  UMOV UR24, 0x80000000 ;  /* 0x8000000000187882 */ /* 0x000fe20000000000 */
[----:B------:R-:W-:-:S11]  /*2070*/  UMOV UR25, 0x43300000 ;  /* 0x4330000000197882 */ /* 0x000fd60000000000 */
[----:B------:R-:W-:Y:S01]  /*2080*/  @P0 IADD3 R27, PT, PT, R25, -0x100000, RZ ;  /* 0xfff00000191b0810 */ /* 0x000fe20007ffe0ff */
[----:B------:R-:W-:-:S04]  /*2090*/  @P0 VIADD R28, R28, 0x1 ;  /* 0x000000011c1c0836 */ /* 0x000fc80000000000 */
[----:B------:R-:W-:Y:S01]  /*20a0*/  @P0 IMAD.MOV.U32 R25, RZ, RZ, R27 ;  /* 0x000000ffff190224 */ /* 0x000fe200078e001b */
[----:B------:R-:W-:-:S05]  /*20b0*/  LOP3.LUT R28, R28, 0x80000000, RZ, 0x3c, !PT ;  /* 0x800000001c1c7812 */ /* 0x000fca00078e3cff */
[C---:B------:R-:W-:Y:S02]  /*20c0*/  DADD R30, R24.reuse, 1 ;  /* 0x3ff00000181e7429 */ /* 0x040fe40000000000 */
[----:B------:R-:W-:Y:S02]  /*20d0*/  DADD R24, R24, -1 ;  /* 0xbff0000018187429 */ /* 0x000fe40000000000 */
[----:B------:R-:W-:Y:S01]  /*20e0*/  DADD R28, R28, -UR24 ;  /* 0x800000181c1c7e29 */ /* 0x000fe20008000000 */
[----:B------:R-:W-:Y:S01]  /*20f0*/  UMOV UR24, 0xfefa39ef ;  /* 0xfefa39ef00187882 */ /* 0x000fe20000000000 */
[----:B------:R-:W0:Y:S01]  /*2100*/  MUFU.RCP64H R27, R31 ;  /* 0x0000001f001b7308 */ /* 0x000e220000001800 */
[----:B------:R-:W-:Y:S01]  /*2110*/  UMOV UR25, 0x3fe62e42 ;  /* 0x3fe62e4200197882 */ /* 0x000fe20000000000 */
        /* <DEDUP_REMOVED lines=16> */
[----:B------:R-:W-:Y:S02]  /*2220*/  DFMA R30, R24, -R38, R30 ;  /* 0x80000026181e722b */ /* 0x000fe4000000001e */
[----:B------:R-:W-:-:S03]  /*2230*/  DFMA R26, R28, UR24, R38 ;  /* 0x000000181c1a7c2b */ /* 0x000fc60008000026 */
        /* <DEDUP_REMOVED lines=25> */
.L_x_291:
[----:B------:R-:W-:Y:S05]  /*23d0*/  BSYNC.RECONVERGENT B0 ;  /* 0x0000000000007941 */ /* 0x000fea0003800200 */
.L_x_290:
[----:B------:R-:W-:-:S09]  /*23e0*/  UISETP.LT.U32.OR UP1, UPT, UR21, -0x7fefffff, UP0 ;  /* 0x801000011500788c */ /* 0x000fd20008721470 */
[----:B------:R-:W-:Y:S05]  /*23f0*/  BRA.U UP1, `(.L_x_292) ;  /* 0x0000000101fc7547 */ /* 0x000fea000b800000 */
[----:B------:R-:W-:Y:S01]  /*2400*/  UISETP.GT.U32.AND UP1, UPT, UR5, 0x3ff6a09e, UPT ;  /* 0x3ff6a09e0500788c */ /* 0x000fe2000bf24070 */
[----:B------:R-:W-:Y:S01]  /*2410*/  MOV R26, UR22 ;  /* 0x00000016001a7c02 */ /* 0x000fe20008000f00 */
[----:B------:R-:W-:Y:S01]  /*2420*/  IMAD.U32 R38, RZ, RZ, UR15 ;  /* 0x0000000fff267e24 */ /* 0x000fe2000f8e00ff */
[----:B------:R-:W-:Y:S01]  /*2430*/  UMOV UR8, 0x3ae80f1e ;  /* 0x3ae80f1e00087882 */ /* 0x000fe20000000000 */
[----:B------:R-:W-:Y:S01]  /*2440*/  IMAD.MOV.U32 R28, RZ, RZ, -0x748574fc ;  /* 0x8b7a8b04ff1c7424 */ /* 0x000fe200078e00ff */
[----:B------:R-:W-:Y:S01]  /*2450*/  UMOV UR9, 0x3eb1380b ;  /* 0x3eb1380b00097882 */ /* 0x000fe20000000000 */
[----:B------:R-:W-:Y:S01]  /*2460*/  PLOP3.LUT P0, PT, PT, PT, UP1, 0x80, 0x8 ;  /* 0x000000000008781c */ /* 0x000fe20003f0f018 */
[----:B------:R-:W-:Y:S01]  /*2470*/  IMAD.MOV.U32 R29, RZ, RZ, 0x3ed0ee25 ;  /* 0x3ed0ee25ff1d7424 */ /* 0x000fe200078e00ff */
[----:B------:R-:W-:Y:S01]  /*2480*/  UMOV UR24, 0x2d1b5154 ;  /* 0x2d1b515400187882 */ /* 0x000fe20000000000 */
[----:B------:R-:W-:Y:S01]  /*2490*/  UMOV UR25, 0x3f3c71c7 ;  /* 0x3f3c71c700197882 */ /* 0x000fe20000000000 */
[----:B------:R-:W-:Y:S01]  /*24a0*/  FSEL R39, R26, UR5, P0 ;  /* 0x000000051a277c08 */ /* 0x000fe20008000000 */
[----:B------:R-:W-:-:S02]  /*24b0*/  IMAD.MOV.U32 R26, RZ, RZ, RZ ;  /* 0x000000ffff1a7224 */ /* 0x000fc400078e00ff */
[----:B------:R-:W-:Y:S02]  /*24c0*/  IMAD.MOV.U32 R54, RZ, RZ, -0x80000000 ;  /* 0x80000000ff367424 */ /* 0x000fe400078e00ff */
[----:B------:R-:W-:Y:S01]  /*24d0*/  IMAD.MOV.U32 R55, RZ, RZ, 0x43300000 ;  /* 0x43300000ff377424 */ /* 0x000fe200078e00ff */
[C---:B------:R-:W-:Y:S02]  /*24e0*/  DADD R46, R38.reuse, 1 ;  /* 0x3ff00000262e7429 */ /* 0x040fe40000000000 */
[----:B------:R-:W-:-:S04]  /*24f0*/  DADD R38, R38, -1 ;  /* 0xbff0000026267429 */ /* 0x000fc80000000000 */
[----:B------:R-:W0:Y:S02]  /*2500*/  MUFU.RCP64H R27, R47 ;  /* 0x0000002f001b7308 */ /* 0x000e240000001800 */
[----:B0-----:R-:W-:-:S08]  /*2510*/  DFMA R36, -R46, R26, 1 ;  /* 0x3ff000002e24742b */ /* 0x001fd0000000011a */
        /* <DEDUP_REMOVED lines=22> */
[----:B------:R-:W-:-:S06]  /*2680*/  UMOV UR25, 0x3f624924 ;  /* 0x3f62492400197882 */ /* 0x000fcc0000000000 */
[----:B------:R-:W-:Y:S01]  /*2690*/  DFMA R28, R30, R28, UR24 ;  /* 0x000000181e1c7e2b */ /* 0x000fe2000800001c */
[----:B------:R-:W-:Y:S01]  /*26a0*/  UMOV UR24, 0x9999a3c4 ;  /* 0x9999a3c400187882 */ /* 0x000fe20000000000 */
[----:B------:R-:W-:Y:S01]  /*26b0*/  UMOV UR25, 0x3f899999 ;  /* 0x3f89999900197882 */ /* 0x000fe20000000000 */
[----:B------:R-:W-:Y:S01]  /*26c0*/  DADD R54, -R54, UR8 ;  /* 0x0000000836367e29 */ /* 0x000fe20008000100 */
[----:B------:R-:W-:Y:S01]  /*26d0*/  UMOV UR8, 0x55555554 ;  /* 0x5555555400087882 */ /* 0x000fe20000000000 */
[----:B------:R-:W-:-:S03]  /*26e0*/  UMOV UR9, 0x3fb55555 ;  /* 0x3fb5555500097882 */ /* 0x000fc60000000000 */
[----:B------:R-:W-:Y:S01]  /*26f0*/  DFMA R28, R30, R28, UR24 ;  /* 0x000000181e1c7e2b */ /* 0x000fe2000800001c */
[----:B------:R-:W-:Y:S01]  /*2700*/  UMOV UR24, 0xfefa39ef ;  /* 0xfefa39ef00187882 */ /* 0x000fe20000000000 */
[----:B------:R-:W-:Y:S02]  /*2710*/  UMOV UR25, 0x3fe62e42 ;  /* 0x3fe62e4200197882 */ /* 0x000fe40000000000 */
        /* <DEDUP_REMOVED lines=13> */
.L_x_292:
[----:B------:R-:W0:Y:S01]  /*27f0*/  MUFU.RCP64H R29, R55 ;  /* 0x00000037001d7308 */ /* 0x000e220000001800 */
[----:B------:R-:W-:Y:S01]  /*2800*/  MOV R28, 0x1 ;  /* 0x00000001001c7802 */ /* 0x000fe20000000f00 */
[----:B------:R-:W-:Y:S01]  /*2810*/  IMAD R50, R45, UR20, RZ ;  /* 0x000000142d327c24 */ /* 0x000fe2000f8e02ff */
[----:B------:R-:W-:Y:S01]  /*2820*/  FSETP.GEU.AND P1, PT, |R25|, 6.5827683646048100446e-37, PT ;  /* 0x036000001900780b */ /* 0x000fe20003f2e200 */
[----:B------:R-:W-:Y:S03]  /*2830*/  BSSY.RECONVERGENT B0, `(.L_x_293) ;  /* 0x0000015000007945 */ /* 0x000fe60003800200 */
[----:B------:R-:W-:Y:S01]  /*2840*/  SHF.R.S32.HI R52, RZ, 0x1f, R50 ;  /* 0x0000001fff347819 */ /* 0x000fe20000011432 */
        /* <DEDUP_REMOVED lines=17> */
[----:B------:R-:W-:Y:S02]  /*2960*/  IMAD.MOV.U32 R26, RZ, RZ, R34 ;  /* 0x000000ffff1a7224 */ /* 0x000fe400078e0022 */
[----:B------:R-:W-:-:S07]  /*2970*/  IMAD.MOV.U32 R27, RZ, RZ, R35 ;  /* 0x000000ffff1b7224 */ /* 0x000fce00078e0023 */
.L_x_294:
[----:B------:R-:W-:Y:S05]  /*2980*/  BSYNC.RECONVERGENT B0 ;  /* 0x0000000000007941 */ /* 0x000fea0003800200 */
.L_x_293:
[----:B------:R-:W0:Y:S01]  /*2990*/  FRND.F64.CEIL R26, R26 ;  /* 0x0000001a001a7313 */ /* 0x000e220000309800 */
[----:B------:R-:W-:-:S04]  /*29a0*/  IADD3 R24, P0, PT, R50, UR18, RZ ;  /* 0x0000001232187c10 */ /* 0x000fc8000ff1e0ff */
[----:B------:R-:W-:-:S05]  /*29b0*/  IADD3.X R25, PT, PT, R52, UR19, RZ, P0, !PT ;  /* 0x0000001334197c10 */ /* 0x000fca00087fe4ff */
[----:B0-----:R0:W-:Y:S04]  /*29c0*/  STG.E.64 desc[UR12][R24.64], R26 ;  /* 0x0000001a18007986 */ /* 0x0011e8000c101b0c */
.L_x_289:
[----:B------:R-:W-:Y:S01]  /*29d0*/  IADD3 R8, P0, PT, R8, UR6, RZ ;  /* 0x0000000608087c10 */ /* 0x000fe2000ff1e0ff */
[----:B------:R-:W-:Y:S01]  /*29e0*/  IMAD.HI.U32 R35, R2, -0x2daee0ad, RZ ;  /* 0xd2511f5302237827 */ /* 0x000fe200078e00ff */
[----:B------:R-:W-:Y:S05]  /*29f0*/  WARPSYNC.ALL ;  /* 0x0000000000007948 */ /* 0x000fea0003800000 */
[----:B------:R-:W-:Y:S01]  /*2a00*/  IADD3.X R7, PT, PT, RZ, R7, RZ, P0, !PT ;  /* 0x00000007ff077210 */ /* 0x000fe200007fe4ff */
[----:B------:R-:W-:Y:S01]  /*2a10*/  BAR.SYNC.DEFER_BLOCKING 0x0 ;  /* 0x0000000000007b1d */ /* 0x000fe20000010000 */
[----:B------:R-:W-:Y:S01]  /*2a20*/  ISETP.GE.U32.AND P0, PT, R8, UR10, PT ;  /* 0x0000000a08007c0c */ /* 0x000fe2000bf06070 */
[----:B------:R-:W-:Y:S01]  /*2a30*/  IMAD.MOV.U32 R34, RZ, RZ, R48 ;  /* 0x000000ffff227224 */ /* 0x000fe200078e0030 */
[----:B------:R-:W-:-:S02]  /*2a40*/  LOP3.LUT R35, R32, R35, RZ, 0x3c, !PT ;  /* 0x0000002320237212 */ /* 0x000fc400078e3cff */
[----:B------:R-:W-:-:S13]  /*2a50*/  ISETP.GE.AND.EX P0, PT, R7, UR7, PT, P0 ;  /* 0x0000000707007c0c */ /* 0x000fda000bf06300 */
[----:B------:R-:W-:Y:S05]  /*2a60*/  @!P0 BRA `(.L_x_295) ;  /* 0xffffffe000c48947 */ /* 0x000fea000383ffff */
[----:B------:R-:W-:Y:S05]  /*2a70*/  EXIT ;  /* 0x000000000000794d */ /* 0x000fea0003800000 */
        .weak           $__internal_14_$__cuda_sm20_div_rn_f64_full
        .type           $__internal_14_$__cuda_sm20_div_rn_f64_full,@function
        .size           $__internal_14_$__cuda_sm20_div_rn_f64_full,($__internal_15_$__cuda_sm20_div_s64 - $__internal_14_$__cuda_sm20_div_rn_f64_full)
$__internal_14_$__cuda_sm20_div_rn_f64_full:
[C---:B------:R-:W-:Y:S01]  /*2a80*/  FSETP.GEU.AND P0, PT, |R27|.reuse, 1.469367938527859385e-39, PT ;  /* 0x001000001b00780b */ /* 0x040fe20003f0e200 */
[----:B------:R-:W-:Y:S01]  /*2a90*/  IMAD.MOV.U32 R30, RZ, RZ, 0x1 ;  /* 0x00000001ff1e7424 */ /* 0x000fe200078e00ff */
[----:B------:R-:W-:Y:S01]  /*2aa0*/  LOP3.LUT R24, R27, 0x800fffff, RZ, 0xc0, !PT ;  /* 0x800fffff1b187812 */ /* 0x000fe200078ec0ff */
[----:B------:R-:W-:Y:S01]  /*2ab0*/  IMAD.MOV.U32 R47, RZ, RZ, 0x1ca00000 ;  /* 0x1ca00000ff2f7424 */ /* 0x000fe200078e00ff */
[C---:B------:R-:W-:Y:S01]  /*2ac0*/  FSETP.GEU.AND P2, PT, |R29|.reuse, 1.469367938527859385e-39, PT ;  /* 0x001000001d00780b */ /* 0x040fe20003f4e200 */
[----:B------:R-:W-:Y:S01]  /*2ad0*/  BSSY.RECONVERGENT B2, `(.L_x_296) ;  /* 0x0000052000027945 */ /* 0x000fe20003800200 */
[----:B------:R-:W-:Y:S01]  /*2ae0*/  LOP3.LUT R25, R24, 0x3ff00000, RZ, 0xfc, !PT ;  /* 0x3ff0000018197812 */ /* 0x000fe200078efcff */
[----:B------:R-:W-:Y:S01]  /*2af0*/  IMAD.MOV.U32 R24, RZ, RZ, R26 ;  /* 0x000000ffff187224 */ /* 0x000fe200078e001a */
[----:B------:R-:W-:Y:S02]  /*2b00*/  LOP3.LUT R45, R29, 0x7ff00000, RZ, 0xc0, !PT ;  /* 0x7ff000001d2d7812 */ /* 0x000fe400078ec0ff */
[----:B------:R-:W-:-:S02]  /*2b10*/  LOP3.LUT R54, R27, 0x7ff00000, RZ, 0xc0, !PT ;  /* 0x7ff000001b367812 */ /* 0x000fc400078ec0ff */
[----:B------:R-:W-:Y:S01]  /*2b20*/  MOV R55, R45 ;  /* 0x0000002d00377202 */ /* 0x000fe20000000f00 */
[----:B------:R-:W-:Y:S01]  /*2b30*/  @!P0 DMUL R24, R26, 8.98846567431157953865e+307 ;  /* 0x7fe000001a188828 */ /* 0x000fe20000000000 */
[----:B------:R-:W-:-:S03]  /*2b40*/  ISETP.GE.U32.AND P1, PT, R45, R54, PT ;  /* 0x000000362d00720c */ /* 0x000fc60003f26070 */
[----:B------:R-:W-:Y:S02]  /*2b50*/  @!P2 LOP3.LUT R36, R27, 0x7ff00000, RZ, 0xc0, !PT ;  /* 0x7ff000001b24a812 */ /* 0x000fe400078ec0ff */
[----:B------:R-:W0:Y:S02]  /*2b60*/  MUFU.RCP64H R31, R25 ;  /* 0x00000019001f7308 */ /* 0x000e240000001800 */
[----:B------:R-:W-:Y:S02]  /*2b70*/  @!P2 ISETP.GE.U32.AND P3, PT, R45, R36, PT ;  /* 0x000000242d00a20c */ /* 0x000fe40003f66070 */
[----:B------:R-:W-:Y:S02]  /*2b80*/  @!P0 LOP3.LUT R54, R25, 0x7ff00000, RZ, 0xc0, !PT ;  /* 0x7ff0000019368812 */ /* 0x000fe400078ec0ff */
[----:B------:R-:W-:-:S04]  /*2b90*/  @!P2 SEL R37, R47, 0x63400000, !P3 ;  /* 0x634000002f25a807 */ /* 0x000fc80005800000 */
[----:B------:R-:W-:-:S04]  /*2ba0*/  @!P2 LOP3.LUT R38, R37, 0x80000000, R29, 0xf8, !PT ;  /* 0x800000002526a812 */ /* 0x000fc800078ef81d */
[----:B------:R-:W-:Y:S01]  /*2bb0*/  @!P2 LOP3.LUT R39, R38, 0x100000, RZ, 0xfc, !PT ;  /* 0x001000002627a812 */ /* 0x000fe200078efcff */
[----:B------:R-:W-:Y:S01]  /*2bc0*/  @!P2 IMAD.MOV.U32 R38, RZ, RZ, RZ ;  /* 0x000000ffff26a224 */ /* 0x000fe200078e00ff */
[----:B0-----:R-:W-:-:S08]  /*2bd0*/  DFMA R34, R30, -R24, 1 ;  /* 0x3ff000001e22742b */ /* 0x001fd00000000818 */
[----:B------:R-:W-:-:S08]  /*2be0*/  DFMA R34, R34, R34, R34 ;  /* 0x000000222222722b */ /* 0x000fd00000000022 */
[----:B------:R-:W-:Y:S01]  /*2bf0*/  DFMA R34, R30, R34, R30 ;  /* 0x000000221e22722b */ /* 0x000fe2000000001e */
[----:B------:R-:W-:Y:S01]  /*2c00*/  SEL R31, R47, 0x63400000, !P1 ;  /* 0x634000002f1f7807 */ /* 0x000fe20004800000 */
[----:B------:R-:W-:-:S03]  /*2c10*/  IMAD.MOV.U32 R30, RZ, RZ, R28 ;  /* 0x000000ffff1e7224 */ /* 0x000fc600078e001c */
[----:B------:R-:W-:-:S03]  /*2c20*/  LOP3.LUT R31, R31, 0x800fffff, R29, 0xf8, !PT ;  /* 0x800fffff1f1f7812 */ /* 0x000fc600078ef81d */
[----:B------:R-:W-:-:S03]  /*2c30*/  DFMA R36, R34, -R24, 1 ;  /* 0x3ff000002224742b */ /* 0x000fc60000000818 */
[----:B------:R-:W-:-:S05]  /*2c40*/  @!P2 DFMA R30, R30, 2, -R38 ;  /* 0x400000001e1ea82b */ /* 0x000fca0000000826 */
[----:B------:R-:W-:-:S05]  /*2c50*/  DFMA R36, R34, R36, R34 ;  /* 0x000000242224722b */ /* 0x000fca0000000022 */
[----:B------:R-:W-:-:S03]  /*2c60*/  @!P2 LOP3.LUT R55, R31, 0x7ff00000, RZ, 0xc0, !PT ;  /* 0x7ff000001f37a812 */ /* 0x000fc600078ec0ff */
[----:B------:R-:W-:Y:S02]  /*2c70*/  DMUL R34, R36, R30 ;  /* 0x0000001e24227228 */ /* 0x000fe40000000000 */
[----:B------:R-:W-:-:S05]  /*2c80*/  VIADD R56, R55, 0xffffffff ;  /* 0xffffffff37387836 */ /* 0x000fca0000000000 */
[----:B------:R-:W-:Y:S01]  /*2c90*/  ISETP.GT.U32.AND P0, PT, R56, 0x7feffffe, PT ;  /* 0x7feffffe3800780c */ /* 0x000fe20003f04070 */
[----:B------:R-:W-:Y:S01]  /*2ca0*/  VIADD R56, R54, 0xffffffff ;  /* 0xffffffff36387836 */ /* 0x000fe20000000000 */
[----:B------:R-:W-:-:S04]  /*2cb0*/  DFMA R38, R34, -R24, R30 ;  /* 0x800000182226722b */ /* 0x000fc8000000001e */
[----:B------:R-:W-:-:S04]  /*2cc0*/  ISETP.GT.U32.OR P0, PT, R56, 0x7feffffe, P0 ;  /* 0x7feffffe3800780c */ /* 0x000fc80000704470 */
[----:B------:R-:W-:-:S09]  /*2cd0*/  DFMA R38, R36, R38, R34 ;  /* 0x000000262426722b */ /* 0x000fd20000000022 */
[----:B------:R-:W-:Y:S05]  /*2ce0*/  @P0 BRA `(.L_x_297) ;  /* 0x00000000006c0947 */ /* 0x000fea0003800000 */
[----:B------:R-:W-:-:S04]  /*2cf0*/  LOP3.LUT R34, R27, 0x7ff00000, RZ, 0xc0, !PT ;  /* 0x7ff000001b227812 */ /* 0x000fc800078ec0ff */
[CC--:B------:R-:W-:Y:S02]  /*2d00*/  VIADDMNMX R28, R45.reuse, -R34.reuse, 0xb9600000, !PT ;  /* 0xb96000002d1c7446 */ /* 0x0c0fe40007800922 */
[----:B------:R-:W-:Y:S02]  /*2d10*/  ISETP.GE.U32.AND P0, PT, R45, R34, PT ;  /* 0x000000222d00720c */ /* 0x000fe40003f06070 */
[----:B------:R-:W-:Y:S02]  /*2d20*/  VIMNMX R28, PT, PT, R28, 0x46a00000, PT ;  /* 0x46a000001c1c7848 */ /* 0x000fe40003fe0100 */
[----:B------:R-:W-:-:S05]  /*2d30*/  SEL R47, R47, 0x63400000, !P0 ;  /* 0x634000002f2f7807 */ /* 0x000fca0004000000 */
[----:B------:R-:W-:Y:S02]  /*2d40*/  IMAD.IADD R36, R28, 0x1, -R47 ;  /* 0x000000011c247824 */ /* 0x000fe400078e0a2f */
[----:B------:R-:W-:Y:S02]  /*2d50*/  IMAD.MOV.U32 R28, RZ, RZ, RZ ;  /* 0x000000ffff1c7224 */ /* 0x000fe400078e00ff */
        /* <DEDUP_REMOVED lines=10> */
[----:B------:R-:W-:Y:S01]  /*2e00*/  IADD3 R25, PT, PT, -R36, RZ, RZ ;  /* 0x000000ff24197210 */ /* 0x000fe20007ffe1ff */
[----:B------:R-:W-:Y:S01]  /*2e10*/  IMAD.MOV.U32 R24, RZ, RZ, RZ ;  /* 0x000000ffff187224 */ /* 0x000fe200078e00ff */
[----:B------:R-:W-:-:S05]  /*2e20*/  DMUL.RP R28, R38, R28 ;  /* 0x0000001c261c7228 */ /* 0x000fca0000008000 */
[----:B------:R-:W-:-:S05]  /*2e30*/  DFMA R24, R34, -R24, R38 ;  /* 0x800000182218722b */ /* 0x000fca0000000026 */
[----:B------:R-:W-:Y:S02]  /*2e40*/  LOP3.LUT R27, R29, R27, RZ, 0x3c, !PT ;  /* 0x0000001b1d1b7212 */ /* 0x000fe400078e3cff */
[----:B------:R-:W-:-:S04]  /*2e50*/  IADD3 R24, PT, PT, -R36, -0x43300000, RZ ;  /* 0xbcd0000024187810 */ /* 0x000fc80007ffe1ff */
[----:B------:R-:W-:-:S04]  /*2e60*/  FSETP.NEU.AND P0, PT, |R25|, R24, PT ;  /* 0x000000181900720b */ /* 0x000fc80003f0d200 */
[----:B------:R-:W-:Y:S02]  /*2e70*/  FSEL R34, R28, R34, !P0 ;  /* 0x000000221c227208 */ /* 0x000fe40004000000 */
[----:B------:R-:W-:Y:S01]  /*2e80*/  FSEL R35, R27, R35, !P0 ;  /* 0x000000231b237208 */ /* 0x000fe20004000000 */
[----:B------:R-:W-:Y:S06]  /*2e90*/  BRA `(.L_x_298) ;  /* 0x0000000000547947 */ /* 0x000fec0003800000 */
.L_x_297:
[----:B------:R-:W-:-:S14]  /*2ea0*/  DSETP.NAN.AND P0, PT, R28, R28, PT ;  /* 0x0000001c1c00722a */ /* 0x000fdc0003f08000 */
[----:B------:R-:W-:Y:S05]  /*2eb0*/  @P0 BRA `(.L_x_299) ;  /* 0x0000000000440947 */ /* 0x000fea0003800000 */
[----:B------:R-:W-:-:S14]  /*2ec0*/  DSETP.NAN.AND P0, PT, R26, R26, PT ;  /* 0x0000001a1a00722a */ /* 0x000fdc0003f08000 */
[----:B------:R-:W-:Y:S05]  /*2ed0*/  @P0 BRA `(.L_x_300) ;  /* 0x0000000000300947 */ /* 0x000fea0003800000 */
[----:B------:R-:W-:Y:S01]  /*2ee0*/  ISETP.NE.AND P0, PT, R55, R54, PT ;  /* 0x000000363700720c */ /* 0x000fe20003f05270 */
[----:B------:R-:W-:Y:S02]  /*2ef0*/  IMAD.MOV.U32 R34, RZ, RZ, 0x0 ;  /* 0x00000000ff227424 */ /* 0x000fe400078e00ff */
[----:B------:R-:W-:-:S10]  /*2f00*/  IMAD.MOV.U32 R35, RZ, RZ, -0x80000 ;  /* 0xfff80000ff237424 */ /* 0x000fd400078e00ff */
[----:B------:R-:W-:Y:S05]  /*2f10*/  @!P0 BRA `(.L_x_298) ;  /* 0x0000000000348947 */ /* 0x000fea0003800000 */
[----:B------:R-:W-:Y:S02]  /*2f20*/  ISETP.NE.AND P0, PT, R55, 0x7ff00000, PT ;  /* 0x7ff000003700780c */ /* 0x000fe40003f05270 */
[----:B------:R-:W-:Y:S02]  /*2f30*/  LOP3.LUT R35, R29, 0x80000000, R27, 0x48, !PT ;  /* 0x800000001d237812 */ /* 0x000fe400078e481b */
[----:B------:R-:W-:-:S13]  /*2f40*/  ISETP.EQ.OR P0, PT, R54, RZ, !P0 ;  /* 0x000000ff3600720c */ /* 0x000fda0004702670 */
[----:B------:R-:W-:Y:S01]  /*2f50*/  @P0 LOP3.LUT R24, R35, 0x7ff00000, RZ, 0xfc, !PT ;  /* 0x7ff0000023180812 */ /* 0x000fe200078efcff */
[----:B------:R-:W-:Y:S02]  /*2f60*/  @!P0 IMAD.MOV.U32 R34, RZ, RZ, RZ ;  /* 0x000000ffff228224 */ /* 0x000fe400078e00ff */
[----:B------:R-:W-:Y:S02]  /*2f70*/  @P0 IMAD.MOV.U32 R34, RZ, RZ, RZ ;  /* 0x000000ffff220224 */ /* 0x000fe400078e00ff */
[----:B------:R-:W-:Y:S01]  /*2f80*/  @P0 IMAD.MOV.U32 R35, RZ, RZ, R24 ;  /* 0x000000ffff230224 */ /* 0x000fe200078e0018 */
[----:B------:R-:W-:Y:S06]  /*2f90*/  BRA `(.L_x_298) ;  /* 0x0000000000147947 */ /* 0x000fec0003800000 */
.L_x_300:
[----:B------:R-:W-:Y:S02]  /*2fa0*/  LOP3.LUT R35, R27, 0x80000, RZ, 0xfc, !PT ;  /* 0x000800001b237812 */ /* 0x000fe400078efcff */
[----:B------:R-:W-:Y:S01]  /*2fb0*/  MOV R34, R26 ;  /* 0x0000001a00227202 */ /* 0x000fe20000000f00 */
[----:B------:R-:W-:Y:S06]  /*2fc0*/  BRA `(.L_x_298) ;  /* 0x0000000000087947 */ /* 0x000fec0003800000 */
.L_x_299:
[----:B------:R-:W-:Y:S01]  /*2fd0*/  LOP3.LUT R35, R29, 0x80000, RZ, 0xfc, !PT ;  /* 0x000800001d237812 */ /* 0x000fe200078efcff */
[----:B------:R-:W-:-:S07]  /*2fe0*/  IMAD.MOV.U32 R34, RZ, RZ, R28 ;  /* 0x000000ffff227224 */ /* 0x000fce00078e001c */
.L_x_298:
[----:B------:R-:W-:Y:S05]  /*2ff0*/  BSYNC.RECONVERGENT B2 ;  /* 0x0000000000027941 */ /* 0x000fea0003800200 */
.L_x_296:
[----:B------:R-:W-:-:S04]  /*3000*/  IMAD.MOV.U32 R47, RZ, RZ, 0x0 ;  /* 0x00000000ff2f7424 */ /* 0x000fc800078e00ff */
[----:B------:R-:W-:Y:S05]  /*3010*/  RET.REL.NODEC R46 `(_ZN2at6native63_GLOBAL__N__7310b794_30_DistributionGeometricKernel_cu_fa6e70a443distribution_elementwise_grid_stride_kernelIdLi2EZNS0_9templates4cuda21uniform_and_transformIddPNS_17CUDAGeneratorImplEZZZNS4_16geometric_kernelIS7_EEvRNS_18TensorIteratorBaseEdT_ENKUlvE_clEvENKUlvE4_clEvEUldE_EEvSA_T1_T2_EUlP24curandStatePhilox4_32_10E0_ZNS1_27distribution_nullary_kernelIdd6float4S7_SJ_SE_EEvSA_SG_RKT3_T4_EUlidE_EEvlNS_15PhiloxCudaStateESF_SG_) ;  /* 0xffffffcc2ef87950 */ /* 0x000fea0003c3ffff */
        .weak           $__internal_15_$__cuda_sm20_div_s64
        .type           $__internal_15_$__cuda_sm20_div_s64,@function
        .size           $__internal_15_$__cuda_sm20_div_s64,(.L_x_785 - $__internal_15_$__cuda_sm20_div_s64)
$__internal_15_$__cuda_sm20_div_s64:
[----:B------:R-:W-:Y:S01]  /*3020*/  UMOV UR4, UR6 ;  /* 0x0000000600047c82 */ /* 0x000fe20008000000 */
[----:B------:R-:W-:Y:S02]  /*3030*/  UMOV UR5, URZ ;  /* 0x000000ff00057c82 */ /* 0x000fe40008000000 */
[----:B------:R-:W0:Y:S08]  /*3040*/  I2F.U64.RP R26, UR4 ;  /* 0x00000004001a7d12 */ /* 0x000e300008309000 */
[----:B0-----:R-:W0:Y:S02]  /*3050*/  MUFU.RCP R26, R26 ;  /* 0x0000001a001a7308 */ /* 0x001e240000001000 */
[----:B0-----:R-:W-:-:S06]  /*3060*/  VIADD R24, R26, 0x1ffffffe ;  /* 0x1ffffffe1a187836 */ /* 0x001fcc0000000000 */
[----:B------:R-:W0:Y:S02]  /*3070*/  F2I.U64.TRUNC R24, R24 ;  /* 0x0000001800187311 */ /* 0x000e24000020d800 */
[----:B0-----:R-:W-:Y:S01]  /*3080*/  R2UR UR4, R24 ;  /* 0x00000000180472ca */ /* 0x001fe200000e0000 */
[----:B------:R-:W-:Y:S01]  /*3090*/  IMAD.MOV.U32 R24, RZ, RZ, R27 ;  /* 0x000000ffff187224 */ /* 0x000fe200078e001b */
[----:B------:R-:W-:Y:S01]  /*30a0*/  R2UR UR5, R25 ;  /* 0x00000000190572ca */ /* 0x000fe200000e0000 */
[----:B------:R-:W-:-:S10]  /*30b0*/  IMAD.MOV.U32 R25, RZ, RZ, 0x0 ;  /* 0x00000000ff197424 */ /* 0x000fd400078e00ff */
[----:B------:R-:W-:-:S04]  /*30c0*/  UIMAD.WIDE.U32 UR8, UR4, UR6, URZ ;  /* 0x00000006040872a5 */ /* 0x000fc8000f8e00ff */
[----:B------:R-:W-:Y:S02]  /*30d0*/  UIADD3 UR10, UP0, UPT, URZ, -UR8, URZ ;  /* 0x80000008ff0a7290 */ /* 0x000fe4000ff1e0ff */
[----:B------:R-:W-:Y:S02]  /*30e0*/  UIMAD UR7, UR5, UR6, UR9 ;  /* 0x00000006050772a4 */ /* 0x000fe4000f8e0209 */
[----:B------:R-:W-:Y:S02]  /*30f0*/  UIMAD.WIDE.U32 UR8, UR4, UR10, URZ ;  /* 0x0000000a040872a5 */ /* 0x000fe4000f8e00ff */
[----:B------:R-:W-:-:S05]  /*3100*/  UIADD3.X UR7, UPT, UPT, URZ, ~UR7, URZ, UP0, !UPT ;  /* 0x80000007ff077290 */ /* 0x000fca00087fe4ff */
[----:B------:R-:W-:Y:S01]  /*3110*/  UMOV UR8, UR9 ;  /* 0x0000000900087c82 */ /* 0x000fe20008000000 */
[----:B------:R-:W-:Y:S02]  /*3120*/  UMOV UR9, UR4 ;  /* 0x0000000400097c82 */ /* 0x000fe40008000000 */
[----:B------:R-:W-:-:S04]  /*3130*/  UIMAD.WIDE.U32 UR8, UP0, UR4, UR7, UR8 ;  /* 0x00000007040872a5 */ /* 0x000fc8000f800008 */
[----:B------:R-:W-:Y:S02]  /*3140*/  UIMAD.WIDE.U32 UR8, UP1, UR5, UR10, UR8 ;  /* 0x0000000a050872a5 */ /* 0x000fe4000f820008 */
[----:B------:R-:W-:Y:S02]  /*3150*/  UIMAD.WIDE.U32 UR10, UR5, UR7, URZ ;  /* 0x00000007050a72a5 */ /* 0x000fe4000f8e00ff */
[----:B------:R-:W-:-:S04]  /*3160*/  UIMAD UR7, UR5, UR7, URZ ;  /* 0x00000007050772a4 */ /* 0x000fc8000f8e02ff */
[----:B------:R-:W-:Y:S02]  /*3170*/  UIADD3 UR9, UP2, UPT, UR7, UR9, URZ ;  /* 0x0000000907097290 */ /* 0x000fe4000ff5e0ff */
[----:B------:R-:W-:Y:S02]  /*3180*/  UIADD3.X UR7, UPT, UPT, UR11, UR5, URZ, UP0, !UPT ;  /* 0x000000050b077290 */ /* 0x000fe400087fe4ff */
[----:B------:R-:W-:Y:S02]  /*3190*/  UIMAD.WIDE.U32 UR4, UR9, UR6, URZ ;  /* 0x00000006090472a5 */ /* 0x000fe4000f8e00ff */
[----:B------:R-:W-:Y:S02]  /*31a0*/  UIADD3.X UR7, UPT, UPT, URZ, URZ, UR7, UP2, UP1 ;  /* 0x000000ffff077290 */ /* 0x000fe400097e2407 */
[----:B------:R-:W-:Y:S02]  /*31b0*/  UIADD3 UR10, UP0, UPT, URZ, -UR4, URZ ;  /* 0x80000004ff0a7290 */ /* 0x000fe4000ff1e0ff */
[----:B------:R-:W-:-:S02]  /*31c0*/  UIMAD UR4, UR7, UR6, UR5 ;  /* 0x00000006070472a4 */ /* 0x000fc4000f8e0205 */
[----:B------:R-:W-:Y:S02]  /*31d0*/  UIMAD.WIDE.U32 UR20, UR9, UR10, URZ ;  /* 0x0000000a091472a5 */ /* 0x000fe4000f8e00ff */
[----:B------:R-:W-:Y:S02]  /*31e0*/  UIADD3.X UR4, UPT, UPT, URZ, ~UR4, URZ, UP0, !UPT ;  /* 0x80000004ff047290 */ /* 0x000fe400087fe4ff */
[----:B------:R-:W-:Y:S02]  /*31f0*/  UIADD3 UR11, UP4, UPT, URZ, -UR17, URZ ;  /* 0x80000011ff0b7290 */ /* 0x000fe4000ff9e0ff */
[----:B------:R-:W-:Y:S01]  /*3200*/  UISETP.GE.AND UP1, UPT, UR18, URZ, UPT ;  /* 0x000000ff1200728c */ /* 0x000fe2000bf26270 */
[----:B------:R-:W-:Y:S02]  /*3210*/  UMOV UR8, UR21 ;  /* 0x0000001500087c82 */ /* 0x000fe40008000000 */
[----:B------:R-:W-:Y:S02]  /*3220*/  UIMAD.WIDE.U32 UR8, UP0, UR9, UR4, UR8 ;  /* 0x00000004090872a5 */ /* 0x000fe4000f800008 */
[----:B------:R-:W-:-:S02]  /*3230*/  USEL UR11, UR11, UR17, !UP1 ;  /* 0x000000110b0b7287 */ /* 0x000fc4000c800000 */
[----:B------:R-:W-:Y:S02]  /*3240*/  UIMAD.WIDE.U32 UR8, UP2, UR7, UR10, UR8 ;  /* 0x0000000a070872a5 */ /* 0x000fe4000f840008 */
[----:B------:R-:W-:Y:S02]  /*3250*/  UIMAD UR10, UR7, UR4, URZ ;  /* 0x00000004070a72a4 */ /* 0x000fe4000f8e02ff */
[----:B------:R-:W-:Y:S02]  /*3260*/  UIMAD.WIDE.U32 UR4, UR7, UR4, URZ ;  /* 0x00000004070472a5 */ /* 0x000fe4000f8e00ff */
[----:B------:R-:W-:Y:S02]  /*3270*/  UIADD3 UR10, UP3, UPT, UR10, UR9, URZ ;  /* 0x000000090a0a7290 */ /* 0x000fe4000ff7e0ff */
[----:B------:R-:W-:Y:S02]  /*3280*/  UIADD3.X UR17, UPT, UPT, URZ, ~UR18, URZ, UP4, !UPT ;  /* 0x80000012ff117290 */ /* 0x000fe4000a7fe4ff */
[----:B------:R-:W-:-:S02]  /*3290*/  UIMAD.WIDE.U32 UR8, UR10, UR11, URZ ;  /* 0x0000000b0a0872a5 */ /* 0x000fc4000f8e00ff */
[----:B------:R-:W-:Y:S02]  /*32a0*/  UIADD3.X UR7, UPT, UPT, UR5, UR7, URZ, UP0, !UPT ;  /* 0x0000000705077290 */ /* 0x000fe400087fe4ff */
[----:B------:R-:W-:Y:S01]  /*32b0*/  USEL UR17, UR17, UR18, !UP1 ;  /* 0x0000001211117287 */ /* 0x000fe2000c800000 */
[----:B------:R-:W-:Y:S02]  /*32c0*/  UMOV UR5, URZ ;  /* 0x000000ff00057c82 */ /* 0x000fe40008000000 */
[----:B------:R-:W-:Y:S01]  /*32d0*/  UMOV UR4, UR9 ;  /* 0x0000000900047c82 */ /* 0x000fe20008000000 */
[----:B------:R-:W-:Y:S02]  /*32e0*/  UIADD3.X UR7, UPT, UPT, URZ, URZ, UR7, UP3, UP2 ;  /* 0x000000ffff077290 */ /* 0x000fe40009fe4407 */
[----:B------:R-:W-:Y:S02]  /*32f0*/  UIMAD.WIDE.U32 UR4, UR10, UR17, UR4 ;  /* 0x000000110a0472a5 */ /* 0x000fe4000f8e0004 */
[----:B------:R-:W-:-:S02]  /*3300*/  UIMAD.WIDE.U32 UR8, UR7, UR17, URZ ;  /* 0x00000011070872a5 */ /* 0x000fc4000f8e00ff */
[----:B------:R-:W-:Y:S02]  /*3310*/  UIMAD.WIDE.U32 UR4, UP0, UR7, UR11, UR4 ;  /* 0x0000000b070472a5 */ /* 0x000fe4000f800004 */
[----:B------:R-:W-:Y:S02]  /*3320*/  UIMAD UR10, UR7, UR17, URZ ;  /* 0x00000011070a72a4 */ /* 0x000fe4000f8e02ff */
[----:B------:R-:W-:Y:S02]  /*3330*/  UIADD3.X UR7, UPT, UPT, UR9, URZ, URZ, UP0, !UPT ;  /* 0x000000ff09077290 */ /* 0x000fe400087fe4ff */
[----:B------:R-:W-:-:S04]  /*3340*/  UIADD3 UR8, UP0, UPT, UR10, UR5, URZ ;  /* 0x000000050a087290 */ /* 0x000fc8000ff1e0ff */
[----:B------:R-:W-:Y:S02]  /*3350*/  UIADD3.X UR7, UPT, UPT, URZ, UR7, URZ, UP0, !UPT ;  /* 0x00000007ff077290 */ /* 0x000fe400087fe4ff */
[----:B------:R-:W-:Y:S02]  /*3360*/  UIMAD.WIDE.U32 UR4, UR8, UR6, URZ ;  /* 0x00000006080472a5 */ /* 0x000fe4000f8e00ff */
[----:B------:R-:W-:Y:S02]  /*3370*/  UIADD3 UR9, UP2, UPT, UR8, 0x1, URZ ;  /* 0x0000000108097890 */ /* 0x000fe4000ff5e0ff */
[----:B------:R-:W-:Y:S02]  /*3380*/  UIMAD UR5, UR7, UR6, UR5 ;  /* 0x00000006070572a4 */ /* 0x000fe4000f8e0205 */
[----:B------:R-:W-:Y:S02]  /*3390*/  UIADD3 UR11, UP0, UPT, -UR4, UR11, URZ ;  /* 0x0000000b040b7290 */ /* 0x000fe4000ff1e1ff */
[----:B------:R-:W-:-:S02]  /*33a0*/  UIADD3.X UR4, UPT, UPT, URZ, UR7, URZ, UP2, !UPT ;  /* 0x00000007ff047290 */ /* 0x000fc400097fe4ff */
[----:B------:R-:W-:Y:S02]  /*33b0*/  UIADD3.X UR17, UPT, UPT, ~UR5, UR17, URZ, UP0, !UPT ;  /* 0x0000001105117290 */ /* 0x000fe400087fe5ff */
[----:B------:R-:W-:Y:S02]  /*33c0*/  UISETP.GE.U32.AND UP0, UPT, UR11, UR6, UPT ;  /* 0x000000060b00728c */ /* 0x000fe4000bf06070 */
[----:B------:R-:W-:Y:S02]  /*33d0*/  UIADD3 UR5, UP2, UPT, -UR6, UR11, URZ ;  /* 0x0000000b06057290 */ /* 0x000fe4000ff5e1ff */
[----:B------:R-:W-:Y:S02]  /*33e0*/  UISETP.GE.U32.AND.EX UP0, UPT, UR17, URZ, UPT, UP0 ;  /* 0x000000ff1100728c */ /* 0x000fe4000bf06100 */
[----:B------:R-:W-:Y:S02]  /*33f0*/  UIADD3.X UR10, UPT, UPT, UR17, -0x1, URZ, UP2, !UPT ;  /* 0xffffffff110a7890 */ /* 0x000fe400097fe4ff */
[----:B------:R-:W-:-:S02]  /*3400*/  USEL UR5, UR5, UR11, UP0 ;  /* 0x0000000b05057287 */ /* 0x000fc40008000000 */
[----:B------:R-:W-:Y:S02]  /*3410*/  USEL UR8, UR9, UR8, UP0 ;  /* 0x0000000809087287 */ /* 0x000fe40008000000 */
[----:B------:R-:W-:Y:S02]  /*3420*/  USEL UR10, UR10, UR17, UP0 ;  /* 0x000000110a0a7287 */ /* 0x000fe40008000000 */
[----:B------:R-:W-:Y:S02]  /*3430*/  UISETP.GE.U32.AND UP2, UPT, UR5, UR6, UPT ;  /* 0x000000060500728c */ /* 0x000fe4000bf46070 */
[----:B------:R-:W-:Y:S02]  /*3440*/  USEL UR7, UR4, UR7, UP0 ;  /* 0x0000000704077287 */ /* 0x000fe40008000000 */
[----:B------:R-:W-:Y:S02]  /*3450*/  UIADD3 UR4, UP3, UPT, UR8, 0x1, URZ ;  /* 0x0000000108047890 */ /* 0x000fe4000ff7e0ff */
[----:B------:R-:W-:-:S02]  /*3460*/  UISETP.GE.U32.AND.EX UP0, UPT, UR10, URZ, UPT, UP2 ;  /* 0x000000ff0a00728c */ /* 0x000fc4000bf06120 */
[----:B------:R-:W-:Y:S02]  /*3470*/  UIADD3.X UR5, UPT, UPT, URZ, UR7, URZ, UP3, !UPT ;  /* 0x00000007ff057290 */ /* 0x000fe40009ffe4ff */
[----:B------:R-:W-:Y:S02]  /*3480*/  USEL UR4, UR4, UR8, UP0 ;  /* 0x0000000804047287 */ /* 0x000fe40008000000 */
[----:B------:R-:W-:Y:S02]  /*3490*/  USEL UR5, UR5, UR7, UP0 ;  /* 0x0000000705057287 */ /* 0x000fe40008000000 */
[----:B------:R-:W-:Y:S02]  /*34a0*/  UIADD3 UR7, UP2, UPT, URZ, -UR4, URZ ;  /* 0x80000004ff077290 */ /* 0x000fe4000ff5e0ff */
[----:B------:R-:W-:Y:S02]  /*34b0*/  UISETP.NE.U32.AND UP0, UPT, UR6, URZ, UPT ;  /* 0x000000ff0600728c */ /* 0x000fe4000bf05070 */
[----:B------:R-:W-:-:S02]  /*34c0*/  UIADD3.X UR8, UPT, UPT, URZ, ~UR5, URZ, UP2, !UPT ;  /* 0x80000005ff087290 */ /* 0x000fc400097fe4ff */
[----:B------:R-:W-:Y:S02]  /*34d0*/  UISETP.NE.AND.EX UP0, UPT, URZ, URZ, UPT, UP0 ;  /* 0x000000ffff00728c */ /* 0x000fe4000bf05300 */
[----:B------:R-:W-:Y:S02]  /*34e0*/  USEL UR4, UR7, UR4, !UP1 ;  /* 0x0000000407047287 */ /* 0x000fe4000c800000 */
[----:B------:R-:W-:Y:S02]  /*34f0*/  USEL UR5, UR8, UR5, !UP1 ;  /* 0x0000000508057287 */ /* 0x000fe4000c800000 */
[----:B------:R-:W-:Y:S02]  /*3500*/  USEL UR4, UR4, 0xffffffff, UP0 ;  /* 0xffffffff04047887 */ /* 0x000fe40008000000 */
[----:B------:R-:W-:Y:S01]  /*3510*/  USEL UR5, UR5, 0xffffffff, UP0 ;  /* 0xffffffff05057887 */ /* 0x000fe20008000000 */
[----:B------:R-:W-:Y:S11]  /*3520*/  RET.REL.NODEC R24 `(_ZN2at6native63_GLOBAL__N__7310b794_30_DistributionGeometricKernel_cu_fa6e70a443distribution_elementwise_grid_stride_kernelIdLi2EZNS0_9templates4cuda21uniform_and_transformIddPNS_17CUDAGeneratorImplEZZZNS4_16geometric_kernelIS7_EEvRNS_18TensorIteratorBaseEdT_ENKUlvE_clEvENKUlvE4_clEvEUldE_EEvSA_T1_T2_EUlP24curandStatePhilox4_32_10E0_ZNS1_27distribution_nullary_kernelIdd6float4S7_SJ_SE_EEvSA_SG_RKT3_T4_EUlidE_EEvlNS_15PhiloxCudaStateESF_SG_) ;  /* 0xffffffc818b47950 */ /* 0x000ff60003c3ffff */
.L_x_301:
        /* <DEDUP_REMOVED lines=13> */
.L_x_785:


//--------------------- .text._ZN2at6native63_GLOBAL__N__7310b794_30_DistributionGeometricKernel_cu_fa6e70a443distribution_elementwise_grid_stride_kernelIdLi2EZNS0_9templates4cuda21uniform_and_transformIddPNS_17CUDAGeneratorImplEZZZNS4_16geometric_kernelIS7_EEvRNS_18TensorIteratorBaseEdT_ENKUlvE_clEvENKUlvE4_clEvEUldE_EEvSA_T1_T2_EUlP24curandStatePhilox4_32_10E_ZNS1_27distribution_nullary_kernelIdd7double2S7_SJ_SE_EEvSA_SG_RKT3_T4_EUlidE0_EEvlNS_15PhiloxCudaStateESF_SG_ --------------------------
	.section	.text._ZN2at6native63_GLOBAL__N__7310b794_30_DistributionGeometricKernel_cu_fa6e70a443distribution_elementwise_grid_stride_kernelIdLi2EZNS0_9templates4cuda21uniform_and_transformIddPNS_17CUDAGeneratorImplEZZZNS4_16geometric_kernelIS7_EEvRNS_18TensorIteratorBaseEdT_ENKUlvE_clEvENKUlvE4_clEvEUldE_EEvSA_T1_T2_EUlP24curandStatePhilox4_32_10E_ZNS1_27distribution_nullary_kernelIdd7double2S7_SJ_SE_EEvSA_SG_RKT3_T4_EUlidE0_EEvlNS_15PhiloxCudaStateESF_SG_,"ax",@progbits
	.align	128
.text._ZN2at6native63_GLOBAL__N__7310b794_30_DistributionGeometricKernel_cu_fa6e70a443distribution_elementwise_grid_stride_kernelIdLi2EZNS0_9templates4cuda21uniform_and_transformIddPNS_17CUDAGeneratorImplEZZZNS4_16geometric_kernelIS7_EEvRNS_18TensorIteratorBaseEdT_ENKUlvE_clEvENKUlvE4_clEvEUldE_EEvSA_T1_T2_EUlP24curandStatePhilox4_32_10E_ZNS1_27distribution_nullary_kernelIdd7double2S7_SJ_SE_EEvSA_SG_RKT3_T4_EUlidE0_EEvlNS_15PhiloxCudaStateESF_SG_:
        .type           _ZN2at6native63_GLOBAL__N__7310b794_30_DistributionGeometricKernel_cu_fa6e70a443distribution_elementwise_grid_stride_kernelIdLi2EZNS0_9templates4cuda21uniform_and_transformIddPNS_17CUDAGeneratorImplEZZZNS4_16geometric_kernelIS7_EEvRNS_18TensorIteratorBaseEdT_ENKUlvE_clEvENKUlvE4_clEvEUldE_EEvSA_T1_T2_EUlP24curandStatePhilox4_32_10E_ZNS1_27distribution_nullary_kernelIdd7double2S7_SJ_SE_EEvSA_SG_RKT3_T4_EUlidE0_EEvlNS_15PhiloxCudaStateESF_SG_,@function
        .size           _ZN2at6native63_GLOBAL__N__7310b794_30_DistributionGeometricKernel_cu_fa6e70a443distribution_elementwise_grid_stride_kernelIdLi2EZNS0_9templates4cuda21uniform_and_transformIddPNS_17CUDAGeneratorImplEZZZNS4_16geometric_kernelIS7_EEvRNS_18TensorIteratorBaseEdT_ENKUlvE_clEvENKUlvE4_clEvEUldE_EEvSA_T1_T2_EUlP24curandStatePhilox4_32_10E_ZNS1_27distribution_nullary_kernelIdd7double2S7_SJ_SE_EEvSA_SG_RKT3_T4_EUlidE0_EEvlNS_15PhiloxCudaStateESF_SG_,(.L_x_788 - _ZN2at6native63_GLOBAL__N__7310b794_30_DistributionGeometricKernel_cu_fa6e70a443distribution_elementwise_grid_stride_kernelIdLi2EZNS0_9templates4cuda21uniform_and_transformIddPNS_17CUDAGeneratorImplEZZZNS4_16geometric_kernelIS7_EEvRNS_18TensorIteratorBaseEdT_ENKUlvE_clEvENKUlvE4_clEvEUldE_EEvSA_T1_T2_EUlP24curandStatePhilox4_32_10E_ZNS1_27distribution_nullary_kernelIdd7double2S7_SJ_SE_EEvSA_SG_RKT3_T4_EUlidE0_EEvlNS_15PhiloxCudaStateESF_SG_)
        .other          _ZN2at6native63_GLOBAL__N__7310b794_30_DistributionGeometricKernel_cu_fa6e70a443distribution_elementwise_grid_stride_kernelIdLi2EZNS0_9templates4cuda21uniform_and_transformIddPNS_17CUDAGeneratorImplEZZZNS4_16geometric_kernelIS7_EEvRNS_18TensorIteratorBaseEdT_ENKUlvE_clEvENKUlvE4_clEvEUldE_EEvSA_T1_T2_EUlP24curandStatePhilox4_32_10E_ZNS1_27distribution_nullary_kernelIdd7double2S7_SJ_SE_EEvSA_SG_RKT3_T4_EUlidE0_EEvlNS_15PhiloxCudaStateESF_SG_,@"STO_CUDA_ENTRY STV_DEFAULT"
_ZN2at6native63_GLOBAL__N__7310b794_30_DistributionGeometricKernel_cu_fa6e70a443distribution_elementwise_grid_stride_kernelIdLi2EZNS0_9templates4cuda21uniform_and_transformIddPNS_17CUDAGeneratorImplEZZZNS4_16geometric_kernelIS7_EEvRNS_18TensorIteratorBaseEdT_ENKUlvE_clEvENKUlvE4_clEvEUldE_EEvSA_T1_T2_EUlP24curandStatePhilox4_32_10E_ZNS1_27distribution_nullary_kernelIdd7double2S7_SJ_SE_EEvSA_SG_RKT3_T4_EUlidE0_EEvlNS_15PhiloxCudaStateESF_SG_:
        /* <DEDUP_REMOVED lines=25> */
[----:B------:R-:W-:Y:S01]  /*0190*/  IMAD.WIDE.U32 R6, R12, -0x326172a9, RZ ;  /* 0xcd9e8d570c067825 */ /* 0x000fe200078e00ff */
        /* <DEDUP_REMOVED lines=47> */
[----:B------:R-:W-:Y:S02]  /*0490*/  VIADD R3, R20, 0x5384540f ;  /* 0x5384540f14037836 */ /* 0x000fe40000000000 */
[----:B------:R-:W-:Y:S02]  /*04a0*/  VIADD R5, R21, 0x1fd5c5a3 ;  /* 0x1fd5c5a315057836 */ /* 0x000fe40000000000 */
[----:B------:R-:W-:-:S04]  /*04b0*/  IMAD.WIDE.U32 R8, R8, -0x326172a9, RZ ;  /* 0xcd9e8d5708087825 */ /* 0x000fc800078e00ff */
[----:B------:R-:W-:Y:S01]  /*04c0*/  IMAD.WIDE.U32 R10, R10, -0x2daee0ad, RZ ;  /* 0xd2511f530a0a7825 */ /* 0x000fe200078e00ff */
[----:B------:R-:W-:-:S04]  /*04d0*/  LOP3.LUT R6, R3, R6, R9, 0x96, !PT ;  /* 0x0000000603067212 */ /* 0x000fc800078e9609 */
[----:B------:R-:W-:Y:S01]  /*04e0*/  LOP3.LUT R2, R5, R2, R11, 0x96, !PT ;  /* 0x0000000205027212 */ /* 0x000fe200078e960b */
[----:B------:R-:W-:-:S04]  /*04f0*/  IMAD.WIDE.U32 R6, R6, -0x2daee0ad, RZ ;  /* 0xd2511f5306067825 */ /* 0x000fc800078e00ff */
[----:B------:R-:W-:Y:S02]  /*0500*/  VIADD R5, R21, 0xdb3d7428 ;  /* 0xdb3d742815057836 */ /* 0x000fe40000000000 */
[----:B------:R-:W-:-:S03]  /*0510*/  IMAD.WIDE.U32 R2, R2, -0x326172a9, RZ ;  /* 0xcd9e8d5702027825 */ /* 0x000fc600078e00ff */
[----:B------:R-:W-:Y:S01]  /*0520*/  LOP3.LUT R10, R5, R10, R7, 0x96, !PT ;  /* 0x0000000a050a7212 */ /* 0x000fe200078e9607 */
[----:B------:R-:W-:Y:S01]  /*0530*/  VIADD R11, R20, 0x8ff34781 ;  /* 0x8ff34781140b7836 */ /* 0x000fe20000000000 */
[----:B------:R-:W-:-:S03]  /*0540*/  LOP3.LUT R17, R17, R8, R3, 0x96, !PT ;  /* 0x0000000811117212 */ /* 0x000fc600078e9603 */
[----:B------:R-:W-:-:S04]  /*0550*/  IMAD.HI.U32 R5, R10, -0x326172a9, RZ ;  /* 0xcd9e8d570a057827 */ /* 0x000fc800078e00ff */
[----:B------:R-:W-:Y:S01]  /*0560*/  IMAD.HI.U32 R3, R17, -0x2daee0ad, RZ ;  /* 0xd2511f5311037827 */ /* 0x000fe200078e00ff */
[----:B------:R-:W-:-:S03]  /*0570*/  LOP3.LUT R11, R11, R2, R5, 0x96, !PT ;  /* 0x000000020b0b7212 */ /* 0x000fc600078e9605 */
[----:B------:R-:W-:Y:S01]  /*0580*/  IMAD.SHL.U32 R5, R16, 0x2, RZ ;  /* 0x0000000210057824 */ /* 0x000fe200078e00ff */
[----:B------:R-:W-:Y:S01]  /*0590*/  LOP3.LUT R6, R6, R3, RZ, 0x3c, !PT ;  /* 0x0000000306067212 */ /* 0x000fe200078e3cff */
[----:B------:R-:W-:Y:S06]  /*05a0*/  BRA.U UP0, `(.L_x_302) ;  /* 0x0000000100507547 */ /* 0x000fec000b800000 */
[----:B------:R-:W0:Y:S01]  /*05b0*/  I2F.U32.RP R7, R5 ;  /* 0x0000000500077306 */ /* 0x000e220000209000 */
[----:B------:R-:W-:Y:S01]  /*05c0*/  IMAD.MOV R9, RZ, RZ, -R5 ;  /* 0x000000ffff097224 */ /* 0x000fe200078e0a05 */
[----:B------:R-:W-:-:S06]  /*05d0*/  ISETP.NE.U32.AND P2, PT, R5, RZ, PT ;  /* 0x000000ff0500720c */ /* 0x000fcc0003f45070 */
[----:B0-----:R-:W0:Y:S02]  /*05e0*/  MUFU.RCP R7, R7 ;  /* 0x0000000700077308 */ /* 0x001e240000001000 */
[----:B0-----:R-:W-:-:S06]  /*05f0*/  IADD3 R2, PT, PT, R7, 0xffffffe, RZ ;  /* 0x0ffffffe07027810 */ /* 0x001fcc0007ffe0ff */
[----:B------:R0:W1:Y:S02]  /*0600*/  F2I.FTZ.U32.TRUNC.NTZ R3, R2 ;  /* 0x0000000200037305 */ /* 0x000064000021f000 */
[----:B0-----:R-:W-:Y:S02]  /*0610*/  IMAD.MOV.U32 R2, RZ, RZ, RZ ;  /* 0x000000ffff027224 */ /* 0x001fe400078e00ff */
[----:B-1----:R-:W-:-:S04]  /*0620*/  IMAD R9, R9, R3, RZ ;  /* 0x0000000309097224 */ /* 0x002fc800078e02ff */
[----:B------:R-:W-:-:S06]  /*0630*/  IMAD.HI.U32 R3, R3, R9, R2 ;  /* 0x0000000903037227 */ /* 0x000fcc00078e0002 */
[----:B------:R-:W-:-:S04]  /*0640*/  IMAD.HI.U32 R2, R3, UR4, RZ ;  /* 0x0000000403027c27 */ /* 0x000fc8000f8e00ff */
[----:B------:R-:W-:Y:S01]  /*0650*/  IMAD.MOV.U32 R3, RZ, RZ, RZ ;  /* 0x000000ffff037224 */ /* 0x000fe200078e00ff */
        /* <DEDUP_REMOVED lines=9> */
.L_x_302:
[----:B------:R-:W-:-:S07]  /*06f0*/  MOV R22, 0x710 ;  /* 0x0000071000167802 */ /* 0x000fce0000000f00 */
[----:B------:R-:W-:Y:S05]  /*0700*/  CALL.REL.NOINC `($__internal_17_$__cuda_sm20_div_s64) ;  /* 0x0000005c009c7944 */ /* 0x000fea0003c00000 */
.L_x_303:
        /* <DEDUP_REMOVED lines=10> */
[----:B------:R-:W0:Y:S01]  /*07b0*/  LDC.64 R2, c[0x0][0x548] ;  /* 0x00015200ff027b82 */ /* 0x000e220000000a00 */
[----:B------:R-:W-:Y:S02]  /*07c0*/  IMAD.MOV.U32 R4, RZ, RZ, 0x1 ;  /* 0x00000001ff047424 */ /* 0x000fe400078e00ff */
[----:B------:R-:W-:Y:S01]  /*07d0*/  IMAD R10, R10, -0x326172a9, RZ ;  /* 0xcd9e8d570a0a7824 */ /* 0x000fe200078e02ff */
        /* <DEDUP_REMOVED lines=22> */
[----:B------:R-:W-:Y:S05]  /*0940*/  CALL.REL.NOINC `($__internal_16_$__cuda_sm20_div_rn_f64_full) ;  /* 0x0000005400a47944 */ /* 0x000fea0003c00000 */
[----:B------:R-:W-:Y:S01]  /*0950*/  IMAD.MOV.U32 R30, RZ, RZ, R40 ;  /* 0x000000ffff1e7224 */ /* 0x000fe200078e0028 */
[----:B------:R-:W-:-:S07]  /*0960*/  MOV R31, R41 ;  /* 0x00000029001f7202 */ /* 0x000fce0000000f00 */
.L_x_304:
[----:B------:R-:W0:Y:S01]  /*0970*/  LDCU.64 UR48, c[0x0][0x548] ;  /* 0x0000a900ff3077ac */ /* 0x000e220008000a00 */
[----:B------:R-:W-:Y:S01]  /*0980*/  IMAD.MOV.U32 R4, RZ, RZ, -0x314d23bc ;  /* 0xceb2dc44ff047424 */ /* 0x000fe200078e00ff */
[----:B------:R-:W-:Y:S01]  /*0990*/  MOV R32, 0x0 ;  /* 0x0000000000207802 */ /* 0x000fe20000000f00 */
[----:B------:R-:W-:Y:S01]  /*09a0*/  IMAD.MOV.U32 R5, RZ, RZ, 0x3ed087ff ;  /* 0x3ed087ffff057424 */ /* 0x000fe200078e00ff */
        /* <DEDUP_REMOVED lines=16> */
[----:B------:R-:W-:Y:S01]  /*0ab0*/  IMAD.MOV.U32 R33, RZ, RZ, 0x7ff00000 ;  /* 0x7ff00000ff217424 */ /* 0x000fe200078e00ff */
[----:B------:R-:W1:Y:S05]  /*0ac0*/  LDCU UR4, c[0x0][0x3a8] ;  /* 0x00007500ff0477ac */ /* 0x000e6a0008000800 */
[----:B------:R-:W-:Y:S01]  /*0ad0*/  DADD R28, R30, -UR48 ;  /* 0x800000301e1c7e29 */ /* 0x000fe20008000000 */
[----:B------:R-:W2:Y:S01]  /*0ae0*/  LDCU UR72, c[0x0][0x3ac] ;  /* 0x00007580ff4877ac */ /* 0x000ea20008000800 */
[----:B------:R-:W3:Y:S06]  /*0af0*/  LDCU UR71, c[0x0][0x4d8] ;  /* 0x00009b00ff4777ac */ /* 0x000eec0008000800 */
[----:B------:R-:W-:Y:S01]  /*0b00*/  DMUL R34, R28, R28 ;  /* 0x0000001c1c227228 */ /* 0x000fe20000000000 */
[----:B------:R-:W4:Y:S01]  /*0b10*/  LDCU UR70, c[0x0][0x3c0] ;  /* 0x00007800ff4677ac */ /* 0x000f220008000800 */
[----:B0-----:R-:W-:Y:S01]  /*0b20*/  UIADD3 UR74, UPT, UPT, UR74, -0x1, URZ ;  /* 0xffffffff4a4a7890 */ /* 0x001fe2000fffe0ff */
[----:B------:R-:W0:Y:S05]  /*0b30*/  LDCU UR69, c[0x0][0x4dc] ;  /* 0x00009b80ff4577ac */ /* 0x000e2a0008000800 */
[C---:B------:R-:W-:Y:S01]  /*0b40*/  DFMA R4, R34.reuse, UR12, R4 ;  /* 0x0000000c22047c2b */ /* 0x040fe20008000004 */
[----:B------:R-:W-:Y:S01]  /*0b50*/  UISETP.LT.U32.AND UP0, UPT, UR74, 0x18, UPT ;  /* 0x000000184a00788c */ /* 0x000fe2000bf01070 */
[----:B------:R-:W0:Y:S06]  /*0b60*/  LDCU UR68, c[0x0][0x3c4] ;  /* 0x00007880ff4477ac */ /* 0x000e2c0008000800 */
[----:B------:R-:W-:Y:S01]  /*0b70*/  DFMA R26, R34, R4, UR16 ;  /* 0x00000010221a7e2b */ /* 0x000fe20008000004 */
[----:B------:R-:W-:Y:S01]  /*0b80*/  USEL UR73, UR74, 0x18, UP0 ;  /* 0x000000184a497887 */ /* 0x000fe20008000000 */
[----:B------:R-:W-:Y:S01]  /*0b90*/  FSEL R4, R24, R2, !P2 ;  /* 0x0000000218047208 */ /* 0x000fe20005000000 */
[----:B------:R-:W0:Y:S01]  /*0ba0*/  LDCU UR67, c[0x0][0x4e0] ;  /* 0x00009c00ff4377ac */ /* 0x000e220008000800 */
[----:B------:R-:W-:-:S02]  /*0bb0*/  FSEL R5, R25, R3, !P2 ;  /* 0x0000000319057208 */ /* 0x000fc40005000000 */
[----:B------:R-:W-:Y:S01]  /*0bc0*/  SEL R25, R25, R3, !P2 ;  /* 0x0000000319197207 */ /* 0x000fe20005000000 */
[----:B------:R-:W0:Y:S01]  /*0bd0*/  LDCU UR66, c[0x0][0x3d8] ;  /* 0x00007b00ff4277ac */ /* 0x000e220008000800 */
[----:B------:R-:W-:Y:S01]  /*0be0*/  DFMA R26, R34, R26, UR20 ;  /* 0x00000014221a7e2b */ /* 0x000fe2000800001a */
[----:B------:R-:W-:Y:S01]  /*0bf0*/  SEL R24, R24, R2, !P2 ;  /* 0x0000000218187207 */ /* 0x000fe20005000000 */
[----:B------:R-:W-:Y:S01]  /*0c00*/  DFMA R2, R4, R32, +INF ;  /* 0x7ff000000402742b */ /* 0x000fe20000000020 */
[----:B------:R-:W-:Y:S01]  /*0c10*/  LOP3.LUT R7, R25, 0xfffff, RZ, 0xc0, !PT ;  /* 0x000fffff19077812 */ /* 0x000fe200078ec0ff */
[----:B------:R-:W0:Y:S01]  /*0c20*/  LDCU UR65, c[0x0][0x4e4] ;  /* 0x00009c80ff4177ac */ /* 0x000e220008000800 */
[----:B------:R-:W-:Y:S01]  /*0c30*/  LOP3.LUT P1, RZ, R5, 0x7fffffff, RZ, 0xc0, !PT ;  /* 0x7fffffff05ff7812 */ /* 0x000fe2000782c0ff */
[----:B------:R-:W-:Y:S01]  /*0c40*/  VIADD R5, R21, 0x96a522ad ;  /* 0x96a522ad15057836 */ /* 0x000fe20000000000 */
[----:B------:R-:W-:Y:S01]  /*0c50*/  SHF.R.U32.HI R4, RZ, 0x14, R25 ;  /* 0x00000014ff047819 */ /* 0x000fe20000011619 */
[----:B------:R-:W-:Y:S01]  /*0c60*/  DFMA R26, R34, R26, UR24 ;  /* 0x00000018221a7e2b */ /* 0x000fe2000800001a */
[----:B------:R-:W-:Y:S01]  /*0c70*/  LOP3.LUT R7, R7, 0x3ff00000, RZ, 0xfc, !PT ;  /* 0x3ff0000007077812 */ /* 0x000fe200078efcff */
[----:B------:R-:W0:Y:S01]  /*0c80*/  LDCU UR64, c[0x0][0x3dc] ;  /* 0x00007b80ff4077ac */ /* 0x000e220008000800 */
[----:B------:R-:W-:-:S02]  /*0c90*/  LEA.HI R8, R25, 0xfffffbcb, RZ, 0xc ;  /* 0xfffffbcb19087811 */ /* 0x000fc400078f60ff */
[----:B------:R-:W-:Y:S01]  /*0ca0*/  @P2 IADD3 R8, PT, PT, R4, -0x3ff, RZ ;  /* 0xfffffc0104082810 */ /* 0x000fe20007ffe0ff */
[----:B------:R-:W0:Y:S01]  /*0cb0*/  LDCU UR63, c[0x0][0x4e8] ;  /* 0x00009d00ff3f77ac */ /* 0x000e220008000800 */
[----:B------:R-:W-:Y:S01]  /*0cc0*/  LOP3.LUT R6, R6, R5, RZ, 0x3c, !PT ;  /* 0x0000000506067212 */ /* 0x000fe200078e3cff */
[C---:B------:R-:W-:Y:S01]  /*0cd0*/  DFMA R26, R34.reuse, R26, UR28 ;  /* 0x0000001c221a7e2b */ /* 0x040fe2000800001a */
[----:B------:R-:W-:Y:S01]  /*0ce0*/  FSEL R4, R3, -QNAN , P1 ;  /* 0xfff0000003047808 */ /* 0x000fe20000800000 */
[----:B------:R-:W0:Y:S01]  /*0cf0*/  LDCU UR62, c[0x0][0x3f0] ;  /* 0x00007e00ff3e77ac */ /* 0x000e220008000800 */
[----:B------:R-:W-:Y:S01]  /*0d00*/  FSEL R5, R2, RZ, P1 ;  /* 0x000000ff02057208 */ /* 0x000fe20000800000 */
[----:B------:R-:W-:Y:S01]  /*0d10*/  VIADD R2, R25, 0x80100000 ;  /* 0x8010000019027836 */ /* 0x000fe20000000000 */
[----:B------:R-:W-:Y:S01]  /*0d20*/  LOP3.LUT R3, R0, 0x3, RZ, 0xc0, !PT ;  /* 0x0000000300037812 */ /* 0x000fe200078ec0ff */
[----:B------:R-:W-:Y:S01]  /*0d30*/  VIADD R0, R7, 0xfff00000 ;  /* 0xfff0000007007836 */ /* 0x000fe20000000000 */
[----:B------:R-:W0:Y:S01]  /*0d40*/  LDCU UR61, c[0x0][0x4ec] ;  /* 0x00009d80ff3d77ac */ /* 0x000e220008000800 */
[C---:B------:R-:W-:Y:S01]  /*0d50*/  DFMA R26, R34.reuse, R26, UR32 ;  /* 0x00000020221a7e2b */ /* 0x040fe2000800001a */
[----:B------:R-:W0:Y:S01]  /*0d60*/  LDCU UR60, c[0x0][0x3f4] ;  /* 0x00007e80ff3c77ac */ /* 0x000e220008000800 */
[----:B------:R-:W0:Y:S06]  /*0d70*/  LDCU UR59, c[0x0][0x4f0] ;  /* 0x00009e00ff3b77ac */ /* 0x000e2c0008000800 */
[C---:B------:R-:W-:Y:S01]  /*0d80*/  DFMA R26, R34.reuse, R26, UR40 ;  /* 0x00000028221a7e2b */ /* 0x040fe2000800001a */
[----:B------:R-:W0:Y:S01]  /*0d90*/  LDCU UR58, c[0x0][0x408] ;  /* 0x00008100ff3a77ac */ /* 0x000e220008000800 */
[----:B------:R-:W0:Y:S06]  /*0da0*/  LDCU UR57, c[0x0][0x4f4] ;  /* 0x00009e80ff3977ac */ /* 0x000e2c0008000800 */
[----:B------:R-:W-:Y:S01]  /*0db0*/  DMUL R26, R34, R26 ;  /* 0x0000001a221a7228 */ /* 0x000fe20000000000 */
[----:B------:R-:W0:Y:S01]  /*0dc0*/  LDCU UR56, c[0x0][0x40c] ;  /* 0x00008180ff3877ac */ /* 0x000e220008000800 */
[----:B------:R-:W0:Y:S06]  /*0dd0*/  LDCU UR55, c[0x0][0x4f8] ;  /* 0x00009f00ff3777ac */ /* 0x000e2c0008000800 */
[----:B------:R-:W-:Y:S01]  /*0de0*/  DFMA R26, R28, R26, R30 ;  /* 0x0000001a1c1a722b */ /* 0x000fe2000000001e */
[----:B------:R-:W0:Y:S01]  /*0df0*/  LDCU UR54, c[0x0][0x420] ;  /* 0x00008400ff3677ac */ /* 0x000e220008000800 */
[----:B------:R-:W0:Y:S06]  /*0e00*/  LDCU UR53, c[0x0][0x4fc] ;  /* 0x00009f80ff3577ac */ /* 0x000e2c0008000800 */
[----:B------:R-:W-:Y:S01]  /*0e10*/  DADD R26, R26, -UR48 ;  /* 0x800000301a1a7e29 */ /* 0x000fe20008000000 */
        /* <DEDUP_REMOVED lines=39> */
.L_x_338:
[----:B------:R-:W-:Y:S01]  /*1090*/  IADD3 R54, PT, PT, R54, 0x1, RZ ;  /* 0x0000000136367810 */ /* 0x000fe20007ffe0ff */
[----:B------:R-:W-:Y:S03]  /*10a0*/  BSSY.RECONVERGENT B0, `(.L_x_305) ;  /* 0x000000c000007945 */ /* 0x000fe60003800200 */
[C---:B------:R-:W-:Y:S01]  /*10b0*/  ISETP.NE.AND P1, PT, R54.reuse, RZ, PT ;  /* 0x000000ff3600720c */ /* 0x040fe20003f25270 */
[----:B------:R-:W-:-:S12]  /*10c0*/  IMAD.WIDE.U32 R30, R54, -0x2daee0ad, RZ ;  /* 0xd2511f53361e7825 */ /* 0x000fd800078e00ff */
        /* <DEDUP_REMOVED lines=9> */
.L_x_306:
[----:B0-----:R-:W-:Y:S05]  /*1160*/  BSYNC.RECONVERGENT B0 ;  /* 0x0000000000007941 */ /* 0x001fea0003800200 */
.L_x_305:
        /* <DEDUP_REMOVED lines=35> */
[----:B------:R-:W-:Y:S01]  /*13a0*/  VIADD R35, R21, 0xdb3d7428 ;  /* 0xdb3d742815237836 */ /* 0x000fe20000000000 */
[----:B------:R-:W-:Y:S01]  /*13b0*/  LOP3.LUT R30, R31, R30, R29, 0x96, !PT ;  /* 0x0000001e1f1e7212 */ /* 0x000fe200078e961d */
[----:B------:R-:W-:-:S04]  /*13c0*/  IMAD.WIDE.U32 R32, R32, -0x2daee0ad, RZ ;  /* 0xd2511f5320207825 */ /* 0x000fc800078e00ff */
[----:B------:R-:W-:Y:S01]  /*13d0*/  IMAD.WIDE.U32 R30, R30, -0x326172a9, RZ ;  /* 0xcd9e8d571e1e7825 */ /* 0x000fe200078e00ff */
[----:B------:R-:W-:-:S03]  /*13e0*/  LOP3.LUT R28, R35, R28, R33, 0x96, !PT ;  /* 0x0000001c231c7212 */ /* 0x000fc600078e9621 */
[----:B------:R-:W-:Y:S02]  /*13f0*/  VIADD R33, R20, 0xf1bbcdc8 ;  /* 0xf1bbcdc814217836 */ /* 0x000fe40000000000 */
[----:B------:R-:W-:Y:S02]  /*1400*/  IMAD R35, R17, -0x2daee0ad, RZ ;  /* 0xd2511f5311237824 */ /* 0x000fe400078e02ff */
[----:B------:R-:W-:Y:S01]  /*1410*/  IMAD.WIDE.U32 R28, R28, -0x326172a9, RZ ;  /* 0xcd9e8d571c1c7825 */ /* 0x000fe200078e00ff */
[----:B------:R-:W-:-:S03]  /*1420*/  LOP3.LUT R17, R33, R34, R31, 0x96, !PT ;  /* 0x0000002221117212 */ /* 0x000fc600078e961f */
[----:B------:R-:W-:Y:S02]  /*1430*/  VIADD R34, R21, 0x96a522ad ;  /* 0x96a522ad15227836 */ /* 0x000fe40000000000 */
[----:B------:R-:W-:-:S04]  /*1440*/  IMAD.HI.U32 R33, R17, -0x2daee0ad, RZ ;  /* 0xd2511f5311217827 */ /* 0x000fc800078e00ff */
[----:B------:R-:W-:Y:S01]  /*1450*/  IMAD.MOV.U32 R31, RZ, RZ, R11 ;  /* 0x000000ffff1f7224 */ /* 0x000fe200078e000b */
[----:B------:R-:W-:Y:S01]  /*1460*/  LOP3.LUT R11, R37, R30, R29, 0x96, !PT ;  /* 0x0000001e250b7212 */ /* 0x000fe200078e961d */
[----:B------:R-:W-:Y:S01]  /*1470*/  IMAD.MOV.U32 R30, RZ, RZ, R6 ;  /* 0x000000ffff1e7224 */ /* 0x000fe200078e0006 */
        /* <DEDUP_REMOVED lines=13> */
.L_x_307:
[----:B------:R-:W-:Y:S01]  /*1550*/  ISETP.NE.AND P1, PT, R3, 0x3, PT ;  /* 0x000000030300780c */ /* 0x000fe20003f25270 */
[----:B------:R-:W-:Y:S01]  /*1560*/  IMAD.MOV.U32 R29, RZ, RZ, R11 ;  /* 0x000000ffff1d7224 */ /* 0x000fe200078e000b */
[----:B------:R-:W-:Y:S01]  /*1570*/  MOV R31, R35 ;  /* 0x00000023001f7202 */ /* 0x000fe20000000f00 */
[----:B------:R-:W-:Y:S01]  /*1580*/  IMAD.MOV.U32 R37, RZ, RZ, R10 ;  /* 0x000000ffff257224 */ /* 0x000fe200078e000a */
[----:B------:R-:W-:-:S09]  /*1590*/  MOV R28, R6 ;  /* 0x00000006001c7202 */ /* 0x000fd20000000f00 */
[----:B------:R-:W-:Y:S01]  /*15a0*/  @P1 IMAD.MOV.U32 R31, RZ, RZ, R30 ;  /* 0x000000ffff1f1224 */ /* 0x000fe200078e001e */
[----:B------:R-:W-:Y:S01]  /*15b0*/  @P1 MOV R37, R11 ;  /* 0x0000000b00251202 */ /* 0x000fe20000000f00 */
[----:B------:R-:W-:Y:S02]  /*15c0*/  @P1 IMAD.MOV.U32 R29, RZ, RZ, R35 ;  /* 0x000000ffff1d1224 */ /* 0x000fe400078e0023 */
[----:B------:R-:W-:-:S07]  /*15d0*/  @P1 IMAD.MOV.U32 R28, RZ, RZ, R10 ;  /* 0x000000ffff1c1224 */ /* 0x000fce00078e000a */
.L_x_308:
[----:B------:R-:W-:Y:S01]  /*15e0*/  IMAD.WIDE.U32 R32, R28, 0x200000, RZ ;  /* 0x002000001c207825 */ /* 0x000fe200078e00ff */
[----:B------:R-:W-:-:S03]  /*15f0*/  UISETP.NE.AND UP0, UPT, UR4, URZ, UPT ;  /* 0x000000ff0400728c */ /* 0x000fc6000bf05270 */
[----:B------:R-:W-:Y:S01]  /*1600*/  IMAD.WIDE.U32 R34, R29, 0x200000, RZ ;  /* 0x002000001d227825 */ /* 0x000fe200078e00ff */
[----:B------:R-:W-:-:S03]  /*1610*/  LOP3.LUT R32, R32, R37, RZ, 0x3c, !PT ;  /* 0x0000002520207212 */ /* 0x000fc600078e3cff */
[----:B------:R-:W-:Y:S02]  /*1620*/  HFMA2 R29, -RZ, RZ, 1.15625, 0 ;  /* 0x3ca00000ff1d7431 */ /* 0x000fe400000001ff */
[----:B------:R-:W-:Y:S01]  /*1630*/  IMAD.MOV.U32 R28, RZ, RZ, 0x0 ;  /* 0x00000000ff1c7424 */ /* 0x000fe200078e00ff */
[----:B------:R-:W-:Y:S01]  /*1640*/  LOP3.LUT R34, R34, R31, RZ, 0x3c, !PT ;  /* 0x0000001f22227212 */ /* 0x000fe200078e3cff */
[----:B------:R-:W-:Y:S08]  /*1650*/  I2F.F64.U64 R32, R32 ;  /* 0x0000002000207312 */ /* 0x000ff00000301800 */
[----:B------:R-:W0:Y:S02]  /*1660*/  I2F.F64.U64 R30, R34 ;  /* 0x00000022001e7312 */ /* 0x000e240000301800 */
[----:B0-----:R-:W-:-:S02]  /*1670*/  DFMA R30, R30, R28, 5.5511151231257827021e-17 ;  /* 0x3c9000001e1e742b */ /* 0x001fc4000000001c */
[----:B------:R-:W-:Y:S01]  /*1680*/  DFMA R28, R32, R28, 5.5511151231257827021e-17 ;  /* 0x3c900000201c742b */ /* 0x000fe2000000001c */
[----:B------:R-:W-:Y:S10]  /*1690*/  BRA.U UP0, `(.L_x_309) ;  /* 0x0000001500687547 */ /* 0x000ff4000b800000 */
[----:B------:R-:W-:Y:S01]  /*16a0*/  ISETP.GE.U32.AND P1, PT, R15, UR32, PT ;  /* 0x000000200f007c0c */ /* 0x000fe2000bf26070 */
[----:B------:R-:W-:Y:S03]  /*16b0*/  BSSY.RECONVERGENT B0, `(.L_x_310) ;  /* 0x00000a8000007945 */ /* 0x000fe60003800200 */
[----:B------:R-:W-:-:S13]  /*16c0*/  ISETP.GE.AND.EX P1, PT, R14, UR33, PT, P1 ;  /* 0x000000210e007c0c */ /* 0x000fda000bf26310 */
[----:B------:R-:W-:Y:S05]  /*16d0*/  @P1 BRA `(.L_x_311) ;  /* 0x0000000800941947 */ /* 0x000fea0003800000 */
[----:B------:R-:W-:Y:S01]  /*16e0*/  ISETP.GT.AND P2, PT, R31, 0xfffff, PT ;  /* 0x000fffff1f00780c */ /* 0x000fe20003f44270 */
[----:B------:R-:W-:Y:S01]  /*16f0*/  IMAD.MOV.U32 R58, RZ, RZ, R31 ;  /* 0x000000ffff3a7224 */ /* 0x000fe200078e001f */
[----:B------:R-:W-:Y:S01]  /*1700*/  BSSY.RECONVERGENT B1, `(.L_x_312) ;  /* 0x0000050000017945 */ /* 0x000fe20003800200 */
[----:B------:R-:W-:Y:S01]  /*1710*/  IMAD.MOV.U32 R56, RZ, RZ, R30 ;  /* 0x000000ffff387224 */ /* 0x000fe200078e001e */
[----:B------:R-:W-:Y:S01]  /*1720*/  ISETP.LT.U32.OR P1, PT, R2, -0x7fefffff, P0 ;  /* 0x801000010200780c */ /* 0x000fe20000721470 */
[----:B------:R-:W-:Y:S01]  /*1730*/  IMAD.MOV.U32 R55, RZ, RZ, -0x3ff ;  /* 0xfffffc01ff377424 */ /* 0x000fe200078e00ff */
[----:B------:R-:W-:-:S07]  /*1740*/  FSEL R33, R27, R4, P0 ;  /* 0x000000041b217208 */ /* 0x000fce0000000000 */
[----:B------:R-:W-:Y:S01]  /*1750*/  @!P2 DMUL R30, R30, 1.80143985094819840000e+16 ;  /* 0x435000001e1ea828 */ /* 0x000fe20000000000 */
[----:B------:R-:W-:-:S09]  /*1760*/  @!P2 MOV R55, 0xfffffbcb ;  /* 0xfffffbcb0037a802 */ /* 0x000fd20000000f00 */
[----:B------:R-:W-:Y:S01]  /*1770*/  @!P2 MOV R58, R31 ;  /* 0x0000001f003aa202 */ /* 0x000fe20000000f00 */
[----:B------:R-:W-:-:S04]  /*1780*/  @!P2 IMAD.MOV.U32 R56, RZ, RZ, R30 ;  /* 0x000000ffff38a224 */ /* 0x000fc800078e001e */
        /* <DEDUP_REMOVED lines=13> */
[----:B------:R-:W-:Y:S02]  /*1860*/  LOP3.LUT R57, R30, 0x3ff00000, RZ, 0xfc, !PT ;  /* 0x3ff000001e397812 */ /* 0x000fe400078efcff */
[----:B------:R-:W-:Y:S02]  /*1870*/  MOV R30, RZ ;  /* 0x000000ff001e7202 */ /* 0x000fe40000000f00 */
        /* <DEDUP_REMOVED lines=56> */
.L_x_313:
[----:B------:R-:W-:Y:S05]  /*1c00*/  BSYNC.RECONVERGENT B1 ;  /* 0x0000000000017941 */ /* 0x000fea0003800200 */
.L_x_312:
[----:B------:R-:W-:Y:S05]  /*1c10*/  @P1 BRA `(.L_x_314) ;  /* 0x0000000000e81947 */ /* 0x000fea0003800000 */
[----:B------:R-:W-:Y:S01]  /*1c20*/  ISETP.GT.U32.AND P1, PT, R7, 0x3ff6a09e, PT ;  /* 0x3ff6a09e0700780c */ /* 0x000fe20003f24070 */
[----:B------:R-:W-:Y:S01]  /*1c30*/  IMAD.MOV.U32 R30, RZ, RZ, RZ ;  /* 0x000000ffff1e7224 */ /* 0x000fe200078e00ff */
[----:B------:R-:W-:Y:S01]  /*1c40*/  UMOV UR48, 0x3ae80f1e ;  /* 0x3ae80f1e00307882 */ /* 0x000fe20000000000 */
        /* <DEDUP_REMOVED lines=21> */
[C---:B------:R-:W-:Y:S01]  /*1da0*/  VIADD R30, R8.reuse, 0x1 ;  /* 0x00000001081e7836 */ /* 0x040fe20000000000 */
[----:B------:R-:W-:Y:S01]  /*1db0*/  @!P1 IADD3 R30, PT, PT, R8, RZ, RZ ;  /* 0x000000ff081e9210 */ /* 0x000fe20007ffe0ff */
[----:B------:R-:W-:Y:S01]  /*1dc0*/  IMAD.MOV.U32 R31, RZ, RZ, 0x43300000 ;  /* 0x43300000ff1f7424 */ /* 0x000fe200078e00ff */
[----:B------:R-:W-:Y:S02]  /*1dd0*/  DFMA R32, R56, -R40, R32 ;  /* 0x800000283820722b */ /* 0x000fe40000000020 */
[----:B------:R-:W-:Y:S01]  /*1de0*/  DFMA R36, R38, R36, UR48 ;  /* 0x0000003026247e2b */ /* 0x000fe20008000024 */
[----:B------:R-:W-:Y:S01]  /*1df0*/  UMOV UR48, 0x2d1b5154 ;  /* 0x2d1b515400307882 */ /* 0x000fe20000000000 */
[----:B------:R-:W-:Y:S01]  /*1e00*/  UMOV UR49, 0x3f3c71c7 ;  /* 0x3f3c71c700317882 */ /* 0x000fe20000000000 */
[----:B------:R-:W-:-:S03]  /*1e10*/  LOP3.LUT R30, R30, 0x80000000, RZ, 0x3c, !PT ;  /* 0x800000001e1e7812 */ /* 0x000fc600078e3cff */
[----:B------:R-:W-:Y:S02]  /*1e20*/  DMUL R32, R42, R32 ;  /* 0x000000202a207228 */ /* 0x000fe40000000000 */
        /* <DEDUP_REMOVED lines=25> */
.L_x_314:
        /* <DEDUP_REMOVED lines=16> */
[----:B------:R-:W-:Y:S05]  /*20c0*/  CALL.REL.NOINC `($__internal_16_$__cuda_sm20_div_rn_f64_full) ;  /* 0x0000003c00c47944 */ /* 0x000fea0003c00000 */
[----:B------:R-:W-:Y:S01]  /*20d0*/  MOV R30, R40 ;  /* 0x00000028001e7202 */ /* 0x000fe20000000f00 */
[----:B------:R-:W-:-:S07]  /*20e0*/  IMAD.MOV.U32 R31, RZ, RZ, R41 ;  /* 0x000000ffff1f7224 */ /* 0x000fce00078e0029 */
.L_x_316:
[----:B------:R-:W-:Y:S05]  /*20f0*/  BSYNC.RECONVERGENT B1 ;  /* 0x0000000000017941 */ /* 0x000fea0003800200 */
.L_x_315:
[----:B------:R-:W0:Y:S01]  /*2100*/  LDC.64 R32, c[0x0][0x540] ;  /* 0x00015000ff207b82 */ /* 0x000e220000000a00 */
[----:B------:R-:W0:Y:S02]  /*2110*/  FRND.F64.CEIL R30, R30 ;  /* 0x0000001e001e7313 */ /* 0x000e240000309800 */
[----:B0-----:R0:W-:Y:S02]  /*2120*/  STG.E.64 desc[UR76][R32.64], R30 ;  /* 0x0000001e20007986 */ /* 0x0011e4000c101b4c */
.L_x_311:
[----:B------:R-:W-:Y:S05]  /*2130*/  BSYNC.RECONVERGENT B0 ;  /* 0x0000000000007941 */ /* 0x000fea0003800200 */
.L_x_310:
[----:B0-----:R-:W-:-:S04]  /*2140*/  IADD3 R30, P2, PT, R16, R15, RZ ;  /* 0x0000000f101e7210 */ /* 0x001fc80007f5e0ff */
[----:B------:R-:W-:Y:S01]  /*2150*/  ISETP.GE.U32.AND P1, PT, R30, UR32, PT ;  /* 0x000000201e007c0c */ /* 0x000fe2000bf26070 */
[----:B------:R-:W-:-:S05]  /*2160*/  IMAD.X R30, RZ, RZ, R14, P2 ;  /* 0x000000ffff1e7224 */ /* 0x000fca00010e060e */
[----:B------:R-:W-:-:S13]  /*2170*/  ISETP.GE.AND.EX P1, PT, R30, UR33, PT, P1 ;  /* 0x000000211e007c0c */ /* 0x000fda000bf26310 */
[----:B------:R-:W-:Y:S05]  /*2180*/  @P1 BRA `(.L_x_317) ;  /* 0x0000003c00681947 */ /* 0x000fea0003800000 */
[----:B------:R-:W-:Y:S01]  /*2190*/  ISETP.GT.AND P1, PT, R29, 0xfffff, PT ;  /* 0x000fffff1d00780c */ /* 0x000fe20003f24270 */
[----:B------:R-:W-:Y:S01]  /*21a0*/  IMAD.MOV.U32 R42, RZ, RZ, R28 ;  /* 0x000000ffff2a7224 */ /* 0x000fe200078e001c */
[----:B------:R-:W-:Y:S01]  /*21b0*/  MOV R31, R29 ;  /* 0x0000001d001f7202 */ /* 0x000fe20000000f00 */
[----:B------:R-:W-:Y:S01]  /*21c0*/  BSSY.RECONVERGENT B0, `(.L_x_318) ;  /* 0x0000051000007945 */ /* 0x000fe20003800200 */
[----:B------:R-:W-:Y:S02]  /*21d0*/  ISETP.LT.U32.OR P4, PT, R2, -0x7fefffff, P0 ;  /* 0x801000010200780c */ /* 0x000fe40000781470 */
[----:B------:R-:W-:Y:S02]  /*21e0*/  FSEL R32, R26, R5, P0 ;  /* 0x000000051a207208 */ /* 0x000fe40000000000 */
[----:B------:R-:W-:-:S05]  /*21f0*/  FSEL R33, R27, R4, P0 ;  /* 0x000000041b217208 */ /* 0x000fca0000000000 */
[----:B------:R-:W-:-:S10]  /*2200*/  @!P1 DMUL R28, R28, 1.80143985094819840000e+16 ;  /* 0x435000001c1c9828 */ /* 0x000fd40000000000 */
[----:B------:R-:W-:Y:S02]  /*2210*/  @!P1 IMAD.MOV.U32 R31, RZ, RZ, R29 ;  /* 0x000000ffff1f9224 */ /* 0x000fe400078e001d */
[----:B------:R-:W-:-:S03]  /*2220*/  @!P1 IMAD.MOV.U32 R42, RZ, RZ, R28 ;  /* 0x000000ffff2a9224 */ /* 0x000fc600078e001c */
[----:B------:R-:W-:-:S04]  /*2230*/  IADD3 R30, PT, PT, R31, -0x1, RZ ;  /* 0xffffffff1f1e7810 */ /* 0x000fc80007ffe0ff */
[----:B------:R-:W-:Y:S02]  /*2240*/  ISETP.GE.U32.AND P2, PT, R30, 0x7fefffff, PT ;  /* 0x7fefffff1e00780c */ /* 0x000fe40003f46070 */
[----:B------:R-:W-:Y:S01]  /*2250*/  MOV R30, 0xfffffc01 ;  /* 0xfffffc01001e7802 */ /* 0x000fe20000000f00 */
[----:B------:R-:W-:-:S10]  /*2260*/  @!P1 IMAD.MOV.U32 R30, RZ, RZ, -0x435 ;  /* 0xfffffbcbff1e9424 */ /* 0x000fd400078e00ff */
[----:B------:R-:W-:Y:S01]  /*2270*/  @P2 IMAD.MOV.U32 R34, RZ, RZ, 0x0 ;  /* 0x00000000ff222424 */ /* 0x000fe200078e00ff */
[----:B------:R-:W-:Y:S01]  /*2280*/  @P2 LOP3.LUT P3, RZ, R29, 0x7fffffff, RZ, 0xc0, !PT ;  /* 0x7fffffff1dff2812 */ /* 0x000fe2000786c0ff */
[----:B------:R-:W-:-:S06]  /*2290*/  @P2 IMAD.MOV.U32 R35, RZ, RZ, 0x7ff00000 ;  /* 0x7ff00000ff232424 */ /* 0x000fcc00078e00ff */
        /* <DEDUP_REMOVED lines=67> */
.L_x_319:
[----:B------:R-:W-:Y:S05]  /*26d0*/  BSYNC.RECONVERGENT B0 ;  /* 0x0000000000007941 */ /* 0x000fea0003800200 */
.L_x_318:
[----:B------:R-:W-:Y:S05]  /*26e0*/  @P4 BRA `(.L_x_320) ;  /* 0x0000000000f44947 */ /* 0x000fea0003800000 */
[----:B------:R-:W-:Y:S01]  /*26f0*/  ISETP.GT.U32.AND P1, PT, R7, 0x3ff6a09e, PT ;  /* 0x3ff6a09e0700780c */ /* 0x000fe20003f24070 */
[----:B------:R-:W-:Y:S01]  /*2700*/  IMAD.MOV.U32 R40, RZ, RZ, R24 ;  /* 0x000000ffff287224 */ /* 0x000fe200078e0018 */
[----:B------:R-:W-:Y:S01]  /*2710*/  MOV R30, 0x8b7a8b04 ;  /* 0x8b7a8b04001e7802 */ /* 0x000fe20000000f00 */
[----:B------:R-:W-:Y:S01]  /*2720*/  IMAD.MOV.U32 R28, RZ, RZ, RZ ;  /* 0x000000ffff1c7224 */ /* 0x000fe200078e00ff */
[----:B------:R-:W-:Y:S01]  /*2730*/  FSEL R41, R0, R7, P1 ;  /* 0x0000000700297208 */ /* 0x000fe20000800000 */
[----:B------:R-:W-:Y:S01]  /*2740*/  IMAD.MOV.U32 R31, RZ, RZ, 0x3ed0ee25 ;  /* 0x3ed0ee25ff1f7424 */ /* 0x000fe200078e00ff */
[----:B------:R-:W-:Y:S01]  /*2750*/  UMOV UR48, 0x3ae80f1e ;  /* 0x3ae80f1e00307882 */ /* 0x000fe20000000000 */
[----:B------:R-:W-:-:S03]  /*2760*/  UMOV UR49, 0x3eb1380b ;  /* 0x3eb1380b00317882 */ /* 0x000fc60000000000 */
[C---:B------:R-:W-:Y:S02]  /*2770*/  DADD R42, R40.reuse, 1 ;  /* 0x3ff00000282a7429 */ /* 0x040fe40000000000 */
[----:B------:R-:W-:-:S04]  /*2780*/  DADD R40, R40, -1 ;  /* 0xbff0000028287429 */ /* 0x000fc80000000000 */
[----:B------:R-:W0:Y:S02]  /*2790*/  MUFU.RCP64H R29, R43 ;  /* 0x0000002b001d7308 */ /* 0x000e240000001800 */
[----:B0-----:R-:W-:Y:S01]  /*27a0*/  DFMA R38, -R42, R28, 1 ;  /* 0x3ff000002a26742b */ /* 0x001fe2000000011c */
[C---:B------:R-:W-:Y:S01]  /*27b0*/  VIADD R42, R8.reuse, 0x1 ;  /* 0x00000001082a7836 */ /* 0x040fe20000000000 */
[----:B------:R-:W-:Y:S01]  /*27c0*/  @!P1 IADD3 R42, PT, PT, R8, RZ, RZ ;  /* 0x000000ff082a9210 */ /* 0x000fe20007ffe0ff */
[----:B------:R-:W-:-:S03]  /*27d0*/  IMAD.MOV.U32 R43, RZ, RZ, 0x43300000 ;  /* 0x43300000ff2b7424 */ /* 0x000fc600078e00ff */
[----:B------:R-:W-:Y:S02]  /*27e0*/  LOP3.LUT R42, R42, 0x80000000, RZ, 0x3c, !PT ;  /* 0x800000002a2a7812 */ /* 0x000fe400078e3cff */
        /* <DEDUP_REMOVED lines=45> */
.L_x_320:
        /* <DEDUP_REMOVED lines=19> */
.L_x_322:
[----:B------:R-:W-:Y:S05]  /*2bf0*/  BSYNC.RECONVERGENT B0 ;  /* 0x0000000000007941 */ /* 0x000fea0003800200 */
.L_x_321:
[----:B------:R-:W0:Y:S01]  /*2c00*/  LDC.64 R30, c[0x0][0x540] ;  /* 0x00015000ff1e7b82 */ /* 0x000e220000000a00 */
[----:B------:R-:W0:Y:S02]  /*2c10*/  FRND.F64.CEIL R28, R28 ;  /* 0x0000001c001c7313 */ /* 0x000e240000309800 */
[----:B0-----:R0:W-:Y:S01]  /*2c20*/  STG.E.64 desc[UR76][R30.64], R28 ;  /* 0x0000001c1e007986 */ /* 0x0011e2000c101b4c */
[----:B------:R-:W-:Y:S05]  /*2c30*/  BRA `(.L_x_317) ;  /* 0x0000003000bc7947 */ /* 0x000fea0003800000 */
.L_x_309:
[----:B------:R-:W-:Y:S01]  /*2c40*/  ISETP.GE.U32.AND P1, PT, R15, UR32, PT ;  /* 0x000000200f007c0c */ /* 0x000fe2000bf26070 */
[----:B------:R-:W-:Y:S03]  /*2c50*/  BSSY.RECONVERGENT B0, `(.L_x_323) ;  /* 0x0000195000007945 */ /* 0x000fe60003800200 */
[----:B------:R-:W-:-:S13]  /*2c60*/  ISETP.GE.AND.EX P1, PT, R14, UR33, PT, P1 ;  /* 0x000000210e007c0c */ /* 0x000fda000bf26310 */
[----:B------:R-:W-:Y:S05]  /*2c70*/  @P1 BRA `(.L_x_324) ;  /* 0x0000001800481947 */ /* 0x000fea0003800000 */
[----:B------:R-:W-:Y:S01]  /*2c80*/  MOV R33, R15 ;  /* 0x0000000f00217202 */ /* 0x000fe20000000f00 */
[----:B------:R-:W-:Y:S01]  /*2c90*/  IMAD.MOV.U32 R32, RZ, RZ, RZ ;  /* 0x000000ffff207224 */ /* 0x000fe200078e00ff */
[----:B------:R-:W-:-:S03]  /*2ca0*/  UISETP.NE.AND UP0, UPT, UR74, URZ, UPT ;  /* 0x000000ff4a00728c */ /* 0x000fc6000bf05270 */
[----:B------:R-:W-:-:S05]  /*2cb0*/  IMAD.HI.U32 R32, R15, UR34, R32 ;  /* 0x000000220f207c27 */ /* 0x000fca000f8e0020 */
[----:B------:R-:W-:-:S05]  /*2cc0*/  SHF.R.U32.HI R33, RZ, UR35, R32 ;  /* 0x00000023ff217c19 */ /* 0x000fca0008011620 */
[----:B------:R-:W-:-:S04]  /*2cd0*/  IMAD.MOV R32, RZ, RZ, -R33 ;  /* 0x000000ffff207224 */ /* 0x000fc800078e0a21 */
        /* <DEDUP_REMOVED lines=64> */
[----:B------:R-:W-:Y:S02]  /*30e0*/  IMAD.MOV.U32 R32, RZ, RZ, RZ ;  /* 0x000000ffff207224 */ /* 0x000fe400078e00ff */
[----:B------:R-:W-:Y:S01]  /*30f0*/  IMAD.MOV.U32 R33, RZ, RZ, R35 ;  /* 0x000000ffff217224 */ /* 0x000fe200078e0023 */
[----:B------:R-:W-:Y:S01]  /*3100*/  UISETP.NE.AND UP0, UPT, UR73, 0x9, UPT ;  /* 0x000000094900788c */ /* 0x000fe2000bf05270 */
        /* <DEDUP_REMOVED lines=150> */
[----:B------:R-:W-:-:S04]  /*3a70*/  IMAD.MOV.U32 R33, RZ, RZ, R35 ;  /* 0x000000ffff217224 */ /* 0x000fc800078e0023 */
[----:B0-----:R-:W-:-:S05]  /*3a80*/  IMAD.HI.U32 R32, R35, UR48, R32 ;  /* 0x0000003023207c27 */ /* 0x001fca000f8e0020 */
[----:B------:R-:W-:-:S04]  /*3a90*/  SHF.R.U32.HI R32, RZ, UR49, R32 ;  /* 0x00000031ff207c19 */ /* 0x000fc80008011620 */
[----:B------:R-:W-:-:S05]  /*3aa0*/  IADD3 R32, PT, PT, -R32, RZ, RZ ;  /* 0x000000ff20207210 */ /* 0x000fca0007ffe1ff */
[----:B------:R-:W-:-:S04]  /*3ab0*/  IMAD R32, R32, UR30, R35 ;  /* 0x0000001e20207c24 */ /* 0x000fc8000f8e0223 */
[----:B------:R-:W-:-:S07]  /*3ac0*/  IMAD R59, R32, UR31, R59 ;  /* 0x0000001f203b7c24 */ /* 0x000fce000f8e023b */
.L_x_325:
[----:B------:R-:W-:Y:S01]  /*3ad0*/  ISETP.GT.AND P2, PT, R31, 0xfffff, PT ;  /* 0x000fffff1f00780c */ /* 0x000fe20003f44270 */
        /* <DEDUP_REMOVED lines=75> */
.L_x_327:
[----:B------:R-:W-:Y:S01]  /*3f90*/  IMAD.MOV.U32 R32, RZ, RZ, 0x0 ;  /* 0x00000000ff207424 */ /* 0x000fe200078e00ff */
[----:B------:R-:W-:Y:S02]  /*3fa0*/  MOV R33, 0x7ff00000 ;  /* 0x7ff0000000217802 */ /* 0x000fe40000000f00 */
[----:B------:R-:W-:-:S04]  /*3fb0*/  LOP3.LUT P1, RZ, R31, 0x7fffffff, RZ, 0xc0, !PT ;  /* 0x7fffffff1fff7812 */ /* 0x000fc8000782c0ff */
[----:B------:R-:W-:-:S10]  /*3fc0*/  DFMA R32, R30, R32, +INF ;  /* 0x7ff000001e20742b */ /* 0x000fd40000000020 */
[----:B------:R-:W-:Y:S02]  /*3fd0*/  FSEL R42, R32, RZ, P1 ;  /* 0x000000ff202a7208 */ /* 0x000fe40000800000 */
[----:B------:R-:W-:-:S07]  /*3fe0*/  FSEL R43, R33, -QNAN , P1 ;  /* 0xfff00000212b7808 */ /* 0x000fce0000800000 */
.L_x_328:
[----:B------:R-:W-:Y:S05]  /*3ff0*/  BSYNC.RECONVERGENT B1 ;  /* 0x0000000000017941 */ /* 0x000fea0003800200 */
.L_x_326:
        /* <DEDUP_REMOVED lines=11> */
[----:B------:R-:W-:Y:S01]  /*40b0*/  UMOV UR49, 0x3eb1380b ;  /* 0x3eb1380b00317882 */ /* 0x000fe20000000000 */
[----:B------:R-:W-:Y:S02]  /*40c0*/  VIADD R55, R8, 0x1 ;  /* 0x0000000108377836 */ /* 0x000fe40000000000 */
[----:B------:R-:W-:-:S02]  /*40d0*/  DADD R56, R40, 1 ;  /* 0x3ff0000028387429 */ /* 0x000fc40000000000 */
[----:B------:R-:W-:Y:S01]  /*40e0*/  DADD R40, R40, -1 ;  /* 0xbff0000028287429 */ /* 0x000fe20000000000 */
[----:B------:R-:W-:-:S03]  /*40f0*/  @!P1 IADD3 R55, PT, PT, R8, RZ, RZ ;  /* 0x000000ff08379210 */ /* 0x000fc60007ffe0ff */
        /* <DEDUP_REMOVED lines=47> */
.L_x_329:
        /* <DEDUP_REMOVED lines=16> */
[----:B------:R-:W-:Y:S02]  /*44f0*/  MOV R35, R43 ;  /* 0x0000002b00237202 */ /* 0x000fe40000000f00 */
[----:B------:R-:W-:-:S07]  /*4500*/  MOV R56, 0x4520 ;  /* 0x0000452000387802 */ /* 0x000fce0000000f00 */
[----:B------:R-:W-:Y:S05]  /*4510*/  CALL.REL.NOINC `($__internal_16_$__cuda_sm20_div_rn_f64_full) ;  /* 0x0000001800b07944 */ /* 0x000fea0003c00000 */
[----:B------:R-:W-:Y:S01]  /*4520*/  IMAD.MOV.U32 R30, RZ, RZ, R40 ;  /* 0x000000ffff1e7224 */ /* 0x000fe200078e0028 */
[----:B------:R-:W-:-:S07]  /*4530*/  MOV R31, R41 ;  /* 0x00000029001f7202 */ /* 0x000fce0000000f00 */
.L_x_331:
[----:B------:R-:W-:Y:S05]  /*4540*/  BSYNC.RECONVERGENT B1 ;  /* 0x0000000000017941 */ /* 0x000fea0003800200 */
.L_x_330:
[----:B------:R-:W0:Y:S01]  /*4550*/  LDCU.64 UR48, c[0x0][0x540] ;  /* 0x0000a800ff3077ac */ /* 0x000e220008000a00 */
[----:B------:R-:W1:Y:S01]  /*4560*/  FRND.F64.CEIL R30, R30 ;  /* 0x0000001e001e7313 */ /* 0x000e620000309800 */
[----:B0-----:R-:W-:-:S05]  /*4570*/  IADD3 R32, P1, PT, R59, UR48, RZ ;  /* 0x000000303b207c10 */ /* 0x001fca000ff3e0ff */
[----:B------:R-:W-:-:S05]  /*4580*/  IMAD.X R33, RZ, RZ, UR49, P1 ;  /* 0x00000031ff217e24 */ /* 0x000fca00088e06ff */
[----:B-1----:R0:W-:Y:S03]  /*4590*/  STG.E.64 desc[UR76][R32.64], R30 ;  /* 0x0000001e20007986 */ /* 0x0021e6000c101b4c */
.L_x_324:
[----:B------:R-:W-:Y:S05]  /*45a0*/  BSYNC.RECONVERGENT B0 ;  /* 0x0000000000007941 */ /* 0x000fea0003800200 */
.L_x_323:
        /* <DEDUP_REMOVED lines=228> */
[----:B------:R-:W-:-:S04]  /*53f0*/  IMAD.MOV.U32 R30, RZ, RZ, RZ ;  /* 0x000000ffff1e7224 */ /* 0x000fc800078e00ff */
[----:B0-----:R-:W-:-:S05]  /*5400*/  IMAD.HI.U32 R30, R33, UR48, R30 ;  /* 0x00000030211e7c27 */ /* 0x001fca000f8e001e */
[----:B------:R-:W-:-:S05]  /*5410*/  SHF.R.U32.HI R30, RZ, UR49, R30 ;  /* 0x00000031ff1e7c19 */ /* 0x000fca000801161e */
[----:B------:R-:W-:-:S04]  /*5420*/  IMAD.MOV R30, RZ, RZ, -R30 ;  /* 0x000000ffff1e7224 */ /* 0x000fc800078e0a1e */
[----:B------:R-:W-:-:S04]  /*5430*/  IMAD R30, R30, UR30, R33 ;  /* 0x0000001e1e1e7c24 */ /* 0x000fc8000f8e0221 */
[----:B------:R-:W-:-:S07]  /*5440*/  IMAD R59, R30, UR31, R59 ;  /* 0x0000001f1e3b7c24 */ /* 0x000fce000f8e023b */
.L_x_332:
[----:B------:R-:W-:Y:S01]  /*5450*/  ISETP.GT.AND P3, PT, R29, 0xfffff, PT ;  /* 0x000fffff1d00780c */ /* 0x000fe20003f64270 */
[----:B------:R-:W-:Y:S01]  /*5460*/  IMAD.MOV.U32 R42, RZ, RZ, R28 ;  /* 0x000000ffff2a7224 */ /* 0x000fe200078e001c */
[----:B------:R-:W-:Y:S01]  /*5470*/  MOV R56, R29 ;  /* 0x0000001d00387202 */ /* 0x000fe20000000f00 */
[----:B------:R-:W-:Y:S01]  /*5480*/  BSSY.RECONVERGENT B0, `(.L_x_333) ;  /* 0x0000051000007945 */ /* 0x000fe20003800200 */
[----:B------:R-:W-:Y:S02]  /*5490*/  MOV R55, 0xfffffc01 ;  /* 0xfffffc0100377802 */ /* 0x000fe40000000f00 */
[----:B------:R-:W-:Y:S02]  /*54a0*/  ISETP.LT.U32.OR P4, PT, R2, -0x7fefffff, P0 ;  /* 0x801000010200780c */ /* 0x000fe40000781470 */
[----:B------:R-:W-:Y:S02]  /*54b0*/  FSEL R32, R26, R5, P0 ;  /* 0x000000051a207208 */ /* 0x000fe40000000000 */
[----:B------:R-:W-:-:S03]  /*54c0*/  FSEL R33, R27, R4, P0 ;  /* 0x000000041b217208 */ /* 0x000fc60000000000 */
[----:B------:R-:W-:Y:S01]  /*54d0*/  @!P3 DMUL R28, R28, 1.80143985094819840000e+16 ;  /* 0x435000001c1cb828 */ /* 0x000fe20000000000 */
[----:B------:R-:W-:-:S09]  /*54e0*/  @!P3 MOV R55, 0xfffffbcb ;  /* 0xfffffbcb0037b802 */ /* 0x000fd20000000f00 */
[----:B------:R-:W-:Y:S01]  /*54f0*/  @!P3 MOV R56, R29 ;  /* 0x0000001d0038b202 */ /* 0x000fe20000000f00 */
[----:B------:R-:W-:-:S04]  /*5500*/  @!P3 IMAD.MOV.U32 R42, RZ, RZ, R28 ;  /* 0x000000ffff2ab224 */ /* 0x000fc800078e001c */
[----:B------:R-:W-:-:S05]  /*5510*/  VIADD R30, R56, 0xffffffff ;  /* 0xffffffff381e7836 */ /* 0x000fca0000000000 */
[----:B------:R-:W-:-:S13]  /*5520*/  ISETP.GE.U32.AND P1, PT, R30, 0x7fefffff, PT ;  /* 0x7fefffff1e00780c */ /* 0x000fda0003f26070 */
        /* <DEDUP_REMOVED lines=70> */
.L_x_334:
[----:B------:R-:W-:Y:S05]  /*5990*/  BSYNC.RECONVERGENT B0 ;  /* 0x0000000000007941 */ /* 0x000fea0003800200 */
.L_x_333:
        /* <DEDUP_REMOVED lines=62> */
.L_x_335:
        /* <DEDUP_REMOVED lines=15> */
[----:B------:R-:W-:Y:S01]  /*5e70*/  MOV R34, R30 ;  /* 0x0000001e00227202 */ /* 0x000fe20000000f00 */
[----:B------:R-:W-:Y:S01]  /*5e80*/  IMAD.MOV.U32 R35, RZ, RZ, R31 ;  /* 0x000000ffff237224 */ /* 0x000fe200078e001f */
[----:B------:R-:W-:-:S07]  /*5e90*/  MOV R56, 0x5eb0 ;  /* 0x00005eb000387802 */ /* 0x000fce0000000f00 */
[----:B------:R-:W-:Y:S05]  /*5ea0*/  CALL.REL.NOINC `($__internal_16_$__cuda_sm20_div_rn_f64_full) ;  /* 0x00000000004c7944 */ /* 0x000fea0003c00000 */
[----:B------:R-:W-:Y:S01]  /*5eb0*/  MOV R28, R40 ;  /* 0x00000028001c7202 */ /* 0x000fe20000000f00 */
[----:B------:R-:W-:-:S07]  /*5ec0*/  IMAD.MOV.U32 R29, RZ, RZ, R41 ;  /* 0x000000ffff1d7224 */ /* 0x000fce00078e0029 */
.L_x_337:
[----:B------:R-:W-:Y:S05]  /*5ed0*/  BSYNC.RECONVERGENT B0 ;  /* 0x0000000000007941 */ /* 0x000fea0003800200 */
.L_x_336:
[----:B------:R-:W0:Y:S01]  /*5ee0*/  LDCU.64 UR48, c[0x0][0x540] ;  /* 0x0000a800ff3077ac */ /* 0x000e220008000a00 */
[----:B------:R-:W1:Y:S01]  /*5ef0*/  FRND.F64.CEIL R28, R28 ;  /* 0x0000001c001c7313 */ /* 0x000e620000309800 */
[----:B0-----:R-:W-:-:S04]  /*5f00*/  IADD3 R30, P1, PT, R59, UR48, RZ ;  /* 0x000000303b1e7c10 */ /* 0x001fc8000ff3e0ff */
[----:B------:R-:W-:-:S05]  /*5f10*/  IADD3.X R31, PT, PT, RZ, UR49, RZ, P1, !PT ;  /* 0x00000031ff1f7c10 */ /* 0x000fca0008ffe4ff */
[----:B-1----:R1:W-:Y:S04]  /*5f20*/  STG.E.64 desc[UR76][R30.64], R28 ;  /* 0x0000001c1e007986 */ /* 0x0023e8000c101b4c */
.L_x_317:
[----:B------:R-:W-:Y:S05]  /*5f30*/  WARPSYNC.ALL ;  /* 0x0000000000007948 */ /* 0x000fea0003800000 */
[----:B------:R-:W2:Y:S01]  /*5f40*/  LDCU UR48, c[0x0][0x360] ;  /* 0x00006c00ff3077ac */ /* 0x000ea20008000800 */
[----:B01----:R-:W2:Y:S08]  /*5f50*/  LDC R28, c[0x0][0x370] ;  /* 0x0000dc00ff1c7b82 */ /* 0x003eb00000000800 */
[----:B------:R-:W-:Y:S01]  /*5f60*/  BAR.SYNC.DEFER_BLOCKING 0x0 ;  /* 0x0000000000007b1d */ /* 0x000fe20000010000 */
[----:B--2---:R-:W-:-:S05]  /*5f70*/  IMAD R28, R28, UR48, RZ ;  /* 0x000000301c1c7c24 */ /* 0x004fca000f8e02ff */
[----:B------:R-:W-:-:S05]  /*5f80*/  LEA R15, P1, R28, R15, 0x1 ;  /* 0x0000000f1c0f7211 */ /* 0x000fca00078208ff */
[----:B------:R-:W-:Y:S01]  /*5f90*/  IMAD.X R14, RZ, RZ, R14, P1 ;  /* 0x000000ffff0e7224 */ /* 0x000fe200008e060e */
[----:B------:R-:W-:-:S04]  /*5fa0*/  ISETP.GE.U32.AND P1, PT, R15, R22, PT ;  /* 0x000000160f00720c */ /* 0x000fc80003f26070 */
[----:B------:R-:W-:-:S13]  /*5fb0*/  ISETP.GE.AND.EX P1, PT, R14, R9, PT, P1 ;  /* 0x000000090e00720c */ /* 0x000fda0003f26310 */
[----:B------:R-:W-:Y:S05]  /*5fc0*/  @!P1 BRA `(.L_x_338) ;  /* 0xffffffb000309947 */ /* 0x000fea000383ffff */
[----:B------:R-:W-:Y:S05]  /*5fd0*/  EXIT ;  /* 0x000000000000794d */ /* 0x000fea0003800000 */
        .weak           $__internal_16_$__cuda_sm20_div_rn_f64_full
        .type           $__internal_16_$__cuda_sm20_div_rn_f64_full,@function
        .size           $__internal_16_$__cuda_sm20_div_rn_f64_full,($__internal_17_$__cuda_sm20_div_s64 - $__internal_16_$__cuda_sm20_div_rn_f64_full)
$__internal_16_$__cuda_sm20_div_rn_f64_full:
        /* <DEDUP_REMOVED lines=39> */
[----:B------:R-:W-:-:S04]  /*6250*/  LOP3.LUT R38, R33, 0x7ff00000, RZ, 0xc0, !PT ;  /* 0x7ff0000021267812 */ /* 0x000fc800078ec0ff */
[CC--:B------:R-:W-:Y:S02]  /*6260*/  VIADDMNMX R34, R55.reuse, -R38.reuse, 0xb9600000, !PT ;  /* 0xb960000037227446 */ /* 0x0c0fe40007800926 */
[----:B------:R-:W-:Y:S02]  /*6270*/  ISETP.GE.U32.AND P1, PT, R55, R38, PT ;  /* 0x000000263700720c */ /* 0x000fe40003f26070 */
[----:B------:R-:W-:Y:S02]  /*6280*/  VIMNMX R34, PT, PT, R34, 0x46a00000, PT ;  /* 0x46a0000022227848 */ /* 0x000fe40003fe0100 */
[----:B------:R-:W-:Y:S02]  /*6290*/  SEL R57, R57, 0x63400000, !P1 ;  /* 0x6340000039397807 */ /* 0x000fe40004800000 */
[----:B------:R-:W-:Y:S02]  /*62a0*/  MOV R38, RZ ;  /* 0x000000ff00267202 */ /* 0x000fe40000000f00 */
        /* <DEDUP_REMOVED lines=21> */
.L_x_340:
        /* <DEDUP_REMOVED lines=16> */
.L_x_343:
[----:B------:R-:W-:Y:S01]  /*6500*/  LOP3.LUT R41, R33, 0x80000, RZ, 0xfc, !PT ;  /* 0x0008000021297812 */ /* 0x000fe200078efcff */
[----:B------:R-:W-:Y:S01]  /*6510*/  IMAD.MOV.U32 R40, RZ, RZ, R32 ;  /* 0x000000ffff287224 */ /* 0x000fe200078e0020 */
[----:B------:R-:W-:Y:S06]  /*6520*/  BRA `(.L_x_341) ;  /* 0x0000000000087947 */ /* 0x000fec0003800000 */
.L_x_342:
[----:B------:R-:W-:Y:S02]  /*6530*/  LOP3.LUT R41, R35, 0x80000, RZ, 0xfc, !PT ;  /* 0x0008000023297812 */ /* 0x000fe400078efcff */
[----:B------:R-:W-:-:S07]  /*6540*/  MOV R40, R34 ;  /* 0x0000002200287202 */ /* 0x000fce0000000f00 */
.L_x_341:
[----:B------:R-:W-:Y:S05]  /*6550*/  BSYNC.RECONVERGENT B2 ;  /* 0x0000000000027941 */ /* 0x000fea0003800200 */
.L_x_339:
[----:B------:R-:W-:-:S04]  /*6560*/  IMAD.MOV.U32 R57, RZ, RZ, 0x0 ;  /* 0x00000000ff397424 */ /* 0x000fc800078e00ff */
[----:B------:R-:W-:Y:S05]  /*6570*/  RET.REL.NODEC R56 `(_ZN2at6native63_GLOBAL__N__7310b794_30_DistributionGeometricKernel_cu_fa6e70a443distribution_elementwise_grid_stride_kernelIdLi2EZNS0_9templates4cuda21uniform_and_transformIddPNS_17CUDAGeneratorImplEZZZNS4_16geometric_kernelIS7_EEvRNS_18TensorIteratorBaseEdT_ENKUlvE_clEvENKUlvE4_clEvEUldE_EEvSA_T1_T2_EUlP24curandStatePhilox4_32_10E_ZNS1_27distribution_nullary_kernelIdd7double2S7_SJ_SE_EEvSA_SG_RKT3_T4_EUlidE0_EEvlNS_15PhiloxCudaStateESF_SG_) ;  /* 0xffffff9838a07950 */ /* 0x000fea0003c3ffff */
        .weak           $__internal_17_$__cuda_sm20_div_s64
        .type           $__internal_17_$__cuda_sm20_div_s64,@function
        .size           $__internal_17_$__cuda_sm20_div_s64,(.L_x_788 - $__internal_17_$__cuda_sm20_div_s64)
$__internal_17_$__cuda_sm20_div_s64:
        /* <DEDUP_REMOVED lines=15> */
[----:B------:R-:W-:Y:S01]  /*6670*/  IMAD.HI.U32 R8, P1, R3, R23, R8 ;  /* 0x0000001703087227 */ /* 0x000fe20007820008 */
[----:B------:R-:W-:-:S03]  /*6680*/  IADD3 R23, P4, PT, RZ, -UR4, RZ ;  /* 0x80000004ff177c10 */ /* 0x000fc6000ff9e0ff */
[----:B------:R-:W-:Y:S01]  /*6690*/  IMAD.X R7, R7, 0x1, R3, P0 ;  /* 0x0000000107077824 */ /* 0x000fe200000e0603 */
[----:B------:R-:W-:Y:S01]  /*66a0*/  IADD3 R9, P2, PT, R25, R8, RZ ;  /* 0x0000000819097210 */ /* 0x000fe20007f5e0ff */
[----:B------:R-:W-:-:S03]  /*66b0*/  IMAD.X R26, RZ, RZ, ~UR5, P4 ;  /* 0x80000005ff1a7e24 */ /* 0x000fc6000a0e06ff */
[----:B------:R-:W-:Y:S01]  /*66c0*/  IADD3.X R7, PT, PT, RZ, RZ, R7, P2, P1 ;  /* 0x000000ffff077210 */ /* 0x000fe200017e2407 */
[-C--:B------:R-:W-:Y:S01]  /*66d0*/  IMAD.WIDE.U32 R2, R9, R5.reuse, RZ ;  /* 0x0000000509027225 */ /* 0x080fe200078e00ff */
        /* <DEDUP_REMOVED lines=26> */
[----:B------:R-:W-:Y:S01]  /*6880*/  IADD3 R2, P0, PT, -R2, R23, RZ ;  /* 0x0000001702027210 */ /* 0x000fe20007f1e1ff */
[----:B------:R-:W-:-:S03]  /*6890*/  HFMA2 R23, -RZ, RZ, 0, 0 ;  /* 0x00000000ff177431 */ /* 0x000fc600000001ff */
        /* <DEDUP_REMOVED lines=14> */
[----:B------:R-:W-:Y:S02]  /*6980*/  SEL R2, R2, R9, P0 ;  /* 0x0000000902027207 */ /* 0x000fe40000000000 */
        /* <DEDUP_REMOVED lines=9> */
[----:B------:R-:W-:Y:S06]  /*6a20*/  RET.REL.NODEC R22 `(_ZN2at6native63_GLOBAL__N__7310b794_30_DistributionGeometricKernel_cu_fa6e70a443distribution_elementwise_grid_stride_kernelIdLi2EZNS0_9templates4cuda21uniform_and_transformIddPNS_17CUDAGeneratorImplEZZZNS4_16geometric_kernelIS7_EEvRNS_18TensorIteratorBaseEdT_ENKUlvE_clEvENKUlvE4_clEvEUldE_EEvSA_T1_T2_EUlP24curandStatePhilox4_32_10E_ZNS1_27distribution_nullary_kernelIdd7double2S7_SJ_SE_EEvSA_SG_RKT3_T4_EUlidE0_EEvlNS_15PhiloxCudaStateESF_SG_) ;  /* 0xffffff9416747950 */ /* 0x000fec0003c3ffff */
.L_x_344:
        /* <DEDUP_REMOVED lines=13> */
.L_x_788:


//--------------------- .text._ZN2at6native63_GLOBAL__N__7310b794_30_DistributionGeometricKernel_cu_fa6e70a443distribution_elementwise_grid_stride_kernelIdLi2EZNS0_9templates4cuda21uniform_and_transformIddPNS_17CUDAGeneratorImplEZZZNS4_16geometric_kernelIS7_EEvRNS_18TensorIteratorBaseEdT_ENKUlvE_clEvENKUlvE4_clEvEUldE_EEvSA_T1_T2_EUlP24curandStatePhilox4_32_10E_ZNS1_27distribution_nullary_kernelIdd7double2S7_SJ_SE_EEvSA_SG_RKT3_T4_EUlidE_EEvlNS_15PhiloxCudaStateESF_SG_ --------------------------
	.section	.text._ZN2at6native63_GLOBAL__N__7310b794_30_DistributionGeometricKernel_cu_fa6e70a443distribution_elementwise_grid_stride_kernelIdLi2EZNS0_9templates4cuda21uniform_and_transformIddPNS_17CUDAGeneratorImplEZZZNS4_16geometric_kernelIS7_EEvRNS_18TensorIteratorBaseEdT_ENKUlvE_clEvENKUlvE4_clEvEUldE_EEvSA_T1_T2_EUlP24curandStatePhilox4_32_10E_ZNS1_27distribution_nullary_kernelIdd7double2S7_SJ_SE_EEvSA_SG_RKT3_T4_EUlidE_EEvlNS_15PhiloxCudaStateESF_SG_,"ax",@progbits
	.align	128
.text._ZN2at6native63_GLOBAL__N__7310b794_30_DistributionGeometricKernel_cu_fa6e70a443distribution_elementwise_grid_stride_kernelIdLi2EZNS0_9templates4cuda21uniform_and_transformIddPNS_17CUDAGeneratorImplEZZZNS4_16geometric_kernelIS7_EEvRNS_18TensorIteratorBaseEdT_ENKUlvE_clEvENKUlvE4_clEvEUldE_EEvSA_T1_T2_EUlP24curandStatePhilox4_32_10E_ZNS1_27distribution_nullary_kernelIdd7double2S7_SJ_SE_EEvSA_SG_RKT3_T4_EUlidE_EEvlNS_15PhiloxCudaStateESF_SG_:
        .type           _ZN2at6native63_GLOBAL__N__7310b794_30_DistributionGeometricKernel_cu_fa6e70a443distribution_elementwise_grid_stride_kernelIdLi2EZNS0_9templates4cuda21uniform_and_transformIddPNS_17CUDAGeneratorImplEZZZNS4_16geometric_kernelIS7_EEvRNS_18TensorIteratorBaseEdT_ENKUlvE_clEvENKUlvE4_clEvEUldE_EEvSA_T1_T2_EUlP24curandStatePhilox4_32_10E_ZNS1_27distribution_nullary_kernelIdd7double2S7_SJ_SE_EEvSA_SG_RKT3_T4_EUlidE_EEvlNS_15PhiloxCudaStateESF_SG_,@function
        .size           _ZN2at6native63_GLOBAL__N__7310b794_30_DistributionGeometricKernel_cu_fa6e70a443distribution_elementwise_grid_stride_kernelIdLi2EZNS0_9templates4cuda21uniform_and_transformIddPNS_17CUDAGeneratorImplEZZZNS4_16geometric_kernelIS7_EEvRNS_18TensorIteratorBaseEdT_ENKUlvE_clEvENKUlvE4_clEvEUldE_EEvSA_T1_T2_EUlP24curandStatePhilox4_32_10E_ZNS1_27distribution_nullary_kernelIdd7double2S7_SJ_SE_EEvSA_SG_RKT3_T4_EUlidE_EEvlNS_15PhiloxCudaStateESF_SG_,(.L_x_791 - _ZN2at6native63_GLOBAL__N__7310b794_30_DistributionGeometricKernel_cu_fa6e70a443distribution_elementwise_grid_stride_kernelIdLi2EZNS0_9templates4cuda21uniform_and_transformIddPNS_17CUDAGeneratorImplEZZZNS4_16geometric_kernelIS7_EEvRNS_18TensorIteratorBaseEdT_ENKUlvE_clEvENKUlvE4_clEvEUldE_EEvSA_T1_T2_EUlP24curandStatePhilox4_32_10E_ZNS1_27distribution_nullary_kernelIdd7double2S7_SJ_SE_EEvSA_SG_RKT3_T4_EUlidE_EEvlNS_15PhiloxCudaStateESF_SG_)
        .other          _ZN2at6native63_GLOBAL__N__7310b794_30_DistributionGeometricKernel_cu_fa6e70a443distribution_elementwise_grid_stride_kernelIdLi2EZNS0_9templates4cuda21uniform_and_transformIddPNS_17CUDAGeneratorImplEZZZNS4_16geometric_kernelIS7_EEvRNS_18TensorIteratorBaseEdT_ENKUlvE_clEvENKUlvE4_clEvEUldE_EEvSA_T1_T2_EUlP24curandStatePhilox4_32_10E_ZNS1_27distribution_nullary_kernelIdd7double2S7_SJ_SE_EEvSA_SG_RKT3_T4_EUlidE_EEvlNS_15PhiloxCudaStateESF_SG_,@"STO_CUDA_ENTRY STV_DEFAULT"
_ZN2at6native63_GLOBAL__N__7310b794_30_DistributionGeometricKernel_cu_fa6e70a443distribution_elementwise_grid_stride_kernelIdLi2EZNS0_9templates4cuda21uniform_and_transformIddPNS_17CUDAGeneratorImplEZZZNS4_16geometric_kernelIS7_EEvRNS_18TensorIteratorBaseEdT_ENKUlvE_clEvENKUlvE4_clEvEUldE_EEvSA_T1_T2_EUlP24curandStatePhilox4_32_10E_ZNS1_27distribution_nullary_kernelIdd7double2S7_SJ_SE_EEvSA_SG_RKT3_T4_EUlidE_EEvlNS_15PhiloxCudaStateESF_SG_:
        /* <DEDUP_REMOVED lines=9> */
[----:B------:R-:W1:Y:S01]  /*0090*/  S2R R9, SR_CTAID.X ;  /* 0x0000000000097919 */ /* 0x000e620000002500 */
[----:B---3--:R-:W-:Y:S01]  /*00a0*/  @P0 IMAD.MOV.U32 R3, RZ, RZ, R51 ;  /* 0x000000ffff030224 */ /* 0x008fe200078e0033 */
[----:B------:R-:W3:Y:S05]  /*00b0*/  @P0 LDC R5, c[0x0][0x398] ;  /* 0x0000e600ff050b82 */ /* 0x000eea0000000800 */
[----:B--2---:R-:W3:Y:S01]  /*00c0*/  @P0 LDG.E.64 R2, desc[UR12][R2.64] ;  /* 0x0000000c02020981 */ /* 0x004ee2000c1e1b00 */
[----:B0-----:R-:W-:-:S02]  /*00d0*/  IMAD.U32 R20, RZ, RZ, UR4 ;  /* 0x00000004ff147e24 */ /* 0x001fc4000f8e00ff */
[----:B------:R-:W-:Y:S01]  /*00e0*/  IMAD.U32 R21, RZ, RZ, UR5 ;  /* 0x00000005ff157e24 */ /* 0x000fe2000f8e00ff */
[----:B------:R-:W1:Y:S01]  /*00f0*/  S2R R6, SR_TID.X ;  /* 0x0000000000067919 */ /* 0x000e620000002100 */
[----:B------:R-:W0:Y:S04]  /*0100*/  LDCU UR15, c[0x0][0x360] ;  /* 0x00006c00ff0f77ac */ /* 0x000e280008000800 */
[----:B------:R-:W2:Y:S01]  /*0110*/  @P0 LDG.E.64 R20, desc[UR12][R20.64] ;  /* 0x0000000c14140981 */ /* 0x000ea2000c1e1b00 */
[----:B------:R-:W-:Y:S01]  /*0120*/  IMAD.MOV.U32 R7, RZ, RZ, RZ ;  /* 0x000000ffff077224 */ /* 0x000fe200078e00ff */
[----:B------:R-:W4:Y:S01]  /*0130*/  LDCU.64 UR4, c[0x0][0x380] ;  /* 0x00007000ff0477ac */ /* 0x000f220008000a00 */
[----:B------:R-:W0:Y:S01]  /*0140*/  LDCU UR16, c[0x0][0x370] ;  /* 0x00006e00ff1077ac */ /* 0x000e220008000800 */
[----:B----4-:R-:W-:-:S04]  /*0150*/  UIADD3 UR17, UP0, UPT, UR4, -0x1, URZ ;  /* 0xffffffff04117890 */ /* 0x010fc8000ff1e0ff */
[----:B------:R-:W-:Y:S02]  /*0160*/  UIADD3.X UR18, UPT, UPT, UR5, -0x1, URZ, UP0, !UPT ;  /* 0xffffffff05127890 */ /* 0x000fe400087fe4ff */
[----:B0-----:R-:W-:Y:S02]  /*0170*/  UIMAD UR14, UR15, UR16, URZ ;  /* 0x000000100f0e72a4 */ /* 0x001fe4000f8e02ff */
[----:B-1----:R-:W-:Y:S01]  /*0180*/  IMAD.WIDE.U32 R6, R9, UR15, R6 ;  /* 0x0000000f09067c25 */ /* 0x002fe2000f8e0006 */
[----:B------:R-:W-:Y:S02]  /*0190*/  UISETP.NE.U32.AND UP0, UPT, UR18, URZ, UPT ;  /* 0x000000ff1200728c */ /* 0x000fe4000bf05070 */
[----:B------:R-:W-:Y:S01]  /*01a0*/  USHF.L.U32 UR6, UR14, 0x1, URZ ;  /* 0x000000010e067899 */ /* 0x000fe200080006ff */
[----:B---3--:R-:W-:Y:S01]  /*01b0*/  @P0 IADD3 R0, P1, PT, R2, R5, RZ ;  /* 0x0000000502000210 */ /* 0x008fe20007f3e0ff */
[----:B------:R-:W-:-:S04]  /*01c0*/  IMAD.WIDE.U32 R4, R6, -0x326172a9, RZ ;  /* 0xcd9e8d5706047825 */ /* 0x000fc800078e00ff */
[----:B------:R-:W-:-:S05]  /*01d0*/  @P0 IMAD.X R51, RZ, RZ, R3, P1 ;  /* 0x000000ffff330224 */ /* 0x000fca00008e0603 */
[--C-:B------:R-:W-:Y:S01]  /*01e0*/  SHF.R.U64 R50, R0, 0x2, R51.reuse ;  /* 0x0000000200327819 */ /* 0x100fe20000001233 */
[C---:B--2---:R-:W-:Y:S01]  /*01f0*/  VIADD R48, R20.reuse, 0x9e3779b9 ;  /* 0x9e3779b914307836 */ /* 0x044fe20000000000 */
[----:B------:R-:W-:Y:S01]  /*0200*/  SHF.R.U32.HI R51, RZ, 0x2, R51 ;  /* 0x00000002ff337819 */ /* 0x000fe20000011633 */
[----:B------:R-:W-:Y:S01]  /*0210*/  VIADD R47, R20, 0x3c6ef372 ;  /* 0x3c6ef372142f7836 */ /* 0x000fe20000000000 */
[----:B------:R-:W-:Y:S01]  /*0220*/  IADD3 R49, PT, PT, R21, -0x4498517b, RZ ;  /* 0xbb67ae8515317810 */ /* 0x000fe20007ffe0ff */
[----:B------:R-:W-:Y:S01]  /*0230*/  IMAD.WIDE.U32 R2, R50, -0x2daee0ad, RZ ;  /* 0xd2511f5332027825 */ /* 0x000fe200078e00ff */
[----:B------:R-:W-:Y:S02]  /*0240*/  LOP3.LUT R8, R51, R5, R20, 0x96, !PT ;  /* 0x0000000533087212 */ /* 0x000fe400078e9614 */
[C---:B------:R-:W-:Y:S01]  /*0250*/  IADD3 R42, PT, PT, R21.reuse, -0x126145ec, RZ ;  /* 0xed9eba14152a7810 */ /* 0x040fe20007ffe0ff */
[C---:B------:R-:W-:Y:S01]  /*0260*/  VIADD R46, R21.reuse, 0x76cf5d0a ;  /* 0x76cf5d0a152e7836 */ /* 0x040fe20000000000 */
        /* <DEDUP_REMOVED lines=38> */
[----:B------:R-:W-:Y:S02]  /*04d0*/  VIADD R12, R21, 0xdb3d7428 ;  /* 0xdb3d7428150c7836 */ /* 0x000fe40000000000 */
[----:B------:R-:W-:Y:S01]  /*04e0*/  IMAD.MOV.U32 R10, RZ, RZ, R6 ;  /* 0x000000ffff0a7224 */ /* 0x000fe200078e0006 */
        /* <DEDUP_REMOVED lines=34> */
.L_x_345:
[----:B------:R-:W-:-:S07]  /*0710*/  MOV R22, 0x730 ;  /* 0x0000073000167802 */ /* 0x000fce0000000f00 */
[----:B------:R-:W-:Y:S05]  /*0720*/  CALL.REL.NOINC `($__internal_19_$__cuda_sm20_div_s64) ;  /* 0x0000002800647944 */ /* 0x000fea0003c00000 */
.L_x_346:
        /* <DEDUP_REMOVED lines=11> */
[----:B------:R-:W-:Y:S02]  /*07e0*/  IMAD.MOV.U32 R24, RZ, RZ, 0x1 ;  /* 0x00000001ff187424 */ /* 0x000fe400078e00ff */
[----:B------:R-:W-:Y:S01]  /*07f0*/  IMAD R26, R26, -0x326172a9, RZ ;  /* 0xcd9e8d571a1a7824 */ /* 0x000fe200078e02ff */
        /* <DEDUP_REMOVED lines=11> */
[----:B------:R-:W-:Y:S02]  /*08b0*/  MOV R24, UR8 ;  /* 0x0000000800187c02 */ /* 0x000fe40008000f00 */
        /* <DEDUP_REMOVED lines=19> */
[----:B------:R-:W-:Y:S02]  /*09f0*/  IMAD.MOV.U32 R33, RZ, RZ, R5 ;  /* 0x000000ffff217224 */ /* 0x000fe400078e0005 */
[----:B------:R-:W-:Y:S02]  /*0a00*/  IMAD.MOV.U32 R30, RZ, RZ, R22 ;  /* 0x000000ffff1e7224 */ /* 0x000fe400078e0016 */
[----:B------:R-:W-:-:S07]  /*0a10*/  IMAD.MOV.U32 R31, RZ, RZ, R23 ;  /* 0x000000ffff1f7224 */ /* 0x000fce00078e0017 */
[----:B------:R-:W-:Y:S05]  /*0a20*/  CALL.REL.NOINC `($__internal_18_$__cuda_sm20_div_rn_f64_full) ;  /* 0x0000002000347944 */ /* 0x000fea0003c00000 */
.L_x_347:
[----:B------:R-:W0:Y:S01]  /*0a30*/  LDCU.64 UR24, c[0x0][0x3b8] ;  /* 0x00007700ff1877ac */ /* 0x000e220008000a00 */
[----:B------:R-:W-:Y:S01]  /*0a40*/  IMAD.MOV.U32 R4, RZ, RZ, -0x314d23bc ;  /* 0xceb2dc44ff047424 */ /* 0x000fe200078e00ff */
[----:B------:R-:W-:Y:S01]  /*0a50*/  MOV R5, 0x3ed087ff ;  /* 0x3ed087ff00057802 */ /* 0x000fe20000000f00 */
[----:B------:R-:W-:Y:S01]  /*0a60*/  IMAD.U32 R3, RZ, RZ, UR17 ;  /* 0x00000011ff037e24 */ /* 0x000fe2000f8e00ff */
[----:B------:R-:W-:Y:S01]  /*0a70*/  UMOV UR4, 0x2fbe14b5 ;  /* 0x2fbe14b500047882 */ /* 0x000fe20000000000 */
[----:B------:R-:W-:Y:S01]  /*0a80*/  UMOV UR5, 0x3eb372fb ;  /* 0x3eb372fb00057882 */ /* 0x000fe20000000000 */
[----:B------:R-:W-:Y:S01]  /*0a90*/  PLOP3.LUT P0, PT, PT, PT, UP2, 0x80, 0x8 ;  /* 0x000000000008781c */ /* 0x000fe20003f0f028 */
[----:B------:R-:W-:Y:S01]  /*0aa0*/  IMAD.MOV.U32 R24, RZ, RZ, 0x0 ;  /* 0x00000000ff187424 */ /* 0x000fe200078e00ff */
[----:B------:R-:W-:Y:S01]  /*0ab0*/  USEL UR15, UR16, UR8, !UP2 ;  /* 0x00000008100f7287 */ /* 0x000fe2000d000000 */
[----:B------:R-:W-:Y:S01]  /*0ac0*/  IMAD.MOV.U32 R25, RZ, RZ, 0x7ff00000 ;  /* 0x7ff00000ff197424 */ /* 0x000fe200078e00ff */
[----:B------:R-:W1:Y:S01]  /*0ad0*/  LDCU UR20, c[0x0][0x3b0] ;  /* 0x00007600ff1477ac */ /* 0x000e620008000800 */
[----:B------:R-:W2:Y:S01]  /*0ae0*/  LDCU.64 UR18, c[0x0][0x3a8] ;  /* 0x00007500ff1277ac */ /* 0x000ea20008000a00 */
[----:B0-----:R-:W-:-:S08]  /*0af0*/  DMUL R30, R30, UR24 ;  /* 0x000000181e1e7c28 */ /* 0x001fd00008000000 */
[----:B------:R-:W-:-:S08]  /*0b00*/  DADD R28, R30, -UR24 ;  /* 0x800000181e1c7e29 */ /* 0x000fd00008000000 */
[----:B------:R-:W-:-:S08]  /*0b10*/  DMUL R22, R28, R28 ;  /* 0x0000001c1c167228 */ /* 0x000fd00000000000 */
[----:B------:R-:W-:Y:S01]  /*0b20*/  DFMA R4, R22, UR4, R4 ;  /* 0x0000000416047c2b */ /* 0x000fe20008000004 */
        /* <DEDUP_REMOVED lines=18> */
[----:B------:R-:W-:-:S04]  /*0c50*/  USEL UR4, UR17, UR9, !UP2 ;  /* 0x0000000911047287 */ /* 0x000fc8000d000000 */
[----:B------:R-:W-:Y:S02]  /*0c60*/  ULOP3.LUT UR5, UR4, 0xfffff, URZ, 0xc0, !UPT ;  /* 0x000fffff04057892 */ /* 0x000fe4000f8ec0ff */
[----:B------:R-:W-:Y:S01]  /*0c70*/  UIADD3 UR21, UPT, UPT, UR4, -0x7ff00000, URZ ;  /* 0x8010000004157890 */ /* 0x000fe2000fffe0ff */
[----:B------:R-:W-:Y:S01]  /*0c80*/  DMUL R22, R22, R4 ;  /* 0x0000000416167228 */ /* 0x000fe20000000000 */
[----:B------:R-:W-:Y:S01]  /*0c90*/  ULOP3.LUT UR5, UR5, 0x3ff00000, URZ, 0xfc, !UPT ;  /* 0x3ff0000005057892 */ /* 0x000fe2000f8efcff */
[----:B------:R-:W-:Y:S01]  /*0ca0*/  IMAD.U32 R4, RZ, RZ, UR16 ;  /* 0x00000010ff047e24 */ /* 0x000fe2000f8e00ff */
[----:B------:R-:W-:Y:S01]  /*0cb0*/  FSEL R5, R3, UR9, !P0 ;  /* 0x0000000903057c08 */ /* 0x000fe2000c000000 */
[----:B------:R-:W-:Y:S01]  /*0cc0*/  VIADD R3, R21, 0x96a522ad ;  /* 0x96a522ad15037836 */ /* 0x000fe20000000000 */
[----:B------:R-:W0:Y:S02]  /*0cd0*/  LDCU.64 UR16, c[0x0][0x380] ;  /* 0x00007000ff1077ac */ /* 0x000e240008000a00 */
[----:B------:R-:W-:Y:S01]  /*0ce0*/  FSEL R4, R4, UR8, !P0 ;  /* 0x0000000804047c08 */ /* 0x000fe2000c000000 */
[----:B------:R-:W-:Y:S01]  /*0cf0*/  DFMA R22, R28, R22, R30 ;  /* 0x000000161c16722b */ /* 0x000fe2000000001e */
[----:B------:R-:W-:Y:S01]  /*0d00*/  LOP3.LUT P0, RZ, R5, 0x7fffffff, RZ, 0xc0, !PT ;  /* 0x7fffffff05ff7812 */ /* 0x000fe2000780c0ff */
[----:B------:R-:W-:Y:S01]  /*0d10*/  USHF.R.U32.HI UR8, URZ, 0x14, UR4 ;  /* 0x00000014ff087899 */ /* 0x000fe20008011604 */
[----:B------:R-:W-:Y:S01]  /*0d20*/  LOP3.LUT R34, R2, R3, RZ, 0x3c, !PT ;  /* 0x0000000302227212 */ /* 0x000fe200078e3cff */
[----:B------:R-:W-:Y:S01]  /*0d30*/  ULEA.HI UR4, UR4, 0xfffffbcb, URZ, 0xc ;  /* 0xfffffbcb04047891 */ /* 0x000fe2000f8f60ff */
[----:B------:R-:W-:Y:S01]  /*0d40*/  DFMA R24, R4, R24, +INF ;  /* 0x7ff000000418742b */ /* 0x000fe20000000018 */
[----:B------:R-:W-:Y:S01]  /*0d50*/  LOP3.LUT R3, R0, 0x3, RZ, 0xc0, !PT ;  /* 0x0000000300037812 */ /* 0x000fe200078ec0ff */
[----:B------:R-:W-:Y:S01]  /*0d60*/  @UP2 UIADD3 UR4, UPT, UPT, UR8, -0x3ff, URZ ;  /* 0xfffffc0108042890 */ /* 0x000fe2000fffe0ff */
[----:B------:R-:W-:Y:S01]  /*0d70*/  DADD R22, R22, -UR24 ;  /* 0x8000001816167e29 */ /* 0x000fe20008000000 */
[----:B------:R-:W-:-:S06]  /*0d80*/  UIADD3 UR22, UPT, UPT, UR5, -0x100000, URZ ;  /* 0xfff0000005167890 */ /* 0x000fcc000fffe0ff */
[----:B------:R-:W-:Y:S02]  /*0d90*/  FSEL R5, R24, RZ, P0 ;  /* 0x000000ff18057208 */ /* 0x000fe40000000000 */
[----:B012---:R-:W-:-:S07]  /*0da0*/  FSEL R4, R25, -QNAN , P0 ;  /* 0xfff0000019047808 */ /* 0x007fce0000000000 */
.L_x_366:
[----:B------:R-:W-:Y:S01]  /*0db0*/  VIADD R50, R50, 0x1 ;  /* 0x0000000132327836 */ /* 0x000fe20000000000 */
[----:B------:R-:W-:Y:S03]  /*0dc0*/  BSSY.RECONVERGENT B0, `(.L_x_348) ;  /* 0x000000c000007945 */ /* 0x000fe60003800200 */
[C---:B0-----:R-:W-:Y:S01]  /*0dd0*/  IMAD.WIDE.U32 R30, R50.reuse, -0x2daee0ad, RZ ;  /* 0xd2511f53321e7825 */ /* 0x041fe200078e00ff */
        /* <DEDUP_REMOVED lines=10> */
.L_x_349:
[----:B------:R-:W-:Y:S05]  /*0e80*/  BSYNC.RECONVERGENT B0 ;  /* 0x0000000000007941 */ /* 0x000fea0003800200 */
.L_x_348:
[----:B------:R-:W-:Y:S01]  /*0e90*/  IMAD.WIDE.U32 R28, R6, -0x326172a9, RZ ;  /* 0xcd9e8d57061c7825 */ /* 0x000fe200078e00ff */
[----:B------:R-:W-:Y:S02]  /*0ea0*/  LOP3.LUT R24, R7, R31, R21, 0x96, !PT ;  /* 0x0000001f07187212 */ /* 0x000fe400078e9615 */
[----:B------:R-:W-:Y:S01]  /*0eb0*/  ISETP.GT.AND P0, PT, R3, 0x1, PT ;  /* 0x000000010300780c */ /* 0x000fe20003f04270 */
        /* <DEDUP_REMOVED lines=44> */
[----:B------:R-:W-:Y:S02]  /*1180*/  IMAD.MOV.U32 R27, RZ, RZ, R26 ;  /* 0x000000ffff1b7224 */ /* 0x000fe400078e001a */
[----:B------:R-:W-:Y:S02]  /*1190*/  IMAD.MOV.U32 R31, RZ, RZ, R33 ;  /* 0x000000ffff1f7224 */ /* 0x000fe400078e0021 */
[----:B------:R-:W-:Y:S02]  /*11a0*/  IMAD.MOV.U32 R30, RZ, RZ, R2 ;  /* 0x000000ffff1e7224 */ /* 0x000fe400078e0002 */
[----:B------:R-:W-:Y:S01]  /*11b0*/  IMAD.MOV.U32 R26, RZ, RZ, R34 ;  /* 0x000000ffff1a7224 */ /* 0x000fe200078e0022 */
[----:B------:R-:W-:Y:S06]  /*11c0*/  BRA `(.L_x_351) ;  /* 0x0000000000247947 */ /* 0x000fec0003800000 */
.L_x_350:
[----:B------:R-:W-:Y:S01]  /*11d0*/  ISETP.NE.AND P0, PT, R3, 0x3, PT ;  /* 0x000000030300780c */ /* 0x000fe20003f05270 */
[----:B------:R-:W-:Y:S01]  /*11e0*/  IMAD.MOV.U32 R27, RZ, RZ, R33 ;  /* 0x000000ffff1b7224 */ /* 0x000fe200078e0021 */
[----:B------:R-:W-:Y:S01]  /*11f0*/  MOV R26, R2 ;  /* 0x00000002001a7202 */ /* 0x000fe20000000f00 */
[----:B------:R-:W-:Y:S02]  /*1200*/  IMAD.MOV.U32 R31, RZ, RZ, R24 ;  /* 0x000000ffff1f7224 */ /* 0x000fe400078e0018 */
[----:B------:R-:W-:-:S08]  /*1210*/  IMAD.MOV.U32 R30, RZ, RZ, R0 ;  /* 0x000000ffff1e7224 */ /* 0x000fd000078e0000 */
[----:B------:R-:W-:Y:S02]  /*1220*/  @P0 IMAD.MOV.U32 R27, RZ, RZ, R34 ;  /* 0x000000ffff1b0224 */ /* 0x000fe400078e0022 */
[----:B------:R-:W-:Y:S02]  /*1230*/  @P0 IMAD.MOV.U32 R26, RZ, RZ, R33 ;  /* 0x000000ffff1a0224 */ /* 0x000fe400078e0021 */
[----:B------:R-:W-:Y:S02]  /*1240*/  @P0 IMAD.MOV.U32 R31, RZ, RZ, R2 ;  /* 0x000000ffff1f0224 */ /* 0x000fe400078e0002 */
[----:B------:R-:W-:-:S07]  /*1250*/  @P0 IMAD.MOV.U32 R30, RZ, RZ, R24 ;  /* 0x000000ffff1e0224 */ /* 0x000fce00078e0018 */
.L_x_351:
[----:B------:R-:W-:Y:S01]  /*1260*/  IMAD.WIDE.U32 R28, R26, 0x200000, RZ ;  /* 0x002000001a1c7825 */ /* 0x000fe200078e00ff */
[----:B------:R-:W-:Y:S01]  /*1270*/  ISETP.GE.U32.AND P0, PT, R10, UR16, PT ;  /* 0x000000100a007c0c */ /* 0x000fe2000bf06070 */
[----:B------:R-:W-:Y:S01]  /*1280*/  BSSY.RECONVERGENT B0, `(.L_x_352) ;  /* 0x00000c4000007945 */ /* 0x000fe20003800200 */
[----:B------:R-:W-:Y:S01]  /*1290*/  LOP3.LUT R32, R28, R27, RZ, 0x3c, !PT ;  /* 0x0000001b1c207212 */ /* 0x000fe200078e3cff */
[----:B------:R-:W-:Y:S01]  /*12a0*/  IMAD.WIDE.U32 R26, R30, 0x200000, RZ ;  /* 0x002000001e1a7825 */ /* 0x000fe200078e00ff */
[----:B------:R-:W-:Y:S02]  /*12b0*/  MOV R33, R29 ;  /* 0x0000001d00217202 */ /* 0x000fe40000000f00 */
[----:B------:R-:W-:Y:S02]  /*12c0*/  ISETP.GE.AND.EX P0, PT, R9, UR17, PT, P0 ;  /* 0x0000001109007c0c */ /* 0x000fe4000bf06300 */
[----:B------:R-:W-:Y:S01]  /*12d0*/  LOP3.LUT R30, R26, R31, RZ, 0x3c, !PT ;  /* 0x0000001f1a1e7212 */ /* 0x000fe200078e3cff */
[----:B------:R-:W-:Y:S01]  /*12e0*/  IMAD.MOV.U32 R31, RZ, RZ, R27 ;  /* 0x000000ffff1f7224 */ /* 0x000fe200078e001b */
[----:B------:R-:W0:Y:S01]  /*12f0*/  I2F.F64.U64 R28, R32 ;  /* 0x00000020001c7312 */ /* 0x000e220000301800 */
[----:B------:R-:W-:-:S02]  /*1300*/  IMAD.MOV.U32 R26, RZ, RZ, 0x0 ;  /* 0x00000000ff1a7424 */ /* 0x000fc400078e00ff */
[----:B------:R-:W-:-:S05]  /*1310*/  IMAD.MOV.U32 R27, RZ, RZ, 0x3ca00000 ;  /* 0x3ca00000ff1b7424 */ /* 0x000fca00078e00ff */
[----:B------:R-:W1:Y:S01]  /*1320*/  I2F.F64.U64 R30, R30 ;  /* 0x0000001e001e7312 */ /* 0x000e620000301800 */
[-C--:B0-----:R-:W-:Y:S02]  /*1330*/  DFMA R28, R28, R26.reuse, 5.5511151231257827021e-17 ;  /* 0x3c9000001c1c742b */ /* 0x081fe4000000001a */
[----:B-1----:R-:W-:Y:S01]  /*1340*/  DFMA R26, R30, R26, 5.5511151231257827021e-17 ;  /* 0x3c9000001e1a742b */ /* 0x002fe2000000001a */
[----:B------:R-:W-:Y:S10]  /*1350*/  @P0 BRA `(.L_x_353) ;  /* 0x0000000800d80947 */ /* 0x000ff40003800000 */
[----:B------:R-:W-:Y:S01]  /*1360*/  ISETP.GT.AND P0, PT, R29, 0xfffff, PT ;  /* 0x000fffff1d00780c */ /* 0x000fe20003f04270 */
[----:B------:R-:W-:Y:S01]  /*1370*/  IMAD.MOV.U32 R33, RZ, RZ, R29 ;  /* 0x000000ffff217224 */ /* 0x000fe200078e001d */
[----:B------:R-:W-:Y:S01]  /*1380*/  BSSY.RECONVERGENT B1, `(.L_x_354) ;  /* 0x0000051000017945 */ /* 0x000fe20003800200 */
[----:B------:R-:W-:Y:S02]  /*1390*/  IMAD.MOV.U32 R30, RZ, RZ, R28 ;  /* 0x000000ffff1e7224 */ /* 0x000fe400078e001c */
[----:B------:R-:W-:-:S08]  /*13a0*/  IMAD.MOV.U32 R32, RZ, RZ, -0x3ff ;  /* 0xfffffc01ff207424 */ /* 0x000fd000078e00ff */
[----:B------:R-:W-:Y:S01]  /*13b0*/  @!P0 DMUL R28, R28, 1.80143985094819840000e+16 ;  /* 0x435000001c1c8828 */ /* 0x000fe20000000000 */
[----:B------:R-:W-:-:S09]  /*13c0*/  @!P0 IMAD.MOV.U32 R32, RZ, RZ, -0x435 ;  /* 0xfffffbcbff208424 */ /* 0x000fd200078e00ff */
[----:B------:R-:W-:Y:S02]  /*13d0*/  @!P0 IMAD.MOV.U32 R33, RZ, RZ, R29 ;  /* 0x000000ffff218224 */ /* 0x000fe400078e001d */
[----:B------:R-:W-:-:S03]  /*13e0*/  @!P0 IMAD.MOV.U32 R30, RZ, RZ, R28 ;  /* 0x000000ffff1e8224 */ /* 0x000fc600078e001c */
[----:B------:R-:W-:-:S04]  /*13f0*/  IADD3 R31, PT, PT, R33, -0x1, RZ ;  /* 0xffffffff211f7810 */ /* 0x000fc80007ffe0ff */
[----:B------:R-:W-:-:S13]  /*1400*/  ISETP.GT.U32.AND P1, PT, R31, 0x7feffffe, PT ;  /* 0x7feffffe1f00780c */ /* 0x000fda0003f24070 */
[----:B------:R-:W-:Y:S05]  /*1410*/  @P1 BRA `(.L_x_355) ;  /* 0x0000000400041947 */ /* 0x000fea0003800000 */
[----:B------:R-:W-:Y:S01]  /*1420*/  LOP3.LUT R28, R33, 0xfffff, RZ, 0xc0, !PT ;  /* 0x000fffff211c7812 */ /* 0x000fe200078ec0ff */
[----:B------:R-:W-:Y:S01]  /*1430*/  UMOV UR8, 0x3ae80f1e ;  /* 0x3ae80f1e00087882 */ /* 0x000fe20000000000 */
[----:B------:R-:W-:Y:S01]  /*1440*/  UMOV UR9, 0x3eb1380b ;  /* 0x3eb1380b00097882 */ /* 0x000fe20000000000 */
[----:B------:R-:W-:Y:S01]  /*1450*/  UMOV UR24, 0x80000000 ;  /* 0x8000000000187882 */ /* 0x000fe20000000000 */
[----:B------:R-:W-:Y:S01]  /*1460*/  LOP3.LUT R29, R28, 0x3ff00000, RZ, 0xfc, !PT ;  /* 0x3ff000001c1d7812 */ /* 0x000fe200078efcff */
[----:B------:R-:W-:Y:S01]  /*1470*/  IMAD.MOV.U32 R28, RZ, RZ, R30 ;  /* 0x000000ffff1c7224 */ /* 0x000fe200078e001e */
[----:B------:R-:W-:Y:S01]  /*1480*/  UMOV UR25, 0x43300000 ;  /* 0x4330000000197882 */ /* 0x000fe20000000000 */
[----:B------:R-:W-:Y:S01]  /*1490*/  IMAD.MOV.U32 R30, RZ, RZ, RZ ;  /* 0x000000ffff1e7224 */ /* 0x000fe200078e00ff */
        /* <DEDUP_REMOVED lines=57> */
.L_x_355:
[----:B------:R-:W-:Y:S01]  /*1830*/  MOV R30, 0x0 ;  /* 0x00000000001e7802 */ /* 0x000fe20000000f00 */
[----:B------:R-:W-:Y:S01]  /*1840*/  IMAD.MOV.U32 R31, RZ, RZ, 0x7ff00000 ;  /* 0x7ff00000ff1f7424 */ /* 0x000fe200078e00ff */
[----:B------:R-:W-:-:S05]  /*1850*/  LOP3.LUT P0, RZ, R29, 0x7fffffff, RZ, 0xc0, !PT ;  /* 0x7fffffff1dff7812 */ /* 0x000fca000780c0ff */
[----:B------:R-:W-:-:S10]  /*1860*/  DFMA R30, R28, R30, +INF ;  /* 0x7ff000001c1e742b */ /* 0x000fd4000000001e */
[----:B------:R-:W-:Y:S02]  /*1870*/  FSEL R52, R30, RZ, P0 ;  /* 0x000000ff1e347208 */ /* 0x000fe40000000000 */
[----:B------:R-:W-:-:S07]  /*1880*/  FSEL R53, R31, -QNAN , P0 ;  /* 0xfff000001f357808 */ /* 0x000fce0000000000 */
.L_x_356:
[----:B------:R-:W-:Y:S05]  /*1890*/  BSYNC.RECONVERGENT B1 ;  /* 0x0000000000017941 */ /* 0x000fea0003800200 */
.L_x_354:
        /* <DEDUP_REMOVED lines=10> */
[----:B------:R-:W-:Y:S01]  /*1940*/  UMOV UR24, 0x2d1b5154 ;  /* 0x2d1b515400187882 */ /* 0x000fe20000000000 */
[----:B------:R-:W-:Y:S01]  /*1950*/  PLOP3.LUT P0, PT, PT, PT, UP1, 0x80, 0x8 ;  /* 0x000000000008781c */ /* 0x000fe20003f0f018 */
[----:B------:R-:W-:-:S03]  /*1960*/  UMOV UR25, 0x3f3c71c7 ;  /* 0x3f3c71c700197882 */ /* 0x000fc60000000000 */
[----:B------:R-:W-:Y:S01]  /*1970*/  FSEL R41, R28, UR5, P0 ;  /* 0x000000051c297c08 */ /* 0x000fe20008000000 */
[----:B------:R-:W-:-:S05]  /*1980*/  IMAD.MOV.U32 R28, RZ, RZ, RZ ;  /* 0x000000ffff1c7224 */ /* 0x000fca00078e00ff */
        /* <DEDUP_REMOVED lines=19> */
[----:B------:R-:W-:Y:S01]  /*1ac0*/  IMAD.MOV.U32 R29, RZ, RZ, 0x43300000 ;  /* 0x43300000ff1d7424 */ /* 0x000fe200078e00ff */
[----:B------:R-:W-:-:S04]  /*1ad0*/  DFMA R40, R40, -R36, R30 ;  /* 0x800000242828722b */ /* 0x000fc8000000001e */
        /* <DEDUP_REMOVED lines=9> */
[----:B------:R-:W-:Y:S01]  /*1b70*/  IMAD.U32 R28, RZ, RZ, UR8 ;  /* 0x00000008ff1c7e24 */ /* 0x000fe2000f8e00ff */
        /* <DEDUP_REMOVED lines=23> */
.L_x_357:
        /* <DEDUP_REMOVED lines=16> */
[----:B------:R-:W-:Y:S01]  /*1df0*/  MOV R30, R34 ;  /* 0x00000022001e7202 */ /* 0x000fe20000000f00 */
[----:B------:R-:W-:Y:S01]  /*1e00*/  IMAD.MOV.U32 R33, RZ, RZ, R53 ;  /* 0x000000ffff217224 */ /* 0x000fe200078e0035 */
[----:B------:R-:W-:Y:S01]  /*1e10*/  MOV R52, 0x1e40 ;  /* 0x00001e4000347802 */ /* 0x000fe20000000f00 */
[----:B------:R-:W-:-:S07]  /*1e20*/  IMAD.MOV.U32 R31, RZ, RZ, R35 ;  /* 0x000000ffff1f7224 */ /* 0x000fce00078e0023 */
[----:B------:R-:W-:Y:S05]  /*1e30*/  CALL.REL.NOINC `($__internal_18_$__cuda_sm20_div_rn_f64_full) ;  /* 0x0000000c00307944 */ /* 0x000fea0003c00000 */
[----:B------:R-:W-:Y:S02]  /*1e40*/  IMAD.MOV.U32 R28, RZ, RZ, R30 ;  /* 0x000000ffff1c7224 */ /* 0x000fe400078e001e */
[----:B------:R-:W-:-:S07]  /*1e50*/  IMAD.MOV.U32 R29, RZ, RZ, R31 ;  /* 0x000000ffff1d7224 */ /* 0x000fce00078e001f */
.L_x_359:
[----:B------:R-:W-:Y:S05]  /*1e60*/  BSYNC.RECONVERGENT B1 ;  /* 0x0000000000017941 */ /* 0x000fea0003800200 */
.L_x_358:
[----:B------:R-:W0:Y:S01]  /*1e70*/  FRND.F64.CEIL R28, R28 ;  /* 0x0000001c001c7313 */ /* 0x000e220000309800 */
[----:B------:R-:W-:-:S05]  /*1e80*/  IMAD R31, R10, UR20, RZ ;  /* 0x000000140a1f7c24 */ /* 0x000fca000f8e02ff */
[----:B------:R-:W-:-:S04]  /*1e90*/  IADD3 R30, P0, PT, R31, UR18, RZ ;  /* 0x000000121f1e7c10 */ /* 0x000fc8000ff1e0ff */
[----:B------:R-:W-:-:S05]  /*1ea0*/  LEA.HI.X.SX32 R31, R31, UR19, 0x1, P0 ;  /* 0x000000131f1f7c11 */ /* 0x000fca00080f0eff */
[----:B0-----:R0:W-:Y:S04]  /*1eb0*/  STG.E.64 desc[UR12][R30.64], R28 ;  /* 0x0000001c1e007986 */ /* 0x0011e8000c101b0c */
.L_x_353:
[----:B------:R-:W-:Y:S05]  /*1ec0*/  BSYNC.RECONVERGENT B0 ;  /* 0x0000000000007941 */ /* 0x000fea0003800200 */
.L_x_352:
[----:B------:R-:W-:-:S04]  /*1ed0*/  IADD3 R54, P1, PT, R10, UR14, RZ ;  /* 0x0000000e0a367c10 */ /* 0x000fc8000ff3e0ff */
[----:B------:R-:W-:Y:S01]  /*1ee0*/  ISETP.GE.U32.AND P0, PT, R54, UR16, PT ;  /* 0x0000001036007c0c */ /* 0x000fe2000bf06070 */
[----:B0-----:R-:W-:-:S05]  /*1ef0*/  IMAD.X R28, RZ, RZ, R9, P1 ;  /* 0x000000ffff1c7224 */ /* 0x001fca00008e0609 */
[----:B------:R-:W-:-:S13]  /*1f00*/  ISETP.GE.AND.EX P0, PT, R28, UR17, PT, P0 ;  /* 0x000000111c007c0c */ /* 0x000fda000bf06300 */
[----:B------:R-:W-:Y:S05]  /*1f10*/  @P0 BRA `(.L_x_360) ;  /* 0x0000000800cc0947 */ /* 0x000fea0003800000 */
[----:B------:R-:W-:Y:S01]  /*1f20*/  ISETP.GT.AND P0, PT, R27, 0xfffff, PT ;  /* 0x000fffff1b00780c */ /* 0x000fe20003f04270 */
[----:B------:R-:W-:Y:S01]  /*1f30*/  IMAD.MOV.U32 R31, RZ, RZ, R27 ;  /* 0x000000ffff1f7224 */ /* 0x000fe200078e001b */
[----:B------:R-:W-:Y:S01]  /*1f40*/  MOV R32, R26 ;  /* 0x0000001a00207202 */ /* 0x000fe20000000f00 */
[----:B------:R-:W-:Y:S01]  /*1f50*/  BSSY.RECONVERGENT B0, `(.L_x_361) ;  /* 0x0000052000007945 */ /* 0x000fe20003800200 */
[----:B------:R-:W-:Y:S01]  /*1f60*/  PLOP3.LUT P3, PT, PT, PT, UP0, 0x80, 0x8 ;  /* 0x000000000008781c */ /* 0x000fe20003f6f008 */
[----:B------:R-:W-:-:S03]  /*1f70*/  IMAD.MOV.U32 R30, RZ, RZ, -0x3ff ;  /* 0xfffffc01ff1e7424 */ /* 0x000fc600078e00ff */
[----:B------:R-:W-:Y:S02]  /*1f80*/  FSEL R52, R22, R5, P3 ;  /* 0x0000000516347208 */ /* 0x000fe40001800000 */
[----:B------:R-:W-:-:S03]  /*1f90*/  FSEL R53, R23, R4, P3 ;  /* 0x0000000417357208 */ /* 0x000fc60001800000 */
[----:B------:R-:W-:Y:S01]  /*1fa0*/  @!P0 DMUL R26, R26, 1.80143985094819840000e+16 ;  /* 0x435000001a1a8828 */ /* 0x000fe20000000000 */
[----:B------:R-:W-:-:S09]  /*1fb0*/  @!P0 IMAD.MOV.U32 R30, RZ, RZ, -0x435 ;  /* 0xfffffbcbff1e8424 */ /* 0x000fd200078e00ff */
[----:B------:R-:W-:Y:S01]  /*1fc0*/  @!P0 IMAD.MOV.U32 R31, RZ, RZ, R27 ;  /* 0x000000ffff1f8224 */ /* 0x000fe200078e001b */
[----:B------:R-:W-:-:S03]  /*1fd0*/  @!P0 MOV R32, R26 ;  /* 0x0000001a00208202 */ /* 0x000fc60000000f00 */
[----:B------:R-:W-:-:S05]  /*1fe0*/  VIADD R28, R31, 0xffffffff ;  /* 0xffffffff1f1c7836 */ /* 0x000fca0000000000 */
[----:B------:R-:W-:-:S13]  /*1ff0*/  ISETP.GE.U32.AND P1, PT, R28, 0x7fefffff, PT ;  /* 0x7fefffff1c00780c */ /* 0x000fda0003f26070 */
[----:B------:R-:W-:Y:S01]  /*2000*/  @P1 IMAD.MOV.U32 R28, RZ, RZ, 0x0 ;  /* 0x00000000ff1c1424 */ /* 0x000fe200078e00ff */
[----:B------:R-:W-:Y:S01]  /*2010*/  @P1 LOP3.LUT P2, RZ, R27, 0x7fffffff, RZ, 0xc0, !PT ;  /* 0x7fffffff1bff1812 */ /* 0x000fe2000784c0ff */
[----:B------:R-:W-:-:S06]  /*2020*/  @P1 IMAD.MOV.U32 R29, RZ, RZ, 0x7ff00000 ;  /* 0x7ff00000ff1d1424 */ /* 0x000fcc00078e00ff */
[----:B------:R-:W-:-:S10]  /*2030*/  @P1 DFMA R28, R26, R28, +INF ;  /* 0x7ff000001a1c142b */ /* 0x000fd4000000001c */
        /* <DEDUP_REMOVED lines=14> */
[----:B------:R-:W-:Y:S02]  /*2120*/  @P0 VIADD R29, R27, 0xfff00000 ;  /* 0xfff000001b1d0836 */ /* 0x000fe40000000000 */
[----:B------:R-:W-:Y:S02]  /*2130*/  @P0 VIADD R30, R30, 0x1 ;  /* 0x000000011e1e0836 */ /* 0x000fe40000000000 */
[----:B------:R-:W-:-:S03]  /*2140*/  @P0 IMAD.MOV.U32 R27, RZ, RZ, R29 ;  /* 0x000000ffff1b0224 */ /* 0x000fc600078e001d */
[----:B------:R-:W-:-:S03]  /*2150*/  LOP3.LUT R30, R30, 0x80000000, RZ, 0x3c, !PT ;  /* 0x800000001e1e7812 */ /* 0x000fc600078e3cff */
        /* <DEDUP_REMOVED lines=49> */
.L_x_362:
[----:B------:R-:W-:Y:S05]  /*2470*/  BSYNC.RECONVERGENT B0 ;  /* 0x0000000000007941 */ /* 0x000fea0003800200 */
.L_x_361:
[----:B------:R-:W-:-:S09]  /*2480*/  UISETP.LT.U32.OR UP1, UPT, UR21, -0x7fefffff, UP0 ;  /* 0x801000011500788c */ /* 0x000fd20008721470 */
[----:B------:R-:W-:Y:S05]  /*2490*/  BRA.U UP1, `(.L_x_363) ;  /* 0x0000000101fc7547 */ /* 0x000fea000b800000 */
[----:B------:R-:W-:Y:S01]  /*24a0*/  UISETP.GT.U32.AND UP1, UPT, UR5, 0x3ff6a09e, UPT ;  /* 0x3ff6a09e0500788c */ /* 0x000fe2000bf24070 */
[----:B------:R-:W-:Y:S01]  /*24b0*/  IMAD.U32 R26, RZ, RZ, UR22 ;  /* 0x00000016ff1a7e24 */ /* 0x000fe2000f8e00ff */
[----:B------:R-:W-:Y:S01]  /*24c0*/  UMOV UR8, 0x3ae80f1e ;  /* 0x3ae80f1e00087882 */ /* 0x000fe20000000000 */
[----:B------:R-:W-:Y:S01]  /*24d0*/  IMAD.U32 R38, RZ, RZ, UR15 ;  /* 0x0000000fff267e24 */ /* 0x000fe2000f8e00ff */
[----:B------:R-:W-:Y:S01]  /*24e0*/  UMOV UR9, 0x3eb1380b ;  /* 0x3eb1380b00097882 */ /* 0x000fe20000000000 */
[----:B------:R-:W-:Y:S01]  /*24f0*/  IMAD.MOV.U32 R30, RZ, RZ, -0x748574fc ;  /* 0x8b7a8b04ff1e7424 */ /* 0x000fe200078e00ff */
[----:B------:R-:W-:Y:S01]  /*2500*/  PLOP3.LUT P0, PT, PT, PT, UP1, 0x80, 0x8 ;  /* 0x000000000008781c */ /* 0x000fe20003f0f018 */
[----:B------:R-:W-:Y:S01]  /*2510*/  IMAD.MOV.U32 R31, RZ, RZ, 0x3ed0ee25 ;  /* 0x3ed0ee25ff1f7424 */ /* 0x000fe200078e00ff */
[----:B------:R-:W-:Y:S01]  /*2520*/  UMOV UR24, 0x2d1b5154 ;  /* 0x2d1b515400187882 */ /* 0x000fe20000000000 */
[----:B------:R-:W-:Y:S01]  /*2530*/  UMOV UR25, 0x3f3c71c7 ;  /* 0x3f3c71c700197882 */ /* 0x000fe20000000000 */
[----:B------:R-:W-:Y:S01]  /*2540*/  FSEL R39, R26, UR5, P0 ;  /* 0x000000051a277c08 */ /* 0x000fe20008000000 */
[----:B------:R-:W-:Y:S01]  /*2550*/  IMAD.MOV.U32 R52, RZ, RZ, -0x80000000 ;  /* 0x80000000ff347424 */ /* 0x000fe200078e00ff */
[----:B------:R-:W-:Y:S01]  /*2560*/  MOV R26, RZ ;  /* 0x000000ff001a7202 */ /* 0x000fe20000000f00 */
[----:B------:R-:W-:-:S03]  /*2570*/  IMAD.MOV.U32 R53, RZ, RZ, 0x43300000 ;  /* 0x43300000ff357424 */ /* 0x000fc600078e00ff */
        /* <DEDUP_REMOVED lines=49> */
.L_x_363:
        /* <DEDUP_REMOVED lines=11> */
[----:B------:R-:W-:Y:S01]  /*2940*/  DFMA R30, R32, R30, R26 ;  /* 0x0000001e201e722b */ /* 0x000fe2000000001a */
[----:B------:R-:W-:-:S09]  /*2950*/  IMAD R27, R54, UR20, RZ ;  /* 0x00000014361b7c24 */ /* 0x000fd2000f8e02ff */
[----:B------:R-:W-:-:S05]  /*2960*/  FFMA R26, RZ, R53, R31 ;  /* 0x00000035ff1a7223 */ /* 0x000fca000000001f */
[----:B------:R-:W-:Y:S02]  /*2970*/  FSETP.GT.AND P0, PT, |R26|, 1.469367938527859385e-39, PT ;  /* 0x001000001a00780b */ /* 0x000fe40003f04200 */
[----:B------:R-:W-:-:S11]  /*2980*/  SHF.R.S32.HI R26, RZ, 0x1f, R27 ;  /* 0x0000001fff1a7819 */ /* 0x000fd6000001141b */
[----:B------:R-:W-:Y:S05]  /*2990*/  @P0 BRA P1, `(.L_x_365) ;  /* 0x0000000000180947 */ /* 0x000fea0000800000 */
[----:B------:R-:W-:Y:S01]  /*29a0*/  IMAD.MOV.U32 R30, RZ, RZ, R52 ;  /* 0x000000ffff1e7224 */ /* 0x000fe200078e0034 */
[----:B------:R-:W-:Y:S01]  /*29b0*/  MOV R32, R28 ;  /* 0x0000001c00207202 */ /* 0x000fe20000000f00 */
[----:B------:R-:W-:Y:S01]  /*29c0*/  IMAD.MOV.U32 R33, RZ, RZ, R29 ;  /* 0x000000ffff217224 */ /* 0x000fe200078e001d */
[----:B------:R-:W-:Y:S01]  /*29d0*/  MOV R52, 0x2a00 ;  /* 0x00002a0000347802 */ /* 0x000fe20000000f00 */
[----:B------:R-:W-:-:S07]  /*29e0*/  IMAD.MOV.U32 R31, RZ, RZ, R53 ;  /* 0x000000ffff1f7224 */ /* 0x000fce00078e0035 */
[----:B------:R-:W-:Y:S05]  /*29f0*/  CALL.REL.NOINC `($__internal_18_$__cuda_sm20_div_rn_f64_full) ;  /* 0x0000000000407944 */ /* 0x000fea0003c00000 */
.L_x_365:
[----:B------:R-:W-:Y:S05]  /*2a00*/  BSYNC.RECONVERGENT B0 ;  /* 0x0000000000007941 */ /* 0x000fea0003800200 */
.L_x_364:
[----:B------:R-:W0:Y:S01]  /*2a10*/  FRND.F64.CEIL R30, R30 ;  /* 0x0000001e001e7313 */ /* 0x000e220000309800 */
[----:B------:R-:W-:-:S04]  /*2a20*/  IADD3 R28, P0, PT, R27, UR18, RZ ;  /* 0x000000121b1c7c10 */ /* 0x000fc8000ff1e0ff */
[----:B------:R-:W-:-:S05]  /*2a30*/  IADD3.X R29, PT, PT, R26, UR19, RZ, P0, !PT ;  /* 0x000000131a1d7c10 */ /* 0x000fca00087fe4ff */
[----:B0-----:R0:W-:Y:S04]  /*2a40*/  STG.E.64 desc[UR12][R28.64], R30 ;  /* 0x0000001e1c007986 */ /* 0x0011e8000c101b0c */
.L_x_360:
[----:B------:R-:W-:Y:S01]  /*2a50*/  IADD3 R10, P0, PT, R10, UR6, RZ ;  /* 0x000000060a0a7c10 */ /* 0x000fe2000ff1e0ff */
[----:B------:R-:W-:Y:S05]  /*2a60*/  WARPSYNC.ALL ;  /* 0x0000000000007948 */ /* 0x000fea0003800000 */
[----:B------:R-:W-:Y:S01]  /*2a70*/  IMAD.X R9, RZ, RZ, R9, P0 ;  /* 0x000000ffff097224 */ /* 0x000fe200000e0609 */
[----:B------:R-:W-:Y:S01]  /*2a80*/  BAR.SYNC.DEFER_BLOCKING 0x0 ;  /* 0x0000000000007b1d */ /* 0x000fe20000010000 */
[----:B------:R-:W-:Y:S01]  /*2a90*/  ISETP.GE.U32.AND P0, PT, R10, UR10, PT ;  /* 0x0000000a0a007c0c */ /* 0x000fe2000bf06070 */
[----:B------:R-:W-:Y:S01]  /*2aa0*/  IMAD.MOV.U32 R26, RZ, RZ, R24 ;  /* 0x000000ffff1a7224 */ /* 0x000fe200078e0018 */
[----:B------:R-:W-:Y:S01]  /*2ab0*/  MOV R27, R2 ;  /* 0x00000002001b7202 */ /* 0x000fe20000000f00 */
[----:B------:R-:W-:Y:S01]  /*2ac0*/  IMAD.MOV.U32 R34, RZ, RZ, R0 ;  /* 0x000000ffff227224 */ /* 0x000fe200078e0000 */
[----:B------:R-:W-:-:S13]  /*2ad0*/  ISETP.GE.AND.EX P0, PT, R9, UR7, PT, P0 ;  /* 0x0000000709007c0c */ /* 0x000fda000bf06300 */
[----:B------:R-:W-:Y:S05]  /*2ae0*/  @!P0 BRA `(.L_x_366) ;  /* 0xffffffe000b08947 */ /* 0x000fea000383ffff */
[----:B------:R-:W-:Y:S05]  /*2af0*/  EXIT ;  /* 0x000000000000794d */ /* 0x000fea0003800000 */
        .weak           $__internal_18_$__cuda_sm20_div_rn_f64_full
        .type           $__internal_18_$__cuda_sm20_div_rn_f64_full,@function
        .size           $__internal_18_$__cuda_sm20_div_rn_f64_full,($__internal_19_$__cuda_sm20_div_s64 - $__internal_18_$__cuda_sm20_div_rn_f64_full)
$__internal_18_$__cuda_sm20_div_rn_f64_full:
        /* <DEDUP_REMOVED lines=9> */
[----:B------:R-:W-:-:S03]  /*2b90*/  LOP3.LUT R56, R31, 0x7ff00000, RZ, 0xc0, !PT ;  /* 0x7ff000001f387812 */ /* 0x000fc600078ec0ff */
[----:B------:R-:W-:Y:S01]  /*2ba0*/  @!P0 DMUL R28, R30, 8.98846567431157953865e+307 ;  /* 0x7fe000001e1c8828 */ /* 0x000fe20000000000 */
[----:B------:R-:W-:Y:S01]  /*2bb0*/  ISETP.GE.U32.AND P1, PT, R53, R56, PT ;  /* 0x000000383500720c */ /* 0x000fe20003f26070 */
[----:B------:R-:W-:Y:S02]  /*2bc0*/  IMAD.MOV.U32 R55, RZ, RZ, R53 ;  /* 0x000000ffff377224 */ /* 0x000fe400078e0035 */
[----:B------:R-:W-:Y:S02]  /*2bd0*/  @!P2 LOP3.LUT R38, R31, 0x7ff00000, RZ, 0xc0, !PT ;  /* 0x7ff000001f26a812 */ /* 0x000fe400078ec0ff */
[----:B------:R-:W0:Y:S02]  /*2be0*/  MUFU.RCP64H R35, R29 ;  /* 0x0000001d00237308 */ /* 0x000e240000001800 */
[----:B------:R-:W-:Y:S02]  /*2bf0*/  @!P2 ISETP.GE.U32.AND P3, PT, R53, R38, PT ;  /* 0x000000263500a20c */ /* 0x000fe40003f66070 */
[----:B------:R-:W-:-:S02]  /*2c00*/  @!P2 MOV R38, RZ ;  /* 0x000000ff0026a202 */ /* 0x000fc40000000f00 */
[----:B------:R-:W-:Y:S02]  /*2c10*/  @!P2 SEL R39, R54, 0x63400000, !P3 ;  /* 0x634000003627a807 */ /* 0x000fe40005800000 */
[----:B------:R-:W-:Y:S02]  /*2c20*/  @!P0 LOP3.LUT R56, R29, 0x7ff00000, RZ, 0xc0, !PT ;  /* 0x7ff000001d388812 */ /* 0x000fe400078ec0ff */
[----:B------:R-:W-:-:S03]  /*2c30*/  @!P2 LOP3.LUT R39, R39, 0x80000000, R33, 0xf8, !PT ;  /* 0x800000002727a812 */ /* 0x000fc600078ef821 */
[----:B------:R-:W-:Y:S01]  /*2c40*/  VIADD R57, R56, 0xffffffff ;  /* 0xffffffff38397836 */ /* 0x000fe20000000000 */
[----:B------:R-:W-:Y:S01]  /*2c50*/  @!P2 LOP3.LUT R39, R39, 0x100000, RZ, 0xfc, !PT ;  /* 0x001000002727a812 */ /* 0x000fe200078efcff */
        /* <DEDUP_REMOVED lines=13> */
[----:B------:R-:W-:-:S03]  /*2d30*/  DFMA R38, R36, -R28, R34 ;  /* 0x8000001c2426722b */ /* 0x000fc60000000022 */
[----:B------:R-:W-:-:S05]  /*2d40*/  ISETP.GT.U32.OR P0, PT, R57, 0x7feffffe, P0 ;  /* 0x7feffffe3900780c */ /* 0x000fca0000704470 */
[----:B------:R-:W-:-:S08]  /*2d50*/  DFMA R38, R40, R38, R36 ;  /* 0x000000262826722b */ /* 0x000fd00000000024 */
[----:B------:R-:W-:Y:S05]  /*2d60*/  @P0 BRA `(.L_x_368) ;  /* 0x00000000006c0947 */ /* 0x000fea0003800000 */
[----:B------:R-:W-:-:S04]  /*2d70*/  LOP3.LUT R36, R31, 0x7ff00000, RZ, 0xc0, !PT ;  /* 0x7ff000001f247812 */ /* 0x000fc800078ec0ff */
[CC--:B------:R-:W-:Y:S02]  /*2d80*/  VIADDMNMX R32, R53.reuse, -R36.reuse, 0xb9600000, !PT ;  /* 0xb960000035207446 */ /* 0x0c0fe40007800924 */
[----:B------:R-:W-:Y:S02]  /*2d90*/  ISETP.GE.U32.AND P0, PT, R53, R36, PT ;  /* 0x000000243500720c */ /* 0x000fe40003f06070 */
[----:B------:R-:W-:Y:S02]  /*2da0*/  VIMNMX R32, PT, PT, R32, 0x46a00000, PT ;  /* 0x46a0000020207848 */ /* 0x000fe40003fe0100 */
[----:B------:R-:W-:-:S05]  /*2db0*/  SEL R33, R54, 0x63400000, !P0 ;  /* 0x6340000036217807 */ /* 0x000fca0004000000 */
[----:B------:R-:W-:Y:S01]  /*2dc0*/  IMAD.IADD R40, R32, 0x1, -R33 ;  /* 0x0000000120287824 */ /* 0x000fe200078e0a21 */
[----:B------:R-:W-:-:S03]  /*2dd0*/  MOV R32, RZ ;  /* 0x000000ff00207202 */ /* 0x000fc60000000f00 */
        /* <DEDUP_REMOVED lines=10> */
[----:B------:R-:W-:Y:S01]  /*2e80*/  IMAD.MOV R29, RZ, RZ, -R40 ;  /* 0x000000ffff1d7224 */ /* 0x000fe200078e0a28 */
[----:B------:R-:W-:Y:S01]  /*2e90*/  DMUL.RP R32, R38, R32 ;  /* 0x0000002026207228 */ /* 0x000fe20000008000 */
[----:B------:R-:W-:-:S06]  /*2ea0*/  IMAD.MOV.U32 R28, RZ, RZ, RZ ;  /* 0x000000ffff1c7224 */ /* 0x000fcc00078e00ff */
[----:B------:R-:W-:-:S03]  /*2eb0*/  DFMA R28, R36, -R28, R38 ;  /* 0x8000001c241c722b */ /* 0x000fc60000000026 */
[----:B------:R-:W-:-:S03]  /*2ec0*/  LOP3.LUT R31, R33, R31, RZ, 0x3c, !PT ;  /* 0x0000001f211f7212 */ /* 0x000fc600078e3cff */
[----:B------:R-:W-:-:S04]  /*2ed0*/  IADD3 R28, PT, PT, -R40, -0x43300000, RZ ;  /* 0xbcd00000281c7810 */ /* 0x000fc80007ffe1ff */
[----:B------:R-:W-:-:S04]  /*2ee0*/  FSETP.NEU.AND P0, PT, |R29|, R28, PT ;  /* 0x0000001c1d00720b */ /* 0x000fc80003f0d200 */
[----:B------:R-:W-:Y:S02]  /*2ef0*/  FSEL R36, R32, R36, !P0 ;  /* 0x0000002420247208 */ /* 0x000fe40004000000 */
[----:B------:R-:W-:Y:S01]  /*2f00*/  FSEL R37, R31, R37, !P0 ;  /* 0x000000251f257208 */ /* 0x000fe20004000000 */
[----:B------:R-:W-:Y:S06]  /*2f10*/  BRA `(.L_x_369) ;  /* 0x0000000000547947 */ /* 0x000fec0003800000 */
.L_x_368:
        /* <DEDUP_REMOVED lines=11> */
[----:B------:R-:W-:Y:S02]  /*2fd0*/  @P0 LOP3.LUT R28, R37, 0x7ff00000, RZ, 0xfc, !PT ;  /* 0x7ff00000251c0812 */ /* 0x000fe400078efcff */
[----:B------:R-:W-:Y:S01]  /*2fe0*/  @!P0 MOV R36, RZ ;  /* 0x000000ff00248202 */ /* 0x000fe20000000f00 */
[----:B------:R-:W-:Y:S02]  /*2ff0*/  @P0 IMAD.MOV.U32 R36, RZ, RZ, RZ ;  /* 0x000000ffff240224 */ /* 0x000fe400078e00ff */
[----:B------:R-:W-:Y:S01]  /*3000*/  @P0 IMAD.MOV.U32 R37, RZ, RZ, R28 ;  /* 0x000000ffff250224 */ /* 0x000fe200078e001c */
[----:B------:R-:W-:Y:S06]  /*3010*/  BRA `(.L_x_369) ;  /* 0x0000000000147947 */ /* 0x000fec0003800000 */
.L_x_371:
[----:B------:R-:W-:Y:S01]  /*3020*/  LOP3.LUT R37, R31, 0x80000, RZ, 0xfc, !PT ;  /* 0x000800001f257812 */ /* 0x000fe200078efcff */
[----:B------:R-:W-:Y:S01]  /*3030*/  IMAD.MOV.U32 R36, RZ, RZ, R30 ;  /* 0x000000ffff247224 */ /* 0x000fe200078e001e */
[----:B------:R-:W-:Y:S06]  /*3040*/  BRA `(.L_x_369) ;  /* 0x0000000000087947 */ /* 0x000fec0003800000 */
.L_x_370:
[----:B------:R-:W-:Y:S01]  /*3050*/  LOP3.LUT R37, R33, 0x80000, RZ, 0xfc, !PT ;  /* 0x0008000021257812 */ /* 0x000fe200078efcff */
[----:B------:R-:W-:-:S07]  /*3060*/  IMAD.MOV.U32 R36, RZ, RZ, R32 ;  /* 0x000000ffff247224 */ /* 0x000fce00078e0020 */
.L_x_369:
[----:B------:R-:W-:Y:S05]  /*3070*/  BSYNC.RECONVERGENT B2 ;  /* 0x0000000000027941 */ /* 0x000fea0003800200 */
.L_x_367:
[----:B------:R-:W-:Y:S01]  /*3080*/  IMAD.MOV.U32 R53, RZ, RZ, 0x0 ;  /* 0x00000000ff357424 */ /* 0x000fe200078e00ff */
[----:B------:R-:W-:Y:S01]  /*3090*/  MOV R31, R37 ;  /* 0x00000025001f7202 */ /* 0x000fe20000000f00 */
[----:B------:R-:W-:Y:S02]  /*30a0*/  IMAD.MOV.U32 R30, RZ, RZ, R36 ;  /* 0x000000ffff1e7224 */ /* 0x000fe400078e0024 */
[----:B------:R-:W-:Y:S05]  /*30b0*/  RET.REL.NODEC R52 `(_ZN2at6native63_GLOBAL__N__7310b794_30_DistributionGeometricKernel_cu_fa6e70a443distribution_elementwise_grid_stride_kernelIdLi2EZNS0_9templates4cuda21uniform_and_transformIddPNS_17CUDAGeneratorImplEZZZNS4_16geometric_kernelIS7_EEvRNS_18TensorIteratorBaseEdT_ENKUlvE_clEvENKUlvE4_clEvEUldE_EEvSA_T1_T2_EUlP24curandStatePhilox4_32_10E_ZNS1_27distribution_nullary_kernelIdd7double2S7_SJ_SE_EEvSA_SG_RKT3_T4_EUlidE_EEvlNS_15PhiloxCudaStateESF_SG_) ;  /* 0xffffffcc34d07950 */ /* 0x000fea0003c3ffff */
        .weak           $__internal_19_$__cuda_sm20_div_s64
        .type           $__internal_19_$__cuda_sm20_div_s64,@function
        .size           $__internal_19_$__cuda_sm20_div_s64,(.L_x_791 - $__internal_19_$__cuda_sm20_div_s64)
$__internal_19_$__cuda_sm20_div_s64:
        /* <DEDUP_REMOVED lines=80> */
[----:B------:R-:W-:Y:S11]  /*35c0*/  RET.REL.NODEC R4 `(_ZN2at6native63_GLOBAL__N__7310b794_30_DistributionGeometricKernel_cu_fa6e70a443distribution_elementwise_grid_stride_kernelIdLi2EZNS0_9templates4cuda21uniform_and_transformIddPNS_17CUDAGeneratorImplEZZZNS4_16geometric_kernelIS7_EEvRNS_18TensorIteratorBaseEdT_ENKUlvE_clEvENKUlvE4_clEvEUldE_EEvSA_T1_T2_EUlP24curandStatePhilox4_32_10E_ZNS1_27distribution_nullary_kernelIdd7double2S7_SJ_SE_EEvSA_SG_RKT3_T4_EUlidE_EEvlNS_15PhiloxCudaStateESF_SG_) ;  /* 0xffffffc8048c7950 */ /* 0x000ff60003c3ffff */
.L_x_372:
        /* <DEDUP_REMOVED lines=11> */
.L_x_791:


//--------------------- .text._ZN2at6native63_GLOBAL__N__7310b794_30_DistributionGeometricKernel_cu_fa6e70a443distribution_elementwise_grid_stride_kernelIfLi4EZNS0_9templates4cuda21uniform_and_transformIsfPNS_17CUDAGeneratorImplEZZZNS4_16geometric_kernelIS7_EEvRNS_18TensorIteratorBaseEdT_ENKUlvE_clEvENKUlvE3_clEvEUlfE_EEvSA_T1_T2_EUlP24curandStatePhilox4_32_10E0_ZNS1_27distribution_nullary_kernelIsf6float4S7_SJ_SE_EEvSA_SG_RKT3_T4_EUlifE0_EEvlNS_15PhiloxCudaStateESF_SG_ --------------------------
	.section	.text._ZN2at6native63_GLOBAL__N__7310b794_30_DistributionGeometricKernel_cu_fa6e70a443distribution_elementwise_grid_stride_kernelIfLi4EZNS0_9templates4cuda21uniform_and_transformIsfPNS_17CUDAGeneratorImplEZZZNS4_16geometric_kernelIS7_EEvRNS_18TensorIteratorBaseEdT_ENKUlvE_clEvENKUlvE3_clEvEUlfE_EEvSA_T1_T2_EUlP24curandStatePhilox4_32_10E0_ZNS1_27distribution_nullary_kernelIsf6float4S7_SJ_SE_EEvSA_SG_RKT3_T4_EUlifE0_EEvlNS_15PhiloxCudaStateESF_SG_,"ax",@progbits
	.align	128
.text._ZN2at6native63_GLOBAL__N__7310b794_30_DistributionGeometricKernel_cu_fa6e70a443distribution_elementwise_grid_stride_kernelIfLi4EZNS0_9templates4cuda21uniform_and_transformIsfPNS_17CUDAGeneratorImplEZZZNS4_16geometric_kernelIS7_EEvRNS_18TensorIteratorBaseEdT_ENKUlvE_clEvENKUlvE3_clEvEUlfE_EEvSA_T1_T2_EUlP24curandStatePhilox4_32_10E0_ZNS1_27distribution_nullary_kernelIsf6float4S7_SJ_SE_EEvSA_SG_RKT3_T4_EUlifE0_EEvlNS_15PhiloxCudaStateESF_SG_:
        .type           _ZN2at6native63_GLOBAL__N__7310b794_30_DistributionGeometricKernel_cu_fa6e70a443distribution_elementwise_grid_stride_kernelIfLi4EZNS0_9templates4cuda21uniform_and_transformIsfPNS_17CUDAGeneratorImplEZZZNS4_16geometric_kernelIS7_EEvRNS_18TensorIteratorBaseEdT_ENKUlvE_clEvENKUlvE3_clEvEUlfE_EEvSA_T1_T2_EUlP24curandStatePhilox4_32_10E0_ZNS1_27distribution_nullary_kernelIsf6float4S7_SJ_SE_EEvSA_SG_RKT3_T4_EUlifE0_EEvlNS_15PhiloxCudaStateESF_SG_,@function
        .size           _ZN2at6native63_GLOBAL__N__7310b794_30_DistributionGeometricKernel_cu_fa6e70a443distribution_elementwise_grid_stride_kernelIfLi4EZNS0_9templates4cuda21uniform_and_transformIsfPNS_17CUDAGeneratorImplEZZZNS4_16geometric_kernelIS7_EEvRNS_18TensorIteratorBaseEdT_ENKUlvE_clEvENKUlvE3_clEvEUlfE_EEvSA_T1_T2_EUlP24curandStatePhilox4_32_10E0_ZNS1_27distribution_nullary_kernelIsf6float4S7_SJ_SE_EEvSA_SG_RKT3_T4_EUlifE0_EEvlNS_15PhiloxCudaStateESF_SG_,(.L_x_794 - _ZN2at6native63_GLOBAL__N__7310b794_30_DistributionGeometricKernel_cu_fa6e70a443distribution_elementwise_grid_stride_kernelIfLi4EZNS0_9templates4cuda21uniform_and_transformIsfPNS_17CUDAGeneratorImplEZZZNS4_16geometric_kernelIS7_EEvRNS_18TensorIteratorBaseEdT_ENKUlvE_clEvENKUlvE3_clEvEUlfE_EEvSA_T1_T2_EUlP24curandStatePhilox4_32_10E0_ZNS1_27distribution_nullary_kernelIsf6float4S7_SJ_SE_EEvSA_SG_RKT3_T4_EUlifE0_EEvlNS_15PhiloxCudaStateESF_SG_)
        .other          _ZN2at6native63_GLOBAL__N__7310b794_30_DistributionGeometricKernel_cu_fa6e70a443distribution_elementwise_grid_stride_kernelIfLi4EZNS0_9templates4cuda21uniform_and_transformIsfPNS_17CUDAGeneratorImplEZZZNS4_16geometric_kernelIS7_EEvRNS_18TensorIteratorBaseEdT_ENKUlvE_clEvENKUlvE3_clEvEUlfE_EEvSA_T1_T2_EUlP24curandStatePhilox4_32_10E0_ZNS1_27distribution_nullary_kernelIsf6float4S7_SJ_SE_EEvSA_SG_RKT3_T4_EUlifE0_EEvlNS_15PhiloxCudaStateESF_SG_,@"STO_CUDA_ENTRY STV_DEFAULT"
_ZN2at6native63_GLOBAL__N__7310b794_30_DistributionGeometricKernel_cu_fa6e70a443distribution_elementwise_grid_stride_kernelIfLi4EZNS0_9templates4cuda21uniform_and_transformIsfPNS_17CUDAGeneratorImplEZZZNS4_16geometric_kernelIS7_EEvRNS_18TensorIteratorBaseEdT_ENKUlvE_clEvENKUlvE3_clEvEUlfE_EEvSA_T1_T2_EUlP24curandStatePhilox4_32_10E0_ZNS1_27distribution_nullary_kernelIsf6float4S7_SJ_SE_EEvSA_SG_RKT3_T4_EUlifE0_EEvlNS_15PhiloxCudaStateESF_SG_:
        /* <DEDUP_REMOVED lines=114> */
.L_x_373:
[----:B------:R-:W-:-:S07]  /*0720*/  MOV R36, 0x740 ;  /* 0x0000074000247802 */ /* 0x000fce0000000f00 */
[----:B------:R-:W-:Y:S05]  /*0730*/  CALL.REL.NOINC `($__internal_20_$__cuda_sm20_div_s64) ;  /* 0x0000004c00a47944 */ /* 0x000fea0003c00000 */
.L_x_374:
        /* <DEDUP_REMOVED lines=88> */
.L_x_397:
        /* <DEDUP_REMOVED lines=13> */
.L_x_376:
[----:B0-----:R-:W-:Y:S05]  /*0d90*/  BSYNC.RECONVERGENT B0 ;  /* 0x0000000000007941 */ /* 0x001fea0003800200 */
.L_x_375:
        /* <DEDUP_REMOVED lines=62> */
.L_x_377:
        /* <DEDUP_REMOVED lines=9> */
.L_x_378:
        /* <DEDUP_REMOVED lines=34> */
[----:B------:R-:W0:Y:S02]  /*1430*/  F2I.FTZ.CEIL.NTZ R43, R40 ;  /* 0x00000028002b7305 */ /* 0x000e24000021b100 */
[----:B0-----:R0:W-:Y:S02]  /*1440*/  STG.E.U16 desc[UR76][R28.64], R43 ;  /* 0x0000002b1c007986 */ /* 0x0011e4000c10154c */
.L_x_381:
[----:B------:R-:W-:Y:S05]  /*1450*/  BSYNC.RECONVERGENT B0 ;  /* 0x0000000000007941 */ /* 0x000fea0003800200 */
.L_x_380:
        /* <DEDUP_REMOVED lines=11> */
.L_x_383:
[----:B------:R-:W-:Y:S05]  /*1510*/  BSYNC.RECONVERGENT B0 ;  /* 0x0000000000007941 */ /* 0x000fea0003800200 */
.L_x_382:
        /* <DEDUP_REMOVED lines=11> */
.L_x_385:
[----:B------:R-:W-:Y:S05]  /*15d0*/  BSYNC.RECONVERGENT B0 ;  /* 0x0000000000007941 */ /* 0x000fea0003800200 */
.L_x_384:
        /* <DEDUP_REMOVED lines=8> */
[----:B------:R-:W0:Y:S02]  /*1660*/  F2I.FTZ.CEIL.NTZ R37, R36 ;  /* 0x0000002400257305 */ /* 0x000e24000021b100 */
[----:B0-----:R3:W-:Y:S01]  /*1670*/  STG.E.U16 desc[UR76][R28.64], R37 ;  /* 0x000000251c007986 */ /* 0x0017e2000c10154c */
[----:B------:R-:W-:Y:S05]  /*1680*/  BRA `(.L_x_386) ;  /* 0x0000003c00a47947 */ /* 0x000fea0003800000 */
.L_x_379:
        /* <DEDUP_REMOVED lines=232> */
.L_x_389:
        /* <DEDUP_REMOVED lines=9> */
[----:B------:R-:W0:Y:S02]  /*25a0*/  F2I.FTZ.CEIL.NTZ R43, R28 ;  /* 0x0000001c002b7305 */ /* 0x000e24000021b100 */
[----:B0-----:R0:W-:Y:S02]  /*25b0*/  STG.E.U16 desc[UR76][R40.64], R43 ;  /* 0x0000002b28007986 */ /* 0x0011e4000c10154c */
.L_x_388:
[----:B------:R-:W-:Y:S05]  /*25c0*/  BSYNC.RECONVERGENT B0 ;  /* 0x0000000000007941 */ /* 0x000fea0003800200 */
.L_x_387:
        /* <DEDUP_REMOVED lines=233> */
.L_x_392:
        /* <DEDUP_REMOVED lines=9> */
[----:B------:R-:W0:Y:S04]  /*34f0*/  F2I.FTZ.CEIL.NTZ R41, R41 ;  /* 0x0000002900297305 */ /* 0x000e28000021b100 */
[----:B0-----:R1:W-:Y:S04]  /*3500*/  STG.E.U16 desc[UR76][R28.64], R41 ;  /* 0x000000291c007986 */ /* 0x0013e8000c10154c */
.L_x_391:
[----:B------:R-:W-:Y:S05]  /*3510*/  BSYNC.RECONVERGENT B0 ;  /* 0x0000000000007941 */ /* 0x000fea0003800200 */
.L_x_390:
        /* <DEDUP_REMOVED lines=245> */
.L_x_395:
        /* <DEDUP_REMOVED lines=9> */
[----:B0-----:R-:W0:Y:S02]  /*4500*/  F2I.FTZ.CEIL.NTZ R41, R28 ;  /* 0x0000001c00297305 */ /* 0x001e24000021b100 */
[----:B0-----:R1:W-:Y:S02]  /*4510*/  STG.E.U16 desc[UR76][R36.64], R41 ;  /* 0x0000002924007986 */ /* 0x0013e4000c10154c */
.L_x_394:
[----:B------:R-:W-:Y:S05]  /*4520*/  BSYNC.RECONVERGENT B0 ;  /* 0x0000000000007941 */ /* 0x000fea0003800200 */
.L_x_393:
        /* <DEDUP_REMOVED lines=244> */
.L_x_396:
        /* <DEDUP_REMOVED lines=11> */
.L_x_386:
        /* <DEDUP_REMOVED lines=11> */
        .weak           $__internal_20_$__cuda_sm20_div_s64
        .type           $__internal_20_$__cuda_sm20_div_s64,@function
        .size           $__internal_20_$__cuda_sm20_div_s64,(.L_x_794 - $__internal_20_$__cuda_sm20_div_s64)
$__internal_20_$__cuda_sm20_div_s64:
        /* <DEDUP_REMOVED lines=74> */
[----:B------:R-:W-:Y:S06]  /*5a70*/  RET.REL.NODEC R36 `(_ZN2at6native63_GLOBAL__N__7310b794_30_DistributionGeometricKernel_cu_fa6e70a443distribution_elementwise_grid_stride_kernelIfLi4EZNS0_9templates4cuda21uniform_and_transformIsfPNS_17CUDAGeneratorImplEZZZNS4_16geometric_kernelIS7_EEvRNS_18TensorIteratorBaseEdT_ENKUlvE_clEvENKUlvE3_clEvEUlfE_EEvSA_T1_T2_EUlP24curandStatePhilox4_32_10E0_ZNS1_27distribution_nullary_kernelIsf6float4S7_SJ_SE_EEvSA_SG_RKT3_T4_EUlifE0_EEvlNS_15PhiloxCudaStateESF_SG_) ;  /* 0xffffffa424607950 */ /* 0x000fec0003c3ffff */
.L_x_398:
        /* <DEDUP_REMOVED lines=16> */
.L_x_794:


//--------------------- .text._ZN2at6native63_GLOBAL__N__7310b794_30_DistributionGeometricKernel_cu_fa6e70a443distribution_elementwise_grid_stride_kernelIfLi4EZNS0_9templates4cuda21uniform_and_transformIsfPNS_17CUDAGeneratorImplEZZZNS4_16geometric_kernelIS7_EEvRNS_18TensorIteratorBaseEdT_ENKUlvE_clEvENKUlvE3_clEvEUlfE_EEvSA_T1_T2_EUlP24curandStatePhilox4_32_10E0_ZNS1_27distribution_nullary_kernelIsf6float4S7_SJ_SE_EEvSA_SG_RKT3_T4_EUlifE_EEvlNS_15PhiloxCudaStateESF_SG_ --------------------------
	.section	.text._ZN2at6native63_GLOBAL__N__7310b794_30_DistributionGeometricKernel_cu_fa6e70a443distribution_elementwise_grid_stride_kernelIfLi4EZNS0_9templates4cuda21uniform_and_transformIsfPNS_17CUDAGeneratorImplEZZZNS4_16geometric_kernelIS7_EEvRNS_18TensorIteratorBaseEdT_ENKUlvE_clEvENKUlvE3_clEvEUlfE_EEvSA_T1_T2_EUlP24curandStatePhilox4_32_10E0_ZNS1_27distribution_nullary_kernelIsf6float4S7_SJ_SE_EEvSA_SG_RKT3_T4_EUlifE_EEvlNS_15PhiloxCudaStateESF_SG_,"ax",@progbits
	.align	128
.text._ZN2at6native63_GLOBAL__N__7310b794_30_DistributionGeometricKernel_cu_fa6e70a443distribution_elementwise_grid_stride_kernelIfLi4EZNS0_9templates4cuda21uniform_and_transformIsfPNS_17CUDAGeneratorImplEZZZNS4_16geometric_kernelIS7_EEvRNS_18TensorIteratorBaseEdT_ENKUlvE_clEvENKUlvE3_clEvEUlfE_EEvSA_T1_T2_EUlP24curandStatePhilox4_32_10E0_ZNS1_27distribution_nullary_kernelIsf6float4S7_SJ_SE_EEvSA_SG_RKT3_T4_EUlifE_EEvlNS_15PhiloxCudaStateESF_SG_:
        .type           _ZN2at6native63_GLOBAL__N__7310b794_30_DistributionGeometricKernel_cu_fa6e70a443distribution_elementwise_grid_stride_kernelIfLi4EZNS0_9templates4cuda21uniform_and_transformIsfPNS_17CUDAGeneratorImplEZZZNS4_16geometric_kernelIS7_EEvRNS_18TensorIteratorBaseEdT_ENKUlvE_clEvENKUlvE3_clEvEUlfE_EEvSA_T1_T2_EUlP24curandStatePhilox4_32_10E0_ZNS1_27distribution_nullary_kernelIsf6float4S7_SJ_SE_EEvSA_SG_RKT3_T4_EUlifE_EEvlNS_15PhiloxCudaStateESF_SG_,@function
        .size           _ZN2at6native63_GLOBAL__N__7310b794_30_DistributionGeometricKernel_cu_fa6e70a443distribution_elementwise_grid_stride_kernelIfLi4EZNS0_9templates4cuda21uniform_and_transformIsfPNS_17CUDAGeneratorImplEZZZNS4_16geometric_kernelIS7_EEvRNS_18TensorIteratorBaseEdT_ENKUlvE_clEvENKUlvE3_clEvEUlfE_EEvSA_T1_T2_EUlP24curandStatePhilox4_32_10E0_ZNS1_27distribution_nullary_kernelIsf6float4S7_SJ_SE_EEvSA_SG_RKT3_T4_EUlifE_EEvlNS_15PhiloxCudaStateESF_SG_,(.L_x_796 - _ZN2at6native63_GLOBAL__N__7310b794_30_DistributionGeometricKernel_cu_fa6e70a443distribution_elementwise_grid_stride_kernelIfLi4EZNS0_9templates4cuda21uniform_and_transformIsfPNS_17CUDAGeneratorImplEZZZNS4_16geometric_kernelIS7_EEvRNS_18TensorIteratorBaseEdT_ENKUlvE_clEvENKUlvE3_clEvEUlfE_EEvSA_T1_T2_EUlP24curandStatePhilox4_32_10E0_ZNS1_27distribution_nullary_kernelIsf6float4S7_SJ_SE_EEvSA_SG_RKT3_T4_EUlifE_EEvlNS_15PhiloxCudaStateESF_SG_)
        .other          _ZN2at6native63_GLOBAL__N__7310b794_30_DistributionGeometricKernel_cu_fa6e70a443distribution_elementwise_grid_stride_kernelIfLi4EZNS0_9templates4cuda21uniform_and_transformIsfPNS_17CUDAGeneratorImplEZZZNS4_16geometric_kernelIS7_EEvRNS_18TensorIteratorBaseEdT_ENKUlvE_clEvENKUlvE3_clEvEUlfE_EEvSA_T1_T2_EUlP24curandStatePhilox4_32_10E0_ZNS1_27distribution_nullary_kernelIsf6float4S7_SJ_SE_EEvSA_SG_RKT3_T4_EUlifE_EEvlNS_15PhiloxCudaStateESF_SG_,@"STO_CUDA_ENTRY STV_DEFAULT"
_ZN2at6native63_GLOBAL__N__7310b794_30_DistributionGeometricKernel_cu_fa6e70a443distribution_elementwise_grid_stride_kernelIfLi4EZNS0_9templates4cuda21uniform_and_transformIsfPNS_17CUDAGeneratorImplEZZZNS4_16geometric_kernelIS7_EEvRNS_18TensorIteratorBaseEdT_ENKUlvE_clEvENKUlvE3_clEvEUlfE_EEvSA_T1_T2_EUlP24curandStatePhilox4_32_10E0_ZNS1_27distribution_nullary_kernelIsf6float4S7_SJ_SE_EEvSA_SG_RKT3_T4_EUlifE_EEvlNS_15PhiloxCudaStateESF_SG_:
        /* <DEDUP_REMOVED lines=114> */
.L_x_399:
[----:B------:R-:W-:-:S07]  /*0720*/  MOV R32, 0x740 ;  /* 0x0000074000207802 */ /* 0x000fce0000000f00 */
[----:B------:R-:W-:Y:S05]  /*0730*/  CALL.REL.NOINC `($__internal_21_$__cuda_sm20_div_s64) ;  /* 0x0000000800e87944 */ /* 0x000fea0003c00000 */
.L_x_400:
        /* <DEDUP_REMOVED lines=23> */
.L_x_412:
        /* <DEDUP_REMOVED lines=13> */
.L_x_402:
[----:B---3--:R-:W-:Y:S05]  /*0980*/  BSYNC.RECONVERGENT B0 ;  /* 0x0000000000007941 */ /* 0x008fea0003800200 */
.L_x_401:
        /* <DEDUP_REMOVED lines=51> */
.L_x_403:
        /* <DEDUP_REMOVED lines=9> */
.L_x_404:
        /* <DEDUP_REMOVED lines=28> */
[----:B------:R-:W0:Y:S02]  /*0f10*/  F2I.FTZ.CEIL.NTZ R53, R52 ;  /* 0x0000003400357305 */ /* 0x000e24000021b100 */
[----:B------:R-:W-:-:S04]  /*0f20*/  IADD3 R28, P2, PT, R29, UR8, RZ ;  /* 0x000000081d1c7c10 */ /* 0x000fc8000ff5e0ff */
[----:B------:R-:W-:-:S05]  /*0f30*/  LEA.HI.X.SX32 R29, R29, UR9, 0x1, P2 ;  /* 0x000000091d1d7c11 */ /* 0x000fca00090f0eff */
[----:B0-----:R0:W-:Y:S04]  /*0f40*/  STG.E.U16 desc[UR6][R28.64], R53 ;  /* 0x000000351c007986 */ /* 0x0011e8000c101506 */
.L_x_406:
[----:B------:R-:W-:Y:S05]  /*0f50*/  BSYNC.RECONVERGENT B0 ;  /* 0x0000000000007941 */ /* 0x000fea0003800200 */
.L_x_405:
        /* <DEDUP_REMOVED lines=12> */
[----:B------:R-:W0:Y:S01]  /*1020*/  F2I.FTZ.CEIL.NTZ R53, R44 ;  /* 0x0000002c00357305 */ /* 0x000e22000021b100 */
[----:B------:R-:W-:-:S05]  /*1030*/  LEA.HI.X.SX32 R29, R51, UR9, 0x1, P0 ;  /* 0x00000009331d7c11 */ /* 0x000fca00080f0eff */
[----:B0-----:R1:W-:Y:S04]  /*1040*/  STG.E.U16 desc[UR6][R28.64], R53 ;  /* 0x000000351c007986 */ /* 0x0013e8000c101506 */
.L_x_408:
[----:B------:R-:W-:Y:S05]  /*1050*/  BSYNC.RECONVERGENT B0 ;  /* 0x0000000000007941 */ /* 0x000fea0003800200 */
.L_x_407:
        /* <DEDUP_REMOVED lines=13> */
[----:B------:R-:W0:Y:S04]  /*1130*/  F2I.FTZ.CEIL.NTZ R31, R31 ;  /* 0x0000001f001f7305 */ /* 0x000e28000021b100 */
[----:B0-----:R2:W-:Y:S04]  /*1140*/  STG.E.U16 desc[UR6][R28.64], R31 ;  /* 0x0000001f1c007986 */ /* 0x0015e8000c101506 */
.L_x_410:
[----:B------:R-:W-:Y:S05]  /*1150*/  BSYNC.RECONVERGENT B0 ;  /* 0x0000000000007941 */ /* 0x000fea0003800200 */
.L_x_409:
        /* <DEDUP_REMOVED lines=13> */
.L_x_411:
        /* <DEDUP_REMOVED lines=11> */
        .weak           $__internal_21_$__cuda_sm20_div_s64
        .type           $__internal_21_$__cuda_sm20_div_s64,@function
        .size           $__internal_21_$__cuda_sm20_div_s64,(.L_x_796 - $__internal_21_$__cuda_sm20_div_s64)
$__internal_21_$__cuda_sm20_div_s64:
        /* <DEDUP_REMOVED lines=74> */
[----:B------:R-:W-:Y:S06]  /*1780*/  RET.REL.NODEC R32 `(_ZN2at6native63_GLOBAL__N__7310b794_30_DistributionGeometricKernel_cu_fa6e70a443distribution_elementwise_grid_stride_kernelIfLi4EZNS0_9templates4cuda21uniform_and_transformIsfPNS_17CUDAGeneratorImplEZZZNS4_16geometric_kernelIS7_EEvRNS_18TensorIteratorBaseEdT_ENKUlvE_clEvENKUlvE3_clEvEUlfE_EEvSA_T1_T2_EUlP24curandStatePhilox4_32_10E0_ZNS1_27distribution_nullary_kernelIsf6float4S7_SJ_SE_EEvSA_SG_RKT3_T4_EUlifE_EEvlNS_15PhiloxCudaStateESF_SG_) ;  /* 0xffffffe8201c7950 */ /* 0x000fec0003c3ffff */
.L_x_413:
        /* <DEDUP_REMOVED lines=15> */
.L_x_796:


//--------------------- .text._ZN2at6native63_GLOBAL__N__7310b794_30_DistributionGeometricKernel_cu_fa6e70a443distribution_elementwise_grid_stride_kernelIfLi4EZNS0_9templates4cuda21uniform_and_transformIsfPNS_17CUDAGeneratorImplEZZZNS4_16geometric_kernelIS7_EEvRNS_18TensorIteratorBaseEdT_ENKUlvE_clEvENKUlvE3_clEvEUlfE_EEvSA_T1_T2_EUlP24curandStatePhilox4_32_10E_ZNS1_27distribution_nullary_kernelIsf7double2S7_SJ_SE_EEvSA_SG_RKT3_T4_EUlifE0_EEvlNS_15PhiloxCudaStateESF_SG_ --------------------------
	.section	.text._ZN2at6native63_GLOBAL__N__7310b794_30_DistributionGeometricKernel_cu_fa6e70a443distribution_elementwise_grid_stride_kernelIfLi4EZNS0_9templates4cuda21uniform_and_transformIsfPNS_17CUDAGeneratorImplEZZZNS4_16geometric_kernelIS7_EEvRNS_18TensorIteratorBaseEdT_ENKUlvE_clEvENKUlvE3_clEvEUlfE_EEvSA_T1_T2_EUlP24curandStatePhilox4_32_10E_ZNS1_27distribution_nullary_kernelIsf7double2S7_SJ_SE_EEvSA_SG_RKT3_T4_EUlifE0_EEvlNS_15PhiloxCudaStateESF_SG_,"ax",@progbits
	.align	128
.text._ZN2at6native63_GLOBAL__N__7310b794_30_DistributionGeometricKernel_cu_fa6e70a443distribution_elementwise_grid_stride_kernelIfLi4EZNS0_9templates4cuda21uniform_and_transformIsfPNS_17CUDAGeneratorImplEZZZNS4_16geometric_kernelIS7_EEvRNS_18TensorIteratorBaseEdT_ENKUlvE_clEvENKUlvE3_clEvEUlfE_EEvSA_T1_T2_EUlP24curandStatePhilox4_32_10E_ZNS1_27distribution_nullary_kernelIsf7double2S7_SJ_SE_EEvSA_SG_RKT3_T4_EUlifE0_EEvlNS_15PhiloxCudaStateESF_SG_:
        .type           _ZN2at6native63_GLOBAL__N__7310b794_30_DistributionGeometricKernel_cu_fa6e70a443distribution_elementwise_grid_stride_kernelIfLi4EZNS0_9templates4cuda21uniform_and_transformIsfPNS_17CUDAGeneratorImplEZZZNS4_16geometric_kernelIS7_EEvRNS_18TensorIteratorBaseEdT_ENKUlvE_clEvENKUlvE3_clEvEUlfE_EEvSA_T1_T2_EUlP24curandStatePhilox4_32_10E_ZNS1_27distribution_nullary_kernelIsf7double2S7_SJ_SE_EEvSA_SG_RKT3_T4_EUlifE0_EEvlNS_15PhiloxCudaStateESF_SG_,@function
        .size           _ZN2at6native63_GLOBAL__N__7310b794_30_DistributionGeometricKernel_cu_fa6e70a443distribution_elementwise_grid_stride_kernelIfLi4EZNS0_9templates4cuda21uniform_and_transformIsfPNS_17CUDAGeneratorImplEZZZNS4_16geometric_kernelIS7_EEvRNS_18TensorIteratorBaseEdT_ENKUlvE_clEvENKUlvE3_clEvEUlfE_EEvSA_T1_T2_EUlP24curandStatePhilox4_32_10E_ZNS1_27distribution_nullary_kernelIsf7double2S7_SJ_SE_EEvSA_SG_RKT3_T4_EUlifE0_EEvlNS_15PhiloxCudaStateESF_SG_,(.L_x_798 - _ZN2at6native63_GLOBAL__N__7310b794_30_DistributionGeometricKernel_cu_fa6e70a443distribution_elementwise_grid_stride_kernelIfLi4EZNS0_9templates4cuda21uniform_and_transformIsfPNS_17CUDAGeneratorImplEZZZNS4_16geometric_kernelIS7_EEvRNS_18TensorIteratorBaseEdT_ENKUlvE_clEvENKUlvE3_clEvEUlfE_EEvSA_T1_T2_EUlP24curandStatePhilox4_32_10E_ZNS1_27distribution_nullary_kernelIsf7double2S7_SJ_SE_EEvSA_SG_RKT3_T4_EUlifE0_EEvlNS_15PhiloxCudaStateESF_SG_)
        .other          _ZN2at6native63_GLOBAL__N__7310b794_30_DistributionGeometricKernel_cu_fa6e70a443distribution_elementwise_grid_stride_kernelIfLi4EZNS0_9templates4cuda21uniform_and_transformIsfPNS_17CUDAGeneratorImplEZZZNS4_16geometric_kernelIS7_EEvRNS_18TensorIteratorBaseEdT_ENKUlvE_clEvENKUlvE3_clEvEUlfE_EEvSA_T1_T2_EUlP24curandStatePhilox4_32_10E_ZNS1_27distribution_nullary_kernelIsf7double2S7_SJ_SE_EEvSA_SG_RKT3_T4_EUlifE0_EEvlNS_15PhiloxCudaStateESF_SG_,@"STO_CUDA_ENTRY STV_DEFAULT"
_ZN2at6native63_GLOBAL__N__7310b794_30_DistributionGeometricKernel_cu_fa6e70a443distribution_elementwise_grid_stride_kernelIfLi4EZNS0_9templates4cuda21uniform_and_transformIsfPNS_17CUDAGeneratorImplEZZZNS4_16geometric_kernelIS7_EEvRNS_18TensorIteratorBaseEdT_ENKUlvE_clEvENKUlvE3_clEvEUlfE_EEvSA_T1_T2_EUlP24curandStatePhilox4_32_10E_ZNS1_27distribution_nullary_kernelIsf7double2S7_SJ_SE_EEvSA_SG_RKT3_T4_EUlifE0_EEvlNS_15PhiloxCudaStateESF_SG_:
        /* <DEDUP_REMOVED lines=112> */
.L_x_414:
[----:B------:R-:W-:-:S07]  /*0700*/  MOV R28, 0x720 ;  /* 0x00000720001c7802 */ /* 0x000fce0000000f00 */
[----:B------:R-:W-:Y:S05]  /*0710*/  CALL.REL.NOINC `($__internal_22_$__cuda_sm20_div_s64) ;  /* 0x0000004c00c07944 */ /* 0x000fea0003c00000 */
.L_x_415:
        /* <DEDUP_REMOVED lines=58> */
[----:B------:R-:W0:Y:S01]  /*0ac0*/  F2I.FTZ.CEIL.NTZ R28, R28 ;  /* 0x0000001c001c7305 */ /* 0x000e22000021b100 */
[----:B------:R-:W0:Y:S02]  /*0ad0*/  LDCU UR56, c[0x0][0x40c] ;  /* 0x00008180ff3877ac */ /* 0x000e240008000800 */
[----:B------:R-:W-:Y:S01]  /*0ae0*/  LOP3.LUT R32, R32, R25, RZ, 0x3c, !PT ;  /* 0x0000001920207212 */ /* 0x000fe200078e3cff */
[----:B------:R-:W0:Y:S04]  /*0af0*/  LDCU UR55, c[0x0][0x4f8] ;  /* 0x00009f00ff3777ac */ /* 0x000e280008000800 */
[----:B------:R-:W0:Y:S01]  /*0b00*/  F2I.FTZ.CEIL.NTZ R29, R29 ;  /* 0x0000001d001d7305 */ /* 0x000e22000021b100 */
[----:B------:R-:W0:Y:S01]  /*0b10*/  LDCU UR54, c[0x0][0x420] ;  /* 0x00008400ff3677ac */ /* 0x000e220008000800 */
[----:B------:R-:W0:Y:S06]  /*0b20*/  LDCU UR53, c[0x0][0x4fc] ;  /* 0x00009f80ff3577ac */ /* 0x000e2c0008000800 */
[----:B------:R-:W0:Y:S01]  /*0b30*/  F2I.FTZ.CEIL.NTZ R30, R30 ;  /* 0x0000001e001e7305 */ /* 0x000e22000021b100 */
[----:B------:R-:W0:Y:S01]  /*0b40*/  LDCU UR52, c[0x0][0x424] ;  /* 0x00008480ff3477ac */ /* 0x000e220008000800 */
[----:B------:R-:W0:Y:S06]  /*0b50*/  LDCU UR51, c[0x0][0x500] ;  /* 0x0000a000ff3377ac */ /* 0x000e2c0008000800 */
[----:B------:R0:W0:Y:S01]  /*0b60*/  F2I.FTZ.CEIL.NTZ R31, R26 ;  /* 0x0000001a001f7305 */ /* 0x000022000021b100 */
        /* <DEDUP_REMOVED lines=38> */
.L_x_436:
        /* <DEDUP_REMOVED lines=13> */
.L_x_417:
[----:B------:R-:W-:Y:S05]  /*0ea0*/  BSYNC.RECONVERGENT B0 ;  /* 0x0000000000007941 */ /* 0x000fea0003800200 */
.L_x_416:
        /* <DEDUP_REMOVED lines=67> */
.L_x_418:
        /* <DEDUP_REMOVED lines=9> */
.L_x_419:
        /* <DEDUP_REMOVED lines=35> */
[----:B------:R-:W2:Y:S02]  /*15a0*/  F2I.FTZ.CEIL.NTZ R37, R37 ;  /* 0x0000002500257305 */ /* 0x000ea4000021b100 */
[----:B--2---:R1:W-:Y:S02]  /*15b0*/  STG.E.U16 desc[UR76][R42.64], R37 ;  /* 0x000000252a007986 */ /* 0x0043e4000c10154c */
.L_x_422:
[----:B------:R-:W-:Y:S05]  /*15c0*/  BSYNC.RECONVERGENT B0 ;  /* 0x0000000000007941 */ /* 0x000fea0003800200 */
.L_x_421:
        /* <DEDUP_REMOVED lines=12> */
[----:B------:R-:W3:Y:S02]  /*1690*/  F2I.FTZ.CEIL.NTZ R37, R37 ;  /* 0x0000002500257305 */ /* 0x000ee4000021b100 */
[----:B---3--:R2:W-:Y:S02]  /*16a0*/  STG.E.U16 desc[UR76][R26.64], R37 ;  /* 0x000000251a007986 */ /* 0x0085e4000c10154c */
.L_x_424:
[----:B------:R-:W-:Y:S05]  /*16b0*/  BSYNC.RECONVERGENT B0 ;  /* 0x0000000000007941 */ /* 0x000fea0003800200 */
.L_x_423:
[----:B------:R-:W-:Y:S01]  /*16c0*/  IADD3 R25, P1, PT, R38, R11, RZ ;  /* 0x0000000b26197210 */ /* 0x000fe20007f3e0ff */
[----:B0-----:R3:W-:Y:S03]  /*16d0*/  @!P0 STG.E.U16 desc[UR76][R40.64], R28 ;  /* 0x0000001c28008986 */ /* 0x0017e6000c10154c */
[----:B------:R-:W-:Y:S02]  /*16e0*/  ISETP.GE.U32.AND P0, PT, R25, R22, PT ;  /* 0x000000161900720c */ /* 0x000fe40003f06070 */
[----:B------:R-:W-:-:S04]  /*16f0*/  IADD3.X R24, PT, PT, RZ, R12, RZ, P1, !PT ;  /* 0x0000000cff187210 */ /* 0x000fc80000ffe4ff */
[----:B------:R-:W-:-:S13]  /*1700*/  ISETP.GE.AND.EX P0, PT, R24, R23, PT, P0 ;  /* 0x000000171800720c */ /* 0x000fda0003f06300 */
[----:B---3--:R-:W-:Y:S05]  /*1710*/  @P0 BRA `(.L_x_425) ;  /* 0x0000003c00940947 */ /* 0x008fea0003800000 */
[----:B------:R-:W0:Y:S02]  /*1720*/  LDC.64 R24, c[0x0][0x540] ;  /* 0x00015000ff187b82 */ /* 0x000e240000000a00 */
[----:B0-----:R3:W-:Y:S01]  /*1730*/  STG.E.U16 desc[UR76][R24.64], R29 ;  /* 0x0000001d18007986 */ /* 0x0017e2000c10154c */
[----:B------:R-:W-:Y:S05]  /*1740*/  BRA `(.L_x_425) ;  /* 0x0000003c00887947 */ /* 0x000fea0003800000 */
.L_x_420:
        /* <DEDUP_REMOVED lines=237> */
.L_x_428:
[----:B------:R-:W0:Y:S01]  /*2620*/  MUFU.LG2 R35, R35 ;  /* 0x0000002300237308 */ /* 0x000e220000000c00 */
[----:B------:R-:W1:Y:S07]  /*2630*/  LDCU.64 UR48, c[0x0][0x540] ;  /* 0x0000a800ff3077ac */ /* 0x000e6e0008000a00 */
[----:B------:R-:W2:Y:S01]  /*2640*/  MUFU.RCP R39, R16 ;  /* 0x0000001000277308 */ /* 0x000ea20000001000 */
[----:B0-----:R-:W-:-:S04]  /*2650*/  FMUL.FTZ R26, R35, 0.69314718246459960938 ;  /* 0x3f317218231a7820 */ /* 0x001fc80000410000 */
[----:B--2---:R-:W-:Y:S01]  /*2660*/  FMUL.FTZ R39, R26, R39 ;  /* 0x000000271a277220 */ /* 0x004fe20000410000 */
[----:B-1----:R-:W-:-:S05]  /*2670*/  IADD3 R26, P0, PT, R37, UR48, RZ ;  /* 0x00000030251a7c10 */ /* 0x002fca000ff1e0ff */
[----:B------:R-:W0:Y:S01]  /*2680*/  F2I.FTZ.CEIL.NTZ R39, R39 ;  /* 0x0000002700277305 */ /* 0x000e22000021b100 */
[----:B------:R-:W-:-:S05]  /*2690*/  IMAD.X R27, RZ, RZ, UR49, P0 ;  /* 0x00000031ff1b7e24 */ /* 0x000fca00080e06ff */
[----:B0-----:R0:W-:Y:S02]  /*26a0*/  STG.E.U16 desc[UR76][R26.64], R39 ;  /* 0x000000271a007986 */ /* 0x0011e4000c10154c */
.L_x_427:
[----:B------:R-:W-:Y:S05]  /*26b0*/  BSYNC.RECONVERGENT B0 ;  /* 0x0000000000007941 */ /* 0x000fea0003800200 */
.L_x_426:
        /* <DEDUP_REMOVED lines=239> */
.L_x_431:
[----:B------:R-:W0:Y:S01]  /*35b0*/  MUFU.LG2 R26, R26 ;  /* 0x0000001a001a7308 */ /* 0x000e220000000c00 */
[----:B------:R-:W1:Y:S07]  /*35c0*/  LDCU.64 UR48, c[0x0][0x540] ;  /* 0x0000a800ff3077ac */ /* 0x000e6e0008000a00 */
[----:B------:R-:W2:Y:S01]  /*35d0*/  MUFU.RCP R35, R16 ;  /* 0x0000001000237308 */ /* 0x000ea20000001000 */
[----:B0-----:R-:W-:-:S04]  /*35e0*/  FMUL.FTZ R24, R26, 0.69314718246459960938 ;  /* 0x3f3172181a187820 */ /* 0x001fc80000410000 */
[----:B--2---:R-:W-:Y:S01]  /*35f0*/  FMUL.FTZ R35, R24, R35 ;  /* 0x0000002318237220 */ /* 0x004fe20000410000 */
[----:B-1----:R-:W-:-:S04]  /*3600*/  IADD3 R24, P0, PT, R27, UR48, RZ ;  /* 0x000000301b187c10 */ /* 0x002fc8000ff1e0ff */
[----:B------:R-:W-:Y:S01]  /*3610*/  IADD3.X R25, PT, PT, RZ, UR49, RZ, P0, !PT ;  /* 0x00000031ff197c10 */ /* 0x000fe200087fe4ff */
[----:B------:R-:W0:Y:S04]  /*3620*/  F2I.FTZ.CEIL.NTZ R35, R35 ;  /* 0x0000002300237305 */ /* 0x000e28000021b100 */
[----:B0-----:R0:W-:Y:S04]  /*3630*/  STG.E.U16 desc[UR76][R24.64], R35 ;  /* 0x0000002318007986 */ /* 0x0011e8000c10154c */
.L_x_430:
[----:B------:R-:W-:Y:S05]  /*3640*/  BSYNC.RECONVERGENT B0 ;  /* 0x0000000000007941 */ /* 0x000fea0003800200 */
.L_x_429:
        /* <DEDUP_REMOVED lines=245> */
.L_x_434:
[----:B------:R-:W0:Y:S02]  /*45a0*/  LDCU.64 UR48, c[0x0][0x540] ;  /* 0x0000a800ff3077ac */ /* 0x000e240008000a00 */
[----:B0-----:R-:W-:-:S04]  /*45b0*/  IADD3 R26, P0, PT, R26, UR48, RZ ;  /* 0x000000301a1a7c10 */ /* 0x001fc8000ff1e0ff */
[----:B------:R-:W-:-:S05]  /*45c0*/  IADD3.X R27, PT, PT, RZ, UR49, RZ, P0, !PT ;  /* 0x00000031ff1b7c10 */ /* 0x000fca00087fe4ff */
[----:B------:R0:W-:Y:S04]  /*45d0*/  STG.E.U16 desc[UR76][R26.64], R30 ;  /* 0x0000001e1a007986 */ /* 0x0001e8000c10154c */
.L_x_433:
[----:B------:R-:W-:Y:S05]  /*45e0*/  BSYNC.RECONVERGENT B0 ;  /* 0x0000000000007941 */ /* 0x000fea0003800200 */
.L_x_432:
        /* <DEDUP_REMOVED lines=244> */
.L_x_435:
[----:B------:R-:W0:Y:S02]  /*5530*/  LDCU.64 UR48, c[0x0][0x540] ;  /* 0x0000a800ff3077ac */ /* 0x000e240008000a00 */
[----:B0-----:R-:W-:-:S04]  /*5540*/  IADD3 R26, P0, PT, R26, UR48, RZ ;  /* 0x000000301a1a7c10 */ /* 0x001fc8000ff1e0ff */
[----:B------:R-:W-:-:S05]  /*5550*/  IADD3.X R27, PT, PT, RZ, UR49, RZ, P0, !PT ;  /* 0x00000031ff1b7c10 */ /* 0x000fca00087fe4ff */
[----:B------:R1:W-:Y:S04]  /*5560*/  STG.E.U16 desc[UR76][R26.64], R31 ;  /* 0x0000001f1a007986 */ /* 0x0003e8000c10154c */
.L_x_425:
        /* <DEDUP_REMOVED lines=11> */
        .weak           $__internal_22_$__cuda_sm20_div_s64
        .type           $__internal_22_$__cuda_sm20_div_s64,@function
        .size           $__internal_22_$__cuda_sm20_div_s64,(.L_x_798 - $__internal_22_$__cuda_sm20_div_s64)
$__internal_22_$__cuda_sm20_div_s64:
        /* <DEDUP_REMOVED lines=74> */
[----:B------:R-:W-:Y:S06]  /*5ac0*/  RET.REL.NODEC R28 `(_ZN2at6native63_GLOBAL__N__7310b794_30_DistributionGeometricKernel_cu_fa6e70a443distribution_elementwise_grid_stride_kernelIfLi4EZNS0_9templates4cuda21uniform_and_transformIsfPNS_17CUDAGeneratorImplEZZZNS4_16geometric_kernelIS7_EEvRNS_18TensorIteratorBaseEdT_ENKUlvE_clEvENKUlvE3_clEvEUlfE_EEvSA_T1_T2_EUlP24curandStatePhilox4_32_10E_ZNS1_27distribution_nullary_kernelIsf7double2S7_SJ_SE_EEvSA_SG_RKT3_T4_EUlifE0_EEvlNS_15PhiloxCudaStateESF_SG_) ;  /* 0xffffffa41c4c7950 */ /* 0x000fec0003c3ffff */
.L_x_437:
        /* <DEDUP_REMOVED lines=11> */
.L_x_798:


//--------------------- .text._ZN2at6native63_GLOBAL__N__7310b794_30_DistributionGeometricKernel_cu_fa6e70a443distribution_elementwise_grid_stride_kernelIfLi4EZNS0_9templates4cuda21uniform_and_transformIsfPNS_17CUDAGeneratorImplEZZZNS4_16geometric_kernelIS7_EEvRNS_18TensorIteratorBaseEdT_ENKUlvE_clEvENKUlvE3_clEvEUlfE_EEvSA_T1_T2_EUlP24curandStatePhilox4_32_10E_ZNS1_27distribution_nullary_kernelIsf7double2S7_SJ_SE_EEvSA_SG_RKT3_T4_EUlifE_EEvlNS_15PhiloxCudaStateESF_SG_ --------------------------
	.section	.text._ZN2at6native63_GLOBAL__N__7310b794_30_DistributionGeometricKernel_cu_fa6e70a443distribution_elementwise_grid_stride_kernelIfLi4EZNS0_9templates4cuda21uniform_and_transformIsfPNS_17CUDAGeneratorImplEZZZNS4_16geometric_kernelIS7_EEvRNS_18TensorIteratorBaseEdT_ENKUlvE_clEvENKUlvE3_clEvEUlfE_EEvSA_T1_T2_EUlP24curandStatePhilox4_32_10E_ZNS1_27distribution_nullary_kernelIsf7double2S7_SJ_SE_EEvSA_SG_RKT3_T4_EUlifE_EEvlNS_15PhiloxCudaStateESF_SG_,"ax",@progbits
	.align	128
.text._ZN2at6native63_GLOBAL__N__7310b794_30_DistributionGeometricKernel_cu_fa6e70a443distribution_elementwise_grid_stride_kernelIfLi4EZNS0_9templates4cuda21uniform_and_transformIsfPNS_17CUDAGeneratorImplEZZZNS4_16geometric_kernelIS7_EEvRNS_18TensorIteratorBaseEdT_ENKUlvE_clEvENKUlvE3_clEvEUlfE_EEvSA_T1_T2_EUlP24curandStatePhilox4_32_10E_ZNS1_27distribution_nullary_kernelIsf7double2S7_SJ_SE_EEvSA_SG_RKT3_T4_EUlifE_EEvlNS_15PhiloxCudaStateESF_SG_:
        .type           _ZN2at6native63_GLOBAL__N__7310b794_30_DistributionGeometricKernel_cu_fa6e70a443distribution_elementwise_grid_stride_kernelIfLi4EZNS0_9templates4cuda21uniform_and_transformIsfPNS_17CUDAGeneratorImplEZZZNS4_16geometric_kernelIS7_EEvRNS_18TensorIteratorBaseEdT_ENKUlvE_clEvENKUlvE3_clEvEUlfE_EEvSA_T1_T2_EUlP24curandStatePhilox4_32_10E_ZNS1_27distribution_nullary_kernelIsf7double2S7_SJ_SE_EEvSA_SG_RKT3_T4_EUlifE_EEvlNS_15PhiloxCudaStateESF_SG_,@function
        .size           _ZN2at6native63_GLOBAL__N__7310b794_30_DistributionGeometricKernel_cu_fa6e70a443distribution_elementwise_grid_stride_kernelIfLi4EZNS0_9templates4cuda21uniform_and_transformIsfPNS_17CUDAGeneratorImplEZZZNS4_16geometric_kernelIS7_EEvRNS_18TensorIteratorBaseEdT_ENKUlvE_clEvENKUlvE3_clEvEUlfE_EEvSA_T1_T2_EUlP24curandStatePhilox4_32_10E_ZNS1_27distribution_nullary_kernelIsf7double2S7_SJ_SE_EEvSA_SG_RKT3_T4_EUlifE_EEvlNS_15PhiloxCudaStateESF_SG_,(.L_x_800 - _ZN2at6native63_GLOBAL__N__7310b794_30_DistributionGeometricKernel_cu_fa6e70a443distribution_elementwise_grid_stride_kernelIfLi4EZNS0_9templates4cuda21uniform_and_transformIsfPNS_17CUDAGeneratorImplEZZZNS4_16geometric_kernelIS7_EEvRNS_18TensorIteratorBaseEdT_ENKUlvE_clEvENKUlvE3_clEvEUlfE_EEvSA_T1_T2_EUlP24curandStatePhilox4_32_10E_ZNS1_27distribution_nullary_kernelIsf7double2S7_SJ_SE_EEvSA_SG_RKT3_T4_EUlifE_EEvlNS_15PhiloxCudaStateESF_SG_)
        .other          _ZN2at6native63_GLOBAL__N__7310b794_30_DistributionGeometricKernel_cu_fa6e70a443distribution_elementwise_grid_stride_kernelIfLi4EZNS0_9templates4cuda21uniform_and_transformIsfPNS_17CUDAGeneratorImplEZZZNS4_16geometric_kernelIS7_EEvRNS_18TensorIteratorBaseEdT_ENKUlvE_clEvENKUlvE3_clEvEUlfE_EEvSA_T1_T2_EUlP24curandStatePhilox4_32_10E_ZNS1_27distribution_nullary_kernelIsf7double2S7_SJ_SE_EEvSA_SG_RKT3_T4_EUlifE_EEvlNS_15PhiloxCudaStateESF_SG_,@"STO_CUDA_ENTRY STV_DEFAULT"
_ZN2at6native63_GLOBAL__N__7310b794_30_DistributionGeometricKernel_cu_fa6e70a443distribution_elementwise_grid_stride_kernelIfLi4EZNS0_9templates4cuda21uniform_and_transformIsfPNS_17CUDAGeneratorImplEZZZNS4_16geometric_kernelIS7_EEvRNS_18TensorIteratorBaseEdT_ENKUlvE_clEvENKUlvE3_clEvEUlfE_EEvSA_T1_T2_EUlP24curandStatePhilox4_32_10E_ZNS1_27distribution_nullary_kernelIsf7double2S7_SJ_SE_EEvSA_SG_RKT3_T4_EUlifE_EEvlNS_15PhiloxCudaStateESF_SG_:
        /* <DEDUP_REMOVED lines=114> */
.L_x_438:
[----:B------:R-:W-:-:S07]  /*0720*/  MOV R24, 0x740 ;  /* 0x0000074000187802 */ /* 0x000fce0000000f00 */
[----:B------:R-:W-:Y:S05]  /*0730*/  CALL.REL.NOINC `($__internal_23_$__cuda_sm20_div_s64) ;  /* 0x0000000800f87944 */ /* 0x000fea0003c00000 */
.L_x_439:
        /* <DEDUP_REMOVED lines=31> */
[----:B------:R0:W3:Y:S08]  /*0930*/  F2I.FTZ.CEIL.NTZ R5, R2 ;  /* 0x0000000200057305 */ /* 0x0000f0000021b100 */
[----:B-12---:R0:W4:Y:S02]  /*0940*/  F2I.FTZ.CEIL.NTZ R4, R24 ;  /* 0x0000001800047305 */ /* 0x006124000021b100 */
.L_x_448:
        /* <DEDUP_REMOVED lines=13> */
.L_x_441:
[----:B------:R-:W-:Y:S05]  /*0a20*/  BSYNC.RECONVERGENT B0 ;  /* 0x0000000000007941 */ /* 0x000fea0003800200 */
.L_x_440:
        /* <DEDUP_REMOVED lines=51> */
.L_x_442:
        /* <DEDUP_REMOVED lines=9> */
.L_x_443:
        /* <DEDUP_REMOVED lines=31> */
[----:B------:R-:W0:Y:S04]  /*0fe0*/  F2I.FTZ.CEIL.NTZ R53, R53 ;  /* 0x0000003500357305 */ /* 0x000e28000021b100 */
[----:B0-----:R0:W-:Y:S04]  /*0ff0*/  STG.E.U16 desc[UR6][R46.64], R53 ;  /* 0x000000352e007986 */ /* 0x0011e8000c101506 */
.L_x_445:
[----:B------:R-:W-:Y:S05]  /*1000*/  BSYNC.RECONVERGENT B0 ;  /* 0x0000000000007941 */ /* 0x000fea0003800200 */
.L_x_444:
        /* <DEDUP_REMOVED lines=14> */
[----:B------:R-:W0:Y:S04]  /*10f0*/  F2I.FTZ.CEIL.NTZ R49, R49 ;  /* 0x0000003100317305 */ /* 0x000e28000021b100 */
[----:B0-----:R1:W-:Y:S04]  /*1100*/  STG.E.U16 desc[UR6][R46.64], R49 ;  /* 0x000000312e007986 */ /* 0x0013e8000c101506 */
.L_x_447:
[----:B------:R-:W-:Y:S05]  /*1110*/  BSYNC.RECONVERGENT B0 ;  /* 0x0000000000007941 */ /* 0x000fea0003800200 */
.L_x_446:
        /* <DEDUP_REMOVED lines=20> */
[----:B---3--:R1:W-:Y:S01]  /*1260*/  @!P0 STG.E.U16 desc[UR6][R26.64], R5 ;  /* 0x000000051a008986 */ /* 0x0083e2000c101506 */
[----:B------:R-:W-:-:S04]  /*1270*/  IADD3 R13, P0, PT, R10, R13, RZ ;  /* 0x0000000d0a0d7210 */ /* 0x000fc80007f1e0ff */
[----:B------:R-:W-:Y:S02]  /*1280*/  IADD3.X R14, PT, PT, RZ, R14, RZ, P0, !PT ;  /* 0x0000000eff0e7210 */ /* 0x000fe400007fe4ff */
[----:B------:R-:W-:Y:S02]  /*1290*/  ISETP.GE.U32.AND P0, PT, R13, R22, PT ;  /* 0x000000160d00720c */ /* 0x000fe40003f06070 */
[C---:B0-----:R-:W-:Y:S02]  /*12a0*/  @!P1 IADD3 R28, P3, PT, R45.reuse, R28, RZ ;  /* 0x0000001c2d1c9210 */ /* 0x041fe40007f7e0ff */
[----:B------:R-:W-:Y:S02]  /*12b0*/  ISETP.GE.AND.EX P0, PT, R14, R7, PT, P0 ;  /* 0x000000070e00720c */ /* 0x000fe40003f06300 */
[----:B------:R-:W-:Y:S01]  /*12c0*/  @!P1 LEA.HI.X.SX32 R29, R45, R29, 0x1, P3 ;  /* 0x0000001d2d1d9211 */ /* 0x000fe200018f0eff */
[----:B------:R-:W-:-:S04]  /*12d0*/  IMAD.MOV.U32 R45, RZ, RZ, R0 ;  /* 0x000000ffff2d7224 */ /* 0x000fc800078e0000 */
[----:B----4-:R1:W-:Y:S01]  /*12e0*/  @!P1 STG.E.U16 desc[UR6][R28.64], R4 ;  /* 0x000000041c009986 */ /* 0x0103e2000c101506 */
[----:B------:R-:W-:Y:S06]  /*12f0*/  BAR.SYNC.DEFER_BLOCKING 0x0 ;  /* 0x0000000000007b1d */ /* 0x000fec0000010000 */
[----:B------:R-:W-:Y:S05]  /*1300*/  @!P0 BRA `(.L_x_448) ;  /* 0xfffffff400908947 */ /* 0x000fea000383ffff */
[----:B------:R-:W-:Y:S05]  /*1310*/  EXIT ;  /* 0x000000000000794d */ /* 0x000fea0003800000 */
        .weak           $__internal_23_$__cuda_sm20_div_s64
        .type           $__internal_23_$__cuda_sm20_div_s64,@function
        .size           $__internal_23_$__cuda_sm20_div_s64,(.L_x_800 - $__internal_23_$__cuda_sm20_div_s64)
$__internal_23_$__cuda_sm20_div_s64:
        /* <DEDUP_REMOVED lines=74> */
[----:B------:R-:W-:Y:S06]  /*17c0*/  RET.REL.NODEC R24 `(_ZN2at6native63_GLOBAL__N__7310b794_30_DistributionGeometricKernel_cu_fa6e70a443distribution_elementwise_grid_stride_kernelIfLi4EZNS0_9templates4cuda21uniform_and_transformIsfPNS_17CUDAGeneratorImplEZZZNS4_16geometric_kernelIS7_EEvRNS_18TensorIteratorBaseEdT_ENKUlvE_clEvENKUlvE3_clEvEUlfE_EEvSA_T1_T2_EUlP24curandStatePhilox4_32_10E_ZNS1_27distribution_nullary_kernelIsf7double2S7_SJ_SE_EEvSA_SG_RKT3_T4_EUlifE_EEvlNS_15PhiloxCudaStateESF_SG_) ;  /* 0xffffffe8180c7950 */ /* 0x000fec0003c3ffff */
.L_x_449:
        /* <DEDUP_REMOVED lines=11> */
.L_x_800:


//--------------------- .text._ZN2at6native63_GLOBAL__N__7310b794_30_DistributionGeometricKernel_cu_fa6e70a443distribution_elementwise_grid_stride_kernelIfLi4EZNS0_9templates4cuda21uniform_and_transformIlfPNS_17CUDAGeneratorImplEZZZNS4_16geometric_kernelIS7_EEvRNS_18TensorIteratorBaseEdT_ENKUlvE_clEvENKUlvE2_clEvEUlfE_EEvSA_T1_T2_EUlP24curandStatePhilox4_32_10E0_ZNS1_27distribution_nullary_kernelIlf6float4S7_SJ_SE_EEvSA_SG_RKT3_T4_EUlifE0_EEvlNS_15PhiloxCudaStateESF_SG_ --------------------------
	.section	.text._ZN2at6native63_GLOBAL__N__7310b794_30_DistributionGeometricKernel_cu_fa6e70a443distribution_elementwise_grid_stride_kernelIfLi4EZNS0_9templates4cuda21uniform_and_transformIlfPNS_17CUDAGeneratorImplEZZZNS4_16geometric_kernelIS7_EEvRNS_18TensorIteratorBaseEdT_ENKUlvE_clEvENKUlvE2_clEvEUlfE_EEvSA_T1_T2_EUlP24curandStatePhilox4_32_10E0_ZNS1_27distribution_nullary_kernelIlf6float4S7_SJ_SE_EEvSA_SG_RKT3_T4_EUlifE0_EEvlNS_15PhiloxCudaStateESF_SG_,"ax",@progbits
	.align	128
.text._ZN2at6native63_GLOBAL__N__7310b794_30_DistributionGeometricKernel_cu_fa6e70a443distribution_elementwise_grid_stride_kernelIfLi4EZNS0_9templates4cuda21uniform_and_transformIlfPNS_17CUDAGeneratorImplEZZZNS4_16geometric_kernelIS7_EEvRNS_18TensorIteratorBaseEdT_ENKUlvE_clEvENKUlvE2_clEvEUlfE_EEvSA_T1_T2_EUlP24curandStatePhilox4_32_10E0_ZNS1_27distribution_nullary_kernelIlf6float4S7_SJ_SE_EEvSA_SG_RKT3_T4_EUlifE0_EEvlNS_15PhiloxCudaStateESF_SG_:
        .type           _ZN2at6native63_GLOBAL__N__7310b794_30_DistributionGeometricKernel_cu_fa6e70a443distribution_elementwise_grid_stride_kernelIfLi4EZNS0_9templates4cuda21uniform_and_transformIlfPNS_17CUDAGeneratorImplEZZZNS4_16geometric_kernelIS7_EEvRNS_18TensorIteratorBaseEdT_ENKUlvE_clEvENKUlvE2_clEvEUlfE_EEvSA_T1_T2_EUlP24curandStatePhilox4_32_10E0_ZNS1_27distribution_nullary_kernelIlf6float4S7_SJ_SE_EEvSA_SG_RKT3_T4_EUlifE0_EEvlNS_15PhiloxCudaStateESF_SG_,@function
        .size           _ZN2at6native63_GLOBAL__N__7310b794_30_DistributionGeometricKernel_cu_fa6e70a443distribution_elementwise_grid_stride_kernelIfLi4EZNS0_9templates4cuda21uniform_and_transformIlfPNS_17CUDAGeneratorImplEZZZNS4_16geometric_kernelIS7_EEvRNS_18TensorIteratorBaseEdT_ENKUlvE_clEvENKUlvE2_clEvEUlfE_EEvSA_T1_T2_EUlP24curandStatePhilox4_32_10E0_ZNS1_27distribution_nullary_kernelIlf6float4S7_SJ_SE_EEvSA_SG_RKT3_T4_EUlifE0_EEvlNS_15PhiloxCudaStateESF_SG_,(.L_x_802 - _ZN2at6native63_GLOBAL__N__7310b794_30_DistributionGeometricKernel_cu_fa6e70a443distribution_elementwise_grid_stride_kernelIfLi4EZNS0_9templates4cuda21uniform_and_transformIlfPNS_17CUDAGeneratorImplEZZZNS4_16geometric_kernelIS7_EEvRNS_18TensorIteratorBaseEdT_ENKUlvE_clEvENKUlvE2_clEvEUlfE_EEvSA_T1_T2_EUlP24curandStatePhilox4_32_10E0_ZNS1_27distribution_nullary_kernelIlf6float4S7_SJ_SE_EEvSA_SG_RKT3_T4_EUlifE0_EEvlNS_15PhiloxCudaStateESF_SG_)
        .other          _ZN2at6native63_GLOBAL__N__7310b794_30_DistributionGeometricKernel_cu_fa6e70a443distribution_elementwise_grid_stride_kernelIfLi4EZNS0_9templates4cuda21uniform_and_transformIlfPNS_17CUDAGeneratorImplEZZZNS4_16geometric_kernelIS7_EEvRNS_18TensorIteratorBaseEdT_ENKUlvE_clEvENKUlvE2_clEvEUlfE_EEvSA_T1_T2_EUlP24curandStatePhilox4_32_10E0_ZNS1_27distribution_nullary_kernelIlf6float4S7_SJ_SE_EEvSA_SG_RKT3_T4_EUlifE0_EEvlNS_15PhiloxCudaStateESF_SG_,@"STO_CUDA_ENTRY STV_DEFAULT"
_ZN2at6native63_GLOBAL__N__7310b794_30_DistributionGeometricKernel_cu_fa6e70a443distribution_elementwise_grid_stride_kernelIfLi4EZNS0_9templates4cuda21uniform_and_transformIlfPNS_17CUDAGeneratorImplEZZZNS4_16geometric_kernelIS7_EEvRNS_18TensorIteratorBaseEdT_ENKUlvE_clEvENKUlvE2_clEvEUlfE_EEvSA_T1_T2_EUlP24curandStatePhilox4_32_10E0_ZNS1_27distribution_nullary_kernelIlf6float4S7_SJ_SE_EEvSA_SG_RKT3_T4_EUlifE0_EEvlNS_15PhiloxCudaStateESF_SG_:
        /* <DEDUP_REMOVED lines=114> */
.L_x_450:
[----:B------:R-:W-:-:S07]  /*0720*/  MOV R36, 0x740 ;  /* 0x0000074000247802 */ /* 0x000fce0000000f00 */
[----:B------:R-:W-:Y:S05]  /*0730*/  CALL.REL.NOINC `($__internal_24_$__cuda_sm20_div_s64) ;  /* 0x0000004c00a47944 */ /* 0x000fea0003c00000 */
.L_x_451:
        /* <DEDUP_REMOVED lines=88> */
.L_x_474:
        /* <DEDUP_REMOVED lines=13> */
.L_x_453:
[----:B0-----:R-:W-:Y:S05]  /*0d90*/  BSYNC.RECONVERGENT B0 ;  /* 0x0000000000007941 */ /* 0x001fea0003800200 */
.L_x_452:
        /* <DEDUP_REMOVED lines=62> */
.L_x_454:
        /* <DEDUP_REMOVED lines=9> */
.L_x_455:
        /* <DEDUP_REMOVED lines=33> */
[----:B--2---:R-:W-:-:S06]  /*1420*/  FMUL.FTZ R40, R40, R41 ;  /* 0x0000002928287220 */ /* 0x004fcc0000410000 */
[----:B------:R-:W0:Y:S02]  /*1430*/  F2I.FTZ.S64.CEIL R40, R40 ;  /* 0x0000002800287311 */ /* 0x000e240000219900 */
[----:B0-----:R0:W-:Y:S02]  /*1440*/  STG.E.64 desc[UR76][R28.64], R40 ;  /* 0x000000281c007986 */ /* 0x0011e4000c101b4c */
.L_x_458:
[----:B------:R-:W-:Y:S05]  /*1450*/  BSYNC.RECONVERGENT B0 ;  /* 0x0000000000007941 */ /* 0x000fea0003800200 */
.L_x_457:
        /* <DEDUP_REMOVED lines=9> */
[----:B------:R-:W0:Y:S02]  /*14f0*/  F2I.FTZ.S64.CEIL R40, R36 ;  /* 0x0000002400287311 */ /* 0x000e240000219900 */
[----:B0-----:R1:W-:Y:S02]  /*1500*/  STG.E.64 desc[UR76][R28.64], R40 ;  /* 0x000000281c007986 */ /* 0x0013e4000c101b4c */
.L_x_460:
[----:B------:R-:W-:Y:S05]  /*1510*/  BSYNC.RECONVERGENT B0 ;  /* 0x0000000000007941 */ /* 0x000fea0003800200 */
.L_x_459:
        /* <DEDUP_REMOVED lines=11> */
.L_x_462:
[----:B------:R-:W-:Y:S05]  /*15d0*/  BSYNC.RECONVERGENT B0 ;  /* 0x0000000000007941 */ /* 0x000fea0003800200 */
.L_x_461:
[----:B------:R-:W-:Y:S05]  /*15e0*/  @P0 BRA `(.L_x_463) ;  /* 0x0000003c00cc0947 */ /* 0x000fea0003800000 */
[----:B012---:R-:W0:Y:S08]  /*15f0*/  MUFU.LG2 R28, R34 ;  /* 0x00000022001c7308 */ /* 0x007e300000000c00 */
[----:B------:R-:W1:Y:S01]  /*1600*/  MUFU.LG2 R39, R39 ;  /* 0x0000002700277308 */ /* 0x000e620000000c00 */
[----:B0-----:R-:W-:Y:S02]  /*1610*/  FMUL.FTZ R38, R28, 0.69314718246459960938 ;  /* 0x3f3172181c267820 */ /* 0x001fe40000410000 */
[----:B------:R-:W0:Y:S05]  /*1620*/  LDC.64 R28, c[0x0][0x540] ;  /* 0x00015000ff1c7b82 */ /* 0x000e2a0000000a00 */
[----:B------:R-:W2:Y:S01]  /*1630*/  MUFU.RCP R37, R38 ;  /* 0x0000002600257308 */ /* 0x000ea20000001000 */
[----:B-1----:R-:W-:-:S04]  /*1640*/  FMUL.FTZ R36, R39, 0.69314718246459960938 ;  /* 0x3f31721827247820 */ /* 0x002fc80000410000 */
[----:B--2---:R-:W-:-:S06]  /*1650*/  FMUL.FTZ R36, R36, R37 ;  /* 0x0000002524247220 */ /* 0x004fcc0000410000 */
[----:B------:R-:W0:Y:S02]  /*1660*/  F2I.FTZ.S64.CEIL R36, R36 ;  /* 0x0000002400247311 */ /* 0x000e240000219900 */
[----:B0-----:R3:W-:Y:S01]  /*1670*/  STG.E.64 desc[UR76][R28.64], R36 ;  /* 0x000000241c007986 */ /* 0x0017e2000c101b4c */
[----:B------:R-:W-:Y:S05]  /*1680*/  BRA `(.L_x_463) ;  /* 0x0000003c00a47947 */ /* 0x000fea0003800000 */
.L_x_456:
        /* <DEDUP_REMOVED lines=232> */
.L_x_466:
        /* <DEDUP_REMOVED lines=9> */
[----:B------:R-:W0:Y:S02]  /*25a0*/  F2I.FTZ.S64.CEIL R28, R28 ;  /* 0x0000001c001c7311 */ /* 0x000e240000219900 */
[----:B0-----:R0:W-:Y:S02]  /*25b0*/  STG.E.64 desc[UR76][R40.64], R28 ;  /* 0x0000001c28007986 */ /* 0x0011e4000c101b4c */
.L_x_465:
[----:B------:R-:W-:Y:S05]  /*25c0*/  BSYNC.RECONVERGENT B0 ;  /* 0x0000000000007941 */ /* 0x000fea0003800200 */
.L_x_464:
        /* <DEDUP_REMOVED lines=233> */
.L_x_469:
        /* <DEDUP_REMOVED lines=11> */
.L_x_468:
[----:B------:R-:W-:Y:S05]  /*3510*/  BSYNC.RECONVERGENT B0 ;  /* 0x0000000000007941 */ /* 0x000fea0003800200 */
.L_x_467:
        /* <DEDUP_REMOVED lines=245> */
.L_x_472:
        /* <DEDUP_REMOVED lines=11> */
.L_x_471:
[----:B------:R-:W-:Y:S05]  /*4520*/  BSYNC.RECONVERGENT B0 ;  /* 0x0000000000007941 */ /* 0x000fea0003800200 */
.L_x_470:
[----:B0-----:R-:W-:-:S04]  /*4530*/  IADD3 R29, P1, PT, R35, R16, RZ ;  /* 0x00000010231d7210 */ /* 0x001fc80007f3e0ff */
        /* <DEDUP_REMOVED lines=243> */
.L_x_473:
        /* <DEDUP_REMOVED lines=11> */
.L_x_463:
        /* <DEDUP_REMOVED lines=11> */
        .weak           $__internal_24_$__cuda_sm20_div_s64
        .type           $__internal_24_$__cuda_sm20_div_s64,@function
        .size           $__internal_24_$__cuda_sm20_div_s64,(.L_x_802 - $__internal_24_$__cuda_sm20_div_s64)
$__internal_24_$__cuda_sm20_div_s64:
        /* <DEDUP_REMOVED lines=74> */
[----:B------:R-:W-:Y:S06]  /*5a70*/  RET.REL.NODEC R36 `(_ZN2at6native63_GLOBAL__N__7310b794_30_DistributionGeometricKernel_cu_fa6e70a443distribution_elementwise_grid_stride_kernelIfLi4EZNS0_9templates4cuda21uniform_and_transformIlfPNS_17CUDAGeneratorImplEZZZNS4_16geometric_kernelIS7_EEvRNS_18TensorIteratorBaseEdT_ENKUlvE_clEvENKUlvE2_clEvEUlfE_EEvSA_T1_T2_EUlP24curandStatePhilox4_32_10E0_ZNS1_27distribution_nullary_kernelIlf6float4S7_SJ_SE_EEvSA_SG_RKT3_T4_EUlifE0_EEvlNS_15PhiloxCudaStateESF_SG_) ;  /* 0xffffffa424607950 */ /* 0x000fec0003c3ffff */
.L_x_475:
        /* <DEDUP_REMOVED lines=16> */
.L_x_802:


//--------------------- .text._ZN2at6native63_GLOBAL__N__7310b794_30_DistributionGeometricKernel_cu_fa6e70a443distribution_elementwise_grid_stride_kernelIfLi4EZNS0_9templates4cuda21uniform_and_transformIlfPNS_17CUDAGeneratorImplEZZZNS4_16geometric_kernelIS7_EEvRNS_18TensorIteratorBaseEdT_ENKUlvE_clEvENKUlvE2_clEvEUlfE_EEvSA_T1_T2_EUlP24curandStatePhilox4_32_10E0_ZNS1_27distribution_nullary_kernelIlf6float4S7_SJ_SE_EEvSA_SG_RKT3_T4_EUlifE_EEvlNS_15PhiloxCudaStateESF_SG_ --------------------------
	.section	.text._ZN2at6native63_GLOBAL__N__7310b794_30_DistributionGeometricKernel_cu_fa6e70a443distribution_elementwise_grid_stride_kernelIfLi4EZNS0_9templates4cuda21uniform_and_transformIlfPNS_17CUDAGeneratorImplEZZZNS4_16geometric_kernelIS7_EEvRNS_18TensorIteratorBaseEdT_ENKUlvE_clEvENKUlvE2_clEvEUlfE_EEvSA_T1_T2_EUlP24curandStatePhilox4_32_10E0_ZNS1_27distribution_nullary_kernelIlf6float4S7_SJ_SE_EEvSA_SG_RKT3_T4_EUlifE_EEvlNS_15PhiloxCudaStateESF_SG_,"ax",@progbits
	.align	128
.text._ZN2at6native63_GLOBAL__N__7310b794_30_DistributionGeometricKernel_cu_fa6e70a443distribution_elementwise_grid_stride_kernelIfLi4EZNS0_9templates4cuda21uniform_and_transformIlfPNS_17CUDAGeneratorImplEZZZNS4_16geometric_kernelIS7_EEvRNS_18TensorIteratorBaseEdT_ENKUlvE_clEvENKUlvE2_clEvEUlfE_EEvSA_T1_T2_EUlP24curandStatePhilox4_32_10E0_ZNS1_27distribution_nullary_kernelIlf6float4S7_SJ_SE_EEvSA_SG_RKT3_T4_EUlifE_EEvlNS_15PhiloxCudaStateESF_SG_:
        .type           _ZN2at6native63_GLOBAL__N__7310b794_30_DistributionGeometricKernel_cu_fa6e70a443distribution_elementwise_grid_stride_kernelIfLi4EZNS0_9templates4cuda21uniform_and_transformIlfPNS_17CUDAGeneratorImplEZZZNS4_16geometric_kernelIS7_EEvRNS_18TensorIteratorBaseEdT_ENKUlvE_clEvENKUlvE2_clEvEUlfE_EEvSA_T1_T2_EUlP24curandStatePhilox4_32_10E0_ZNS1_27distribution_nullary_kernelIlf6float4S7_SJ_SE_EEvSA_SG_RKT3_T4_EUlifE_EEvlNS_15PhiloxCudaStateESF_SG_,@function
        .size           _ZN2at6native63_GLOBAL__N__7310b794_30_DistributionGeometricKernel_cu_fa6e70a443distribution_elementwise_grid_stride_kernelIfLi4EZNS0_9templates4cuda21uniform_and_transformIlfPNS_17CUDAGeneratorImplEZZZNS4_16geometric_kernelIS7_EEvRNS_18TensorIteratorBaseEdT_ENKUlvE_clEvENKUlvE2_clEvEUlfE_EEvSA_T1_T2_EUlP24curandStatePhilox4_32_10E0_ZNS1_27distribution_nullary_kernelIlf6float4S7_SJ_SE_EEvSA_SG_RKT3_T4_EUlifE_EEvlNS_15PhiloxCudaStateESF_SG_,(.L_x_804 - _ZN2at6native63_GLOBAL__N__7310b794_30_DistributionGeometricKernel_cu_fa6e70a443distribution_elementwise_grid_stride_kernelIfLi4EZNS0_9templates4cuda21uniform_and_transformIlfPNS_17CUDAGeneratorImplEZZZNS4_16geometric_kernelIS7_EEvRNS_18TensorIteratorBaseEdT_ENKUlvE_clEvENKUlvE2_clEvEUlfE_EEvSA_T1_T2_EUlP24curandStatePhilox4_32_10E0_ZNS1_27distribution_nullary_kernelIlf6float4S7_SJ_SE_EEvSA_SG_RKT3_T4_EUlifE_EEvlNS_15PhiloxCudaStateESF_SG_)
        .other          _ZN2at6native63_GLOBAL__N__7310b794_30_DistributionGeometricKernel_cu_fa6e70a443distribution_elementwise_grid_stride_kernelIfLi4EZNS0_9templates4cuda21uniform_and_transformIlfPNS_17CUDAGeneratorImplEZZZNS4_16geometric_kernelIS7_EEvRNS_18TensorIteratorBaseEdT_ENKUlvE_clEvENKUlvE2_clEvEUlfE_EEvSA_T1_T2_EUlP24curandStatePhilox4_32_10E0_ZNS1_27distribution_nullary_kernelIlf6float4S7_SJ_SE_EEvSA_SG_RKT3_T4_EUlifE_EEvlNS_15PhiloxCudaStateESF_SG_,@"STO_CUDA_ENTRY STV_DEFAULT"
_ZN2at6native63_GLOBAL__N__7310b794_30_DistributionGeometricKernel_cu_fa6e70a443distribution_elementwise_grid_stride_kernelIfLi4EZNS0_9templates4cuda21uniform_and_transformIlfPNS_17CUDAGeneratorImplEZZZNS4_16geometric_kernelIS7_EEvRNS_18TensorIteratorBaseEdT_ENKUlvE_clEvENKUlvE2_clEvEUlfE_EEvSA_T1_T2_EUlP24curandStatePhilox4_32_10E0_ZNS1_27distribution_nullary_kernelIlf6float4S7_SJ_SE_EEvSA_SG_RKT3_T4_EUlifE_EEvlNS_15PhiloxCudaStateESF_SG_:
        /* <DEDUP_REMOVED lines=114> */
.L_x_476:
[----:B------:R-:W-:-:S07]  /*0720*/  MOV R32, 0x740 ;  /* 0x0000074000207802 */ /* 0x000fce0000000f00 */
[----:B------:R-:W-:Y:S05]  /*0730*/  CALL.REL.NOINC `($__internal_25_$__cuda_sm20_div_s64) ;  /* 0x0000000800e87944 */ /* 0x000fea0003c00000 */
.L_x_477:
        /* <DEDUP_REMOVED lines=23> */
.L_x_489:
        /* <DEDUP_REMOVED lines=13> */
.L_x_479:
[----:B---3--:R-:W-:Y:S05]  /*0980*/  BSYNC.RECONVERGENT B0 ;  /* 0x0000000000007941 */ /* 0x008fea0003800200 */
.L_x_478:
        /* <DEDUP_REMOVED lines=51> */
.L_x_480:
        /* <DEDUP_REMOVED lines=9> */
.L_x_481:
[----:B-1----:R-:W-:Y:S01]  /*0d50*/  ISETP.GE.U32.AND P2, PT, R34, R26, PT ;  /* 0x0000001a2200720c */ /* 0x002fe20003f46070 */
[C---:B------:R-:W-:Y:S01]  /*0d60*/  IMAD R43, R19.reuse, 0x3, RZ ;  /* 0x00000003132b7824 */ /* 0x040fe200078e02ff */
[-C--:B------:R-:W-:Y:S01]  /*0d70*/  LEA R49, P5, R19, R34.reuse, 0x1 ;  /* 0x0000002213317211 */ /* 0x080fe200078a08ff */
[----:B------:R-:W-:Y:S01]  /*0d80*/  BSSY.RECONVERGENT B0, `(.L_x_482) ;  /* 0x000001d000007945 */ /* 0x000fe20003800200 */
[----:B------:R-:W-:Y:S02]  /*0d90*/  ISETP.GE.AND.EX P2, PT, R35, R27, PT, P2 ;  /* 0x0000001b2300720c */ /* 0x000fe40003f46320 */
        /* <DEDUP_REMOVED lines=8> */
[----:B------:R-:W-:Y:S01]  /*0e20*/  I2FP.F32.U32 R53, R44 ;  /* 0x0000002c00357245 */ /* 0x000fe20000201000 */
[----:B------:R-:W-:Y:S01]  /*0e30*/  IMAD.MOV.U32 R44, RZ, RZ, 0x2f800000 ;  /* 0x2f800000ff2c7424 */ /* 0x000fe200078e00ff */
[----:B------:R-:W-:-:S02]  /*0e40*/  ISETP.GE.AND.EX P0, PT, R52, R27, PT, P0 ;  /* 0x0000001b3400720c */ /* 0x000fc40003f06300 */
[-C--:B------:R-:W-:Y:S02]  /*0e50*/  ISETP.GE.AND.EX P3, PT, R30, R27.reuse, PT, P3 ;  /* 0x0000001b1e00720c */ /* 0x080fe40003f66330 */
[----:B------:R-:W-:Y:S01]  /*0e60*/  ISETP.GE.AND.EX P1, PT, R28, R27, PT, P1 ;  /* 0x0000001b1c00720c */ /* 0x000fe20003f26310 */
[----:B------:R-:W-:-:S12]  /*0e70*/  @P2 BRA `(.L_x_483) ;  /* 0x0000000000342947 */ /* 0x000fd80003800000 */
        /* <DEDUP_REMOVED lines=9> */
[----:B------:R-:W0:Y:S01]  /*0f10*/  F2I.FTZ.S64.CEIL R30, R30 ;  /* 0x0000001e001e7311 */ /* 0x000e220000219900 */
[----:B------:R-:W-:-:S04]  /*0f20*/  IADD3 R28, P2, PT, R29, UR8, RZ ;  /* 0x000000081d1c7c10 */ /* 0x000fc8000ff5e0ff */
[----:B------:R-:W-:-:S05]  /*0f30*/  LEA.HI.X.SX32 R29, R29, UR9, 0x1, P2 ;  /* 0x000000091d1d7c11 */ /* 0x000fca00090f0eff */
[----:B0-----:R0:W-:Y:S04]  /*0f40*/  STG.E.64 desc[UR6][R28.64], R30 ;  /* 0x0000001e1c007986 */ /* 0x0011e8000c101b06 */
.L_x_483:
[----:B------:R-:W-:Y:S05]  /*0f50*/  BSYNC.RECONVERGENT B0 ;  /* 0x0000000000007941 */ /* 0x000fea0003800200 */
.L_x_482:
        /* <DEDUP_REMOVED lines=13> */
[----:B------:R-:W0:Y:S04]  /*1030*/  F2I.FTZ.S64.CEIL R30, R30 ;  /* 0x0000001e001e7311 */ /* 0x000e280000219900 */
[----:B0-----:R1:W-:Y:S04]  /*1040*/  STG.E.64 desc[UR6][R28.64], R30 ;  /* 0x0000001e1c007986 */ /* 0x0013e8000c101b06 */
.L_x_485:
[----:B------:R-:W-:Y:S05]  /*1050*/  BSYNC.RECONVERGENT B0 ;  /* 0x0000000000007941 */ /* 0x000fea0003800200 */
.L_x_484:
        /* <DEDUP_REMOVED lines=15> */
.L_x_487:
[----:B------:R-:W-:Y:S05]  /*1150*/  BSYNC.RECONVERGENT B0 ;  /* 0x0000000000007941 */ /* 0x000fea0003800200 */
.L_x_486:
        /* <DEDUP_REMOVED lines=13> */
.L_x_488:
        /* <DEDUP_REMOVED lines=11> */
        .weak           $__internal_25_$__cuda_sm20_div_s64
        .type           $__internal_25_$__cuda_sm20_div_s64,@function
        .size           $__internal_25_$__cuda_sm20_div_s64,(.L_x_804 - $__internal_25_$__cuda_sm20_div_s64)
$__internal_25_$__cuda_sm20_div_s64:
        /* <DEDUP_REMOVED lines=74> */
[----:B------:R-:W-:Y:S06]  /*1780*/  RET.REL.NODEC R32 `(_ZN2at6native63_GLOBAL__N__7310b794_30_DistributionGeometricKernel_cu_fa6e70a443distribution_elementwise_grid_stride_kernelIfLi4EZNS0_9templates4cuda21uniform_and_transformIlfPNS_17CUDAGeneratorImplEZZZNS4_16geometric_kernelIS7_EEvRNS_18TensorIteratorBaseEdT_ENKUlvE_clEvENKUlvE2_clEvEUlfE_EEvSA_T1_T2_EUlP24curandStatePhilox4_32_10E0_ZNS1_27distribution_nullary_kernelIlf6float4S7_SJ_SE_EEvSA_SG_RKT3_T4_EUlifE_EEvlNS_15PhiloxCudaStateESF_SG_) ;  /* 0xffffffe8201c7950 */ /* 0x000fec0003c3ffff */
.L_x_490:
        /* <DEDUP_REMOVED lines=15> */
.L_x_804:


//--------------------- .text._ZN2at6native63_GLOBAL__N__7310b794_30_DistributionGeometricKernel_cu_fa6e70a443distribution_elementwise_grid_stride_kernelIfLi4EZNS0_9templates4cuda21uniform_and_transformIlfPNS_17CUDAGeneratorImplEZZZNS4_16geometric_kernelIS7_EEvRNS_18TensorIteratorBaseEdT_ENKUlvE_clEvENKUlvE2_clEvEUlfE_EEvSA_T1_T2_EUlP24curandStatePhilox4_32_10E_ZNS1_27distribution_nullary_kernelIlf7double2S7_SJ_SE_EEvSA_SG_RKT3_T4_EUlifE0_EEvlNS_15PhiloxCudaStateESF_SG_ --------------------------
	.section	.text._ZN2at6native63_GLOBAL__N__7310b794_30_DistributionGeometricKernel_cu_fa6e70a443distribution_elementwise_grid_stride_kernelIfLi4EZNS0_9templates4cuda21uniform_and_transformIlfPNS_17CUDAGeneratorImplEZZZNS4_16geometric_kernelIS7_EEvRNS_18TensorIteratorBaseEdT_ENKUlvE_clEvENKUlvE2_clEvEUlfE_EEvSA_T1_T2_EUlP24curandStatePhilox4_32_10E_ZNS1_27distribution_nullary_kernelIlf7double2S7_SJ_SE_EEvSA_SG_RKT3_T4_EUlifE0_EEvlNS_15PhiloxCudaStateESF_SG_,"ax",@progbits
	.align	128
.text._ZN2at6native63_GLOBAL__N__7310b794_30_DistributionGeometricKernel_cu_fa6e70a443distribution_elementwise_grid_stride_kernelIfLi4EZNS0_9templates4cuda21uniform_and_transformIlfPNS_17CUDAGeneratorImplEZZZNS4_16geometric_kernelIS7_EEvRNS_18TensorIteratorBaseEdT_ENKUlvE_clEvENKUlvE2_clEvEUlfE_EEvSA_T1_T2_EUlP24curandStatePhilox4_32_10E_ZNS1_27distribution_nullary_kernelIlf7double2S7_SJ_SE_EEvSA_SG_RKT3_T4_EUlifE0_EEvlNS_15PhiloxCudaStateESF_SG_:
        .type           _ZN2at6native63_GLOBAL__N__7310b794_30_DistributionGeometricKernel_cu_fa6e70a443distribution_elementwise_grid_stride_kernelIfLi4EZNS0_9templates4cuda21uniform_and_transformIlfPNS_17CUDAGeneratorImplEZZZNS4_16geometric_kernelIS7_EEvRNS_18TensorIteratorBaseEdT_ENKUlvE_clEvENKUlvE2_clEvEUlfE_EEvSA_T1_T2_EUlP24curandStatePhilox4_32_10E_ZNS1_27distribution_nullary_kernelIlf7double2S7_SJ_SE_EEvSA_SG_RKT3_T4_EUlifE0_EEvlNS_15PhiloxCudaStateESF_SG_,@function
        .size           _ZN2at6native63_GLOBAL__N__7310b794_30_DistributionGeometricKernel_cu_fa6e70a443distribution_elementwise_grid_stride_kernelIfLi4EZNS0_9templates4cuda21uniform_and_transformIlfPNS_17CUDAGeneratorImplEZZZNS4_16geometric_kernelIS7_EEvRNS_18TensorIteratorBaseEdT_ENKUlvE_clEvENKUlvE2_clEvEUlfE_EEvSA_T1_T2_EUlP24curandStatePhilox4_32_10E_ZNS1_27distribution_nullary_kernelIlf7double2S7_SJ_SE_EEvSA_SG_RKT3_T4_EUlifE0_EEvlNS_15PhiloxCudaStateESF_SG_,(.L_x_806 - _ZN2at6native63_GLOBAL__N__7310b794_30_DistributionGeometricKernel_cu_fa6e70a443distribution_elementwise_grid_stride_kernelIfLi4EZNS0_9templates4cuda21uniform_and_transformIlfPNS_17CUDAGeneratorImplEZZZNS4_16geometric_kernelIS7_EEvRNS_18TensorIteratorBaseEdT_ENKUlvE_clEvENKUlvE2_clEvEUlfE_EEvSA_T1_T2_EUlP24curandStatePhilox4_32_10E_ZNS1_27distribution_nullary_kernelIlf7double2S7_SJ_SE_EEvSA_SG_RKT3_T4_EUlifE0_EEvlNS_15PhiloxCudaStateESF_SG_)
        .other          _ZN2at6native63_GLOBAL__N__7310b794_30_DistributionGeometricKernel_cu_fa6e70a443distribution_elementwise_grid_stride_kernelIfLi4EZNS0_9templates4cuda21uniform_and_transformIlfPNS_17CUDAGeneratorImplEZZZNS4_16geometric_kernelIS7_EEvRNS_18TensorIteratorBaseEdT_ENKUlvE_clEvENKUlvE2_clEvEUlfE_EEvSA_T1_T2_EUlP24curandStatePhilox4_32_10E_ZNS1_27distribution_nullary_kernelIlf7double2S7_SJ_SE_EEvSA_SG_RKT3_T4_EUlifE0_EEvlNS_15PhiloxCudaStateESF_SG_,@"STO_CUDA_ENTRY STV_DEFAULT"
_ZN2at6native63_GLOBAL__N__7310b794_30_DistributionGeometricKernel_cu_fa6e70a443distribution_elementwise_grid_stride_kernelIfLi4EZNS0_9templates4cuda21uniform_and_transformIlfPNS_17CUDAGeneratorImplEZZZNS4_16geometric_kernelIS7_EEvRNS_18TensorIteratorBaseEdT_ENKUlvE_clEvENKUlvE2_clEvEUlfE_EEvSA_T1_T2_EUlP24curandStatePhilox4_32_10E_ZNS1_27distribution_nullary_kernelIlf7double2S7_SJ_SE_EEvSA_SG_RKT3_T4_EUlifE0_EEvlNS_15PhiloxCudaStateESF_SG_:
        /* <DEDUP_REMOVED lines=28> */
[--C-:B------:R-:W-:Y:S02]  /*01c0*/  SHF.R.U64 R0, R22, 0x2, R5.reuse ;  /* 0x0000000216007819 */ /* 0x100fe40000001205 */
[----:B------:R-:W-:Y:S01]  /*01d0*/  SHF.R.U32.HI R2, RZ, 0x2, R5 ;  /* 0x00000002ff027819 */ /* 0x000fe20000011605 */
[----:B--2---:R-:W-:Y:S01]  /*01e0*/  VIADD R5, R16, 0x3c6ef372 ;  /* 0x3c6ef37210057836 */ /* 0x004fe20000000000 */
        /* <DEDUP_REMOVED lines=69> */
[----:B------:R-:W-:-:S04]  /*0640*/  IMAD.HI.U32 R19, R19, R21, R18 ;  /* 0x0000001513137227 */ /* 0x000fc800078e0012 */
[----:B------:R-:W-:Y:S02]  /*0650*/  IMAD.MOV.U32 R21, RZ, RZ, RZ ;  /* 0x000000ffff157224 */ /* 0x000fe400078e00ff */
[----:B------:R-:W-:-:S05]  /*0660*/  IMAD.HI.U32 R19, R19, UR4, RZ ;  /* 0x0000000413137c27 */ /* 0x000fca000f8e00ff */
[----:B------:R-:W-:-:S05]  /*0670*/  IADD3 R24, PT, PT, -R19, RZ, RZ ;  /* 0x000000ff13187210 */ /* 0x000fca0007ffe1ff */
[----:B------:R-:W-:-:S05]  /*0680*/  IMAD R24, R27, R24, UR4 ;  /* 0x000000041b187e24 */ /* 0x000fca000f8e0218 */
[----:B------:R-:W-:-:S13]  /*0690*/  ISETP.GE.U32.AND P0, PT, R24, R27, PT ;  /* 0x0000001b1800720c */ /* 0x000fda0003f06070 */
[----:B------:R-:W-:Y:S01]  /*06a0*/  @P0 IADD3 R24, PT, PT, -R27, R24, RZ ;  /* 0x000000181b180210 */ /* 0x000fe20007ffe1ff */
[----:B------:R-:W-:-:S03]  /*06b0*/  @P0 VIADD R19, R19, 0x1 ;  /* 0x0000000113130836 */ /* 0x000fc60000000000 */
[----:B------:R-:W-:-:S13]  /*06c0*/  ISETP.GE.U32.AND P1, PT, R24, R27, PT ;  /* 0x0000001b1800720c */ /* 0x000fda0003f26070 */
[----:B------:R-:W-:Y:S02]  /*06d0*/  @P1 IADD3 R19, PT, PT, R19, 0x1, RZ ;  /* 0x0000000113131810 */ /* 0x000fe40007ffe0ff */
[----:B------:R-:W-:-:S04]  /*06e0*/  @!P2 LOP3.LUT R19, RZ, R27, RZ, 0x33, !PT ;  /* 0x0000001bff13a212 */ /* 0x000fc800078e33ff */
[----:B------:R-:W-:Y:S01]  /*06f0*/  MOV R20, R19 ;  /* 0x0000001300147202 */ /* 0x000fe20000000f00 */
[----:B------:R-:W-:Y:S06]  /*0700*/  BRA `(.L_x_492) ;  /* 0x0000000000087947 */ /* 0x000fec0003800000 */
.L_x_491:
[----:B------:R-:W-:-:S07]  /*0710*/  MOV R26, 0x730 ;  /* 0x00000730001a7802 */ /* 0x000fce0000000f00 */
[----:B------:R-:W-:Y:S05]  /*0720*/  CALL.REL.NOINC `($__internal_26_$__cuda_sm20_div_s64) ;  /* 0x0000004c00c07944 */ /* 0x000fea0003c00000 */
.L_x_492:
[----:B------:R-:W-:-:S05]  /*0730*/  IMAD.WIDE.U32 R18, R23, UR6, RZ ;  /* 0x0000000617127c25 */ /* 0x000fca000f8e00ff */
[C---:B------:R-:W-:Y:S02]  /*0740*/  SHF.L.U64.HI R25, R18.reuse, 0x2, R19 ;  /* 0x0000000212197819 */ /* 0x040fe40000010213 */
[----:B------:R-:W-:-:S03]  /*0750*/  SHF.L.U32 R24, R18, 0x2, RZ ;  /* 0x0000000212187819 */ /* 0x000fc600000006ff */
        /* <DEDUP_REMOVED lines=9> */
[----:B------:R-:W-:Y:S01]  /*07f0*/  MOV R21, 0x380fffff ;  /* 0x380fffff00157802 */ /* 0x000fe20000000f00 */
[----:B------:R-:W1:Y:S01]  /*0800*/  MUFU.LG2 R24, R0 ;  /* 0x0000000000187308 */ /* 0x000e620000000c00 */
[----:B------:R-:W2:Y:S01]  /*0810*/  LDCU UR74, c[0x0][0x3a8] ;  /* 0x00007500ff4a77ac */ /* 0x000ea20008000800 */
[----:B------:R-:W-:Y:S01]  /*0820*/  IMAD R42, R42, -0x326172a9, RZ ;  /* 0xcd9e8d572a2a7824 */ /* 0x000fe200078e02ff */
[----:B------:R-:W-:Y:S01]  /*0830*/  LOP3.LUT R41, R22, 0x3, RZ, 0xc0, !PT ;  /* 0x0000000316297812 */ /* 0x000fe200078ec0ff */
[C---:B------:R-:W-:Y:S01]  /*0840*/  IMAD.SHL.U32 R44, R10.reuse, 0x2, RZ ;  /* 0x000000020a2c7824 */ /* 0x040fe200078e00ff */
[----:B------:R-:W3:Y:S01]  /*0850*/  LDCU UR72, c[0x0][0x3ac] ;  /* 0x00007580ff4877ac */ /* 0x000ee20008000800 */
[----:B------:R-:W-:Y:S02]  /*0860*/  IMAD R43, R10, 0x3, RZ ;  /* 0x000000030a2b7824 */ /* 0x000fe400078e02ff */
[----:B------:R-:W4:Y:S01]  /*0870*/  MUFU.LG2 R25, R0 ;  /* 0x0000000000197308 */ /* 0x000f220000000c00 */
[----:B------:R-:W3:Y:S01]  /*0880*/  LDCU UR71, c[0x0][0x4d8] ;  /* 0x00009b00ff4777ac */ /* 0x000ee20008000800 */
[----:B------:R-:W3:Y:S01]  /*0890*/  LDCU UR70, c[0x0][0x3c0] ;  /* 0x00007800ff4677ac */ /* 0x000ee20008000800 */
[----:B0-----:R-:W-:-:S05]  /*08a0*/  DSETP.LEU.AND P0, PT, R20, |UR10|, PT ;  /* 0x4000000a14007e2a */ /* 0x001fca000bf0b000 */
[----:B------:R-:W0:Y:S01]  /*08b0*/  F2F.F32.F64 R23, UR10 ;  /* 0x0000000a00177d10 */ /* 0x000e220008301000 */
[----:B------:R-:W3:Y:S01]  /*08c0*/  LDC.64 R20, c[0x0][0x380] ;  /* 0x0000e000ff147b82 */ /* 0x000ee20000000a00 */
[----:B-1----:R-:W-:Y:S01]  /*08d0*/  FMUL.FTZ R24, R24, 0.69314718246459960938 ;  /* 0x3f31721818187820 */ /* 0x002fe20000410000 */
[----:B--2---:R-:W-:Y:S01]  /*08e0*/  UIADD3 UR74, UPT, UPT, UR74, -0x1, URZ ;  /* 0xffffffff4a4a7890 */ /* 0x004fe2000fffe0ff */
[----:B------:R-:W1:Y:S04]  /*08f0*/  LDCU UR69, c[0x0][0x4dc] ;  /* 0x00009b80ff4577ac */ /* 0x000e680008000800 */
[----:B------:R-:W2:Y:S01]  /*0900*/  MUFU.LG2 R26, R0 ;  /* 0x00000000001a7308 */ /* 0x000ea20000000c00 */
[----:B------:R-:W-:Y:S01]  /*0910*/  UISETP.LT.U32.AND UP0, UPT, UR74, 0x18, UPT ;  /* 0x000000184a00788c */ /* 0x000fe2000bf01070 */
[----:B----4-:R-:W-:Y:S01]  /*0920*/  FMUL.FTZ R25, R25, 0.69314718246459960938 ;  /* 0x3f31721819197820 */ /* 0x010fe20000410000 */
        /* <DEDUP_REMOVED lines=15> */
[----:B------:R-:W-:Y:S01]  /*0a20*/  IADD3 R23, PT, PT, R17, -0x695add53, RZ ;  /* 0x96a522ad11177810 */ /* 0x000fe20007ffe0ff */
[----:B------:R-:W0:Y:S02]  /*0a30*/  LDCU UR61, c[0x0][0x4ec] ;  /* 0x00009d80ff3d77ac */ /* 0x000e240008000800 */
[----:B------:R-:W5:Y:S01]  /*0a40*/  MUFU.RCP R40, R34 ;  /* 0x0000002200287308 */ /* 0x000f620000001000 */
        /* <DEDUP_REMOVED lines=53> */
.L_x_513:
[----:B------:R-:W-:Y:S01]  /*0da0*/  IADD3 R0, PT, PT, R0, 0x1, RZ ;  /* 0x0000000100007810 */ /* 0x000fe20007ffe0ff */
[----:B------:R-:W-:Y:S03]  /*0db0*/  BSSY.RECONVERGENT B0, `(.L_x_493) ;  /* 0x000000c000007945 */ /* 0x000fe60003800200 */
[C---:B------:R-:W-:Y:S01]  /*0dc0*/  ISETP.NE.AND P0, PT, R0.reuse, RZ, PT ;  /* 0x000000ff0000720c */ /* 0x040fe20003f05270 */
[----:B------:R-:W-:-:S12]  /*0dd0*/  IMAD.WIDE.U32 R24, R0, -0x2daee0ad, RZ ;  /* 0xd2511f5300187825 */ /* 0x000fd800078e00ff */
[----:B-1-34-:R-:W-:Y:S05]  /*0de0*/  @P0 BRA `(.L_x_494) ;  /* 0x0000000000200947 */ /* 0x01afea0003800000 */
[----:B------:R-:W-:-:S04]  /*0df0*/  IADD3 R2, PT, PT, R2, 0x1, RZ ;  /* 0x0000000102027810 */ /* 0x000fc80007ffe0ff */
[----:B------:R-:W-:-:S13]  /*0e00*/  ISETP.NE.AND P0, PT, R2, RZ, PT ;  /* 0x000000ff0200720c */ /* 0x000fda0003f05270 */
[----:B------:R-:W-:Y:S01]  /*0e10*/  @!P0 VIADD R14, R14, 0x1 ;  /* 0x000000010e0e8836 */ /* 0x000fe20000000000 */
[----:B------:R-:W-:Y:S01]  /*0e20*/  @!P0 IADD3 R22, PT, PT, R13, 0x1, RZ ;  /* 0x000000010d168810 */ /* 0x000fe20007ffe0ff */
[----:B------:R-:W-:-:S03]  /*0e30*/  @!P0 IMAD.MOV.U32 R2, RZ, RZ, RZ ;  /* 0x000000ffff028224 */ /* 0x000fc600078e00ff */
[----:B------:R-:W-:-:S13]  /*0e40*/  ISETP.NE.AND P1, PT, R14, RZ, !P0 ;  /* 0x000000ff0e00720c */ /* 0x000fda0004725270 */
[----:B------:R-:W-:-:S04]  /*0e50*/  @P1 IADD3 R22, PT, PT, R13, RZ, RZ ;  /* 0x000000ff0d161210 */ /* 0x000fc80007ffe0ff */
[----:B------:R-:W-:-:S07]  /*0e60*/  @!P0 MOV R13, R22 ;  /* 0x00000016000d8202 */ /* 0x000fce0000000f00 */
.L_x_494:
[----:B0-----:R-:W-:Y:S05]  /*0e70*/  BSYNC.RECONVERGENT B0 ;  /* 0x0000000000007941 */ /* 0x001fea0003800200 */
.L_x_493:
[----:B------:R-:W-:Y:S01]  /*0e80*/  LOP3.LUT R28, R13, R25, R17, 0x96, !PT ;  /* 0x000000190d1c7212 */ /* 0x000fe200078e9611 */
[----:B------:R-:W-:Y:S01]  /*0e90*/  IMAD.WIDE.U32 R22, R14, -0x326172a9, RZ ;  /* 0xcd9e8d570e167825 */ /* 0x000fe200078e00ff */
[----:B------:R-:W-:-:S03]  /*0ea0*/  ISETP.GT.AND P0, PT, R41, 0x1, PT ;  /* 0x000000012900780c */ /* 0x000fc60003f04270 */
        /* <DEDUP_REMOVED lines=19> */
[----:B------:R-:W-:Y:S02]  /*0fe0*/  VIADD R25, R16, 0x78dde6e4 ;  /* 0x78dde6e410197836 */ /* 0x000fe40000000000 */
[----:B------:R-:W-:-:S03]  /*0ff0*/  IMAD.WIDE.U32 R26, R26, -0x326172a9, RZ ;  /* 0xcd9e8d571a1a7825 */ /* 0x000fc600078e00ff */
[----:B------:R-:W-:Y:S02]  /*1000*/  LOP3.LUT R23, R25, R24, R23, 0x96, !PT ;  /* 0x0000001819177212 */ /* 0x000fe400078e9617 */
[----:B------:R-:W-:Y:S01]  /*1010*/  LOP3.LUT R24, R29, R22, R27, 0x96, !PT ;  /* 0x000000161d187212 */ /* 0x000fe200078e961b */
[C---:B------:R-:W-:Y:S01]  /*1020*/  VIADD R29, R17.reuse, 0x646e171e ;  /* 0x646e171e111d7836 */ /* 0x040fe20000000000 */
[----:B------:R-:W-:Y:S01]  /*1030*/  IADD3 R27, PT, PT, R17, -0x56f99767, RZ ;  /* 0xa9066899111b7810 */ /* 0x000fe20007ffe0ff */
[----:B------:R-:W-:-:S04]  /*1040*/  IMAD.WIDE.U32 R22, R23, -0x2daee0ad, RZ ;  /* 0xd2511f5317167825 */ /* 0x000fc800078e00ff */
[----:B------:R-:W-:Y:S01]  /*1050*/  IMAD.WIDE.U32 R24, R24, -0x2daee0ad, RZ ;  /* 0xd2511f5318187825 */ /* 0x000fe200078e00ff */
[----:B------:R-:W-:Y:S02]  /*1060*/  LOP3.LUT R23, R27, R28, R23, 0x96, !PT ;  /* 0x0000001c1b177212 */ /* 0x000fe400078e9617 */
[C---:B------:R-:W-:Y:S02]  /*1070*/  IADD3 R27, PT, PT, R16.reuse, 0x5384540f, RZ ;  /* 0x5384540f101b7810 */ /* 0x040fe40007ffe0ff */
[----:B------:R-:W-:Y:S01]  /*1080*/  LOP3.LUT R28, R29, R22, R25, 0x96, !PT ;  /* 0x000000161d1c7212 */ /* 0x000fe200078e9619 */
[----:B------:R-:W-:Y:S01]  /*1090*/  IMAD.WIDE.U32 R22, R23, -0x326172a9, RZ ;  /* 0xcd9e8d5717167825 */ /* 0x000fe200078e00ff */
[----:B------:R-:W-:-:S03]  /*10a0*/  IADD3 R25, PT, PT, R16, -0x4ab325aa, RZ ;  /* 0xb54cda5610197810 */ /* 0x000fc60007ffe0ff */
        /* <DEDUP_REMOVED lines=10> */
[----:B------:R-:W-:-:S03]  /*1150*/  IADD3 R29, PT, PT, R16, -0xe443238, RZ ;  /* 0xf1bbcdc8101d7810 */ /* 0x000fc60007ffe0ff */
[----:B------:R-:W-:Y:S01]  /*1160*/  IMAD R27, R9, -0x2daee0ad, RZ ;  /* 0xd2511f53091b7824 */ /* 0x000fe200078e02ff */
[----:B------:R-:W-:Y:S01]  /*1170*/  LOP3.LUT R9, R29, R28, R25, 0x96, !PT ;  /* 0x0000001c1d097212 */ /* 0x000fe200078e9619 */
[----:B------:R-:W-:Y:S01]  /*1180*/  IMAD.WIDE.U32 R22, R22, -0x326172a9, RZ ;  /* 0xcd9e8d5716167825 */ /* 0x000fe200078e00ff */
[----:B------:R-:W-:Y:S02]  /*1190*/  MOV R25, R15 ;  /* 0x0000000f00197202 */ /* 0x000fe40000000f00 */
[----:B------:R-:W-:Y:S02]  /*11a0*/  IADD3 R29, PT, PT, R17, -0x695add53, RZ ;  /* 0x96a522ad111d7810 */ /* 0x000fe40007ffe0ff */
        /* <DEDUP_REMOVED lines=16> */
.L_x_495:
[----:B------:R-:W-:Y:S01]  /*12b0*/  ISETP.NE.AND P0, PT, R41, 0x3, PT ;  /* 0x000000032900780c */ /* 0x000fe20003f05270 */
[----:B------:R-:W-:Y:S01]  /*12c0*/  IMAD.MOV.U32 R25, RZ, RZ, R27 ;  /* 0x000000ffff197224 */ /* 0x000fe200078e001b */
[----:B------:R-:W-:Y:S01]  /*12d0*/  MOV R24, R15 ;  /* 0x0000000f00187202 */ /* 0x000fe20000000f00 */
[----:B------:R-:W-:Y:S01]  /*12e0*/  IMAD.MOV.U32 R22, RZ, RZ, R36 ;  /* 0x000000ffff167224 */ /* 0x000fe200078e0024 */
[----:B------:R-:W-:-:S09]  /*12f0*/  MOV R23, R42 ;  /* 0x0000002a00177202 */ /* 0x000fd20000000f00 */
[----:B------:R-:W-:Y:S01]  /*1300*/  @P0 MOV R25, R28 ;  /* 0x0000001c00190202 */ /* 0x000fe20000000f00 */
[----:B------:R-:W-:Y:S01]  /*1310*/  @P0 IMAD.MOV.U32 R23, RZ, RZ, R15 ;  /* 0x000000ffff170224 */ /* 0x000fe200078e000f */
[----:B------:R-:W-:Y:S02]  /*1320*/  @P0 MOV R24, R27 ;  /* 0x0000001b00180202 */ /* 0x000fe40000000f00 */
[----:B------:R-:W-:-:S07]  /*1330*/  @P0 MOV R22, R42 ;  /* 0x0000002a00160202 */ /* 0x000fce0000000f00 */
.L_x_496:
[----:B------:R-:W-:Y:S01]  /*1340*/  IMAD.WIDE.U32 R26, R24, 0x200000, RZ ;  /* 0x00200000181a7825 */ /* 0x000fe200078e00ff */
[----:B------:R-:W-:Y:S02]  /*1350*/  UISETP.NE.AND UP0, UPT, UR31, URZ, UPT ;  /* 0x000000ff1f00728c */ /* 0x000fe4000bf05270 */
[----:B------:R-:W-:Y:S01]  /*1360*/  LOP3.LUT R26, R26, R25, RZ, 0x3c, !PT ;  /* 0x000000191a1a7212 */ /* 0x000fe200078e3cff */
[----:B------:R-:W-:-:S04]  /*1370*/  IMAD.WIDE.U32 R24, R22, 0x200000, RZ ;  /* 0x0020000016187825 */ /* 0x000fc800078e00ff */
[----:B------:R-:W-:Y:S01]  /*1380*/  HFMA2 R22, -RZ, RZ, 0, 0 ;  /* 0x00000000ff167431 */ /* 0x000fe200000001ff */
[----:B------:R-:W0:Y:S01]  /*1390*/  I2F.F64.U64 R32, R26 ;  /* 0x0000001a00207312 */ /* 0x000e220000301800 */
[----:B------:R-:W-:Y:S01]  /*13a0*/  LOP3.LUT R24, R24, R23, RZ, 0x3c, !PT ;  /* 0x0000001718187212 */ /* 0x000fe200078e3cff */
[----:B------:R-:W-:-:S06]  /*13b0*/  IMAD.MOV.U32 R23, RZ, RZ, 0x3ca00000 ;  /* 0x3ca00000ff177424 */ /* 0x000fcc00078e00ff */
[----:B------:R-:W1:Y:S01]  /*13c0*/  I2F.F64.U64 R24, R24 ;  /* 0x0000001800187312 */ /* 0x000e620000301800 */
        /* <DEDUP_REMOVED lines=14> */
[----:B------:R-:W0:Y:S01]  /*14b0*/  @!P0 LDC.64 R24, c[0x0][0x540] ;  /* 0x00015000ff188b82 */ /* 0x000e220000000a00 */
[----:B------:R1:W2:Y:S01]  /*14c0*/  @!P0 F2I.FTZ.S64.CEIL R26, R37 ;  /* 0x00000025001a8311 */ /* 0x0002a20000219900 */
[----:B------:R-:W-:Y:S08]  /*14d0*/  @P1 BRA `(.L_x_499) ;  /* 0x0000000000301947 */ /* 0x000ff00003800000 */
[----:B------:R-:W-:Y:S01]  /*14e0*/  UMOV UR48, 0xf0000000 ;  /* 0xf000000000307882 */ /* 0x000fe20000000000 */
[----:B------:R-:W-:Y:S01]  /*14f0*/  UMOV UR49, 0x380fffff ;  /* 0x380fffff00317882 */ /* 0x000fe20000000000 */
[----:B------:R-:W3:Y:S01]  /*1500*/  F2F.F32.F64 R45, R32 ;  /* 0x00000020002d7310 */ /* 0x000ee20000301000 */
[----:B------:R-:W-:Y:S01]  /*1510*/  DSETP.GEU.AND P1, PT, |R32|, UR48, PT ;  /* 0x0000003020007e2a */ /* 0x000fe2000bf2e200 */
[----:B------:R-:W4:Y:S06]  /*1520*/  LDC.64 R28, c[0x0][0x540] ;  /* 0x00015000ff1c7b82 */ /* 0x000f2c0000000a00 */
[----:B------:R-:W-:Y:S07]  /*1530*/  MUFU.RCP R31, R34 ;  /* 0x00000022001f7308 */ /* 0x000fee0000001000 */
[----:B---3--:R-:W-:-:S06]  /*1540*/  @!P1 FMUL R45, R45, 1.175494350822287508e-38 ;  /* 0x008000002d2d9820 */ /* 0x008fcc0000400000 */
[----:B------:R-:W3:Y:S02]  /*1550*/  MUFU.LG2 R45, R45 ;  /* 0x0000002d002d7308 */ /* 0x000ee40000000c00 */
[----:B---3--:R-:W-:-:S04]  /*1560*/  FMUL.FTZ R30, R45, 0.69314718246459960938 ;  /* 0x3f3172182d1e7820 */ /* 0x008fc80000410000 */
[----:B------:R-:W-:-:S06]  /*1570*/  FMUL.FTZ R30, R30, R31 ;  /* 0x0000001f1e1e7220 */ /* 0x000fcc0000410000 */
[----:B------:R-:W4:Y:S02]  /*1580*/  F2I.FTZ.S64.CEIL R30, R30 ;  /* 0x0000001e001e7311 */ /* 0x000f240000219900 */
[----:B----4-:R3:W-:Y:S02]  /*1590*/  STG.E.64 desc[UR76][R28.64], R30 ;  /* 0x0000001e1c007986 */ /* 0x0107e4000c101b4c */
.L_x_499:
[----:B------:R-:W-:Y:S05]  /*15a0*/  BSYNC.RECONVERGENT B0 ;  /* 0x0000000000007941 */ /* 0x000fea0003800200 */
.L_x_498:
[----:B------:R-:W-:Y:S04]  /*15b0*/  BSSY.RECONVERGENT B0, `(.L_x_500) ;  /* 0x000000e000007945 */ /* 0x000fe80003800200 */
[----:B------:R-:W-:Y:S05]  /*15c0*/  @P2 BRA `(.L_x_501) ;  /* 0x0000000000302947 */ /* 0x000fea0003800000 */
[----:B------:R-:W-:Y:S01]  /*15d0*/  UMOV UR48, 0xf0000000 ;  /* 0xf000000000307882 */ /* 0x000fe20000000000 */
[----:B------:R-:W-:Y:S01]  /*15e0*/  UMOV UR49, 0x380fffff ;  /* 0x380fffff00317882 */ /* 0x000fe20000000000 */
[----:B------:R-:W4:Y:S01]  /*15f0*/  F2F.F32.F64 R32, R22 ;  /* 0x0000001600207310 */ /* 0x000f220000301000 */
[----:B------:R-:W-:Y:S01]  /*1600*/  DSETP.GEU.AND P1, PT, |R22|, UR48, PT ;  /* 0x0000003016007e2a */ /* 0x000fe2000bf2e200 */
[----:B---3--:R-:W3:Y:S06]  /*1610*/  LDC.64 R28, c[0x0][0x540] ;  /* 0x00015000ff1c7b82 */ /* 0x008eec0000000a00 */
[----:B------:R-:W-:Y:S07]  /*1620*/  MUFU.RCP R31, R34 ;  /* 0x00000022001f7308 */ /* 0x000fee0000001000 */
[----:B----4-:R-:W-:-:S06]  /*1630*/  @!P1 FMUL R32, R32, 1.175494350822287508e-38 ;  /* 0x0080000020209820 */ /* 0x010fcc0000400000 */
[----:B------:R-:W4:Y:S02]  /*1640*/  MUFU.LG2 R32, R32 ;  /* 0x0000002000207308 */ /* 0x000f240000000c00 */
[----:B----4-:R-:W-:-:S04]  /*1650*/  FMUL.FTZ R30, R32, 0.69314718246459960938 ;  /* 0x3f317218201e7820 */ /* 0x010fc80000410000 */
[----:B------:R-:W-:-:S06]  /*1660*/  FMUL.FTZ R30, R30, R31 ;  /* 0x0000001f1e1e7220 */ /* 0x000fcc0000410000 */
[----:B------:R-:W3:Y:S02]  /*1670*/  F2I.FTZ.S64.CEIL R30, R30 ;  /* 0x0000001e001e7311 */ /* 0x000ee40000219900 */
[----:B---3--:R4:W-:Y:S02]  /*1680*/  STG.E.64 desc[UR76][R28.64], R30 ;  /* 0x0000001e1c007986 */ /* 0x0089e4000c101b4c */
.L_x_501:
[----:B------:R-:W-:Y:S05]  /*1690*/  BSYNC.RECONVERGENT B0 ;  /* 0x0000000000007941 */ /* 0x000fea0003800200 */
.L_x_500:
[----:B------:R-:W-:Y:S01]  /*16a0*/  IADD3 R23, P1, PT, R43, R11, RZ ;  /* 0x0000000b2b177210 */ /* 0x000fe20007f3e0ff */
[----:B0-2---:R2:W-:Y:S03]  /*16b0*/  @!P0 STG.E.64 desc[UR76][R24.64], R26 ;  /* 0x0000001a18008986 */ /* 0x0055e6000c101b4c */
[----:B------:R-:W-:Y:S01]  /*16c0*/  ISETP.GE.U32.AND P0, PT, R23, R20, PT ;  /* 0x000000141700720c */ /* 0x000fe20003f06070 */
[----:B------:R-:W-:-:S05]  /*16d0*/  IMAD.X R22, RZ, RZ, R12, P1 ;  /* 0x000000ffff167224 */ /* 0x000fca00008e060c */
[----:B------:R-:W-:-:S13]  /*16e0*/  ISETP.GE.AND.EX P0, PT, R22, R21, PT, P0 ;  /* 0x000000151600720c */ /* 0x000fda0003f06300 */
[----:B--2---:R-:W-:Y:S05]  /*16f0*/  @P0 BRA `(.L_x_502) ;  /* 0x0000003c00a00947 */ /* 0x004fea0003800000 */
[----:B------:R-:W0:Y:S01]  /*1700*/  LDC.64 R22, c[0x0][0x540] ;  /* 0x00015000ff167b82 */ /* 0x000e220000000a00 */
[----:B------:R-:W0:Y:S02]  /*1710*/  F2I.FTZ.S64.CEIL R24, R38 ;  /* 0x0000002600187311 */ /* 0x000e240000219900 */
[----:B0-----:R2:W-:Y:S01]  /*1720*/  STG.E.64 desc[UR76][R22.64], R24 ;  /* 0x0000001816007986 */ /* 0x0015e2000c101b4c */
[----:B------:R-:W-:Y:S05]  /*1730*/  BRA `(.L_x_502) ;  /* 0x0000003c00907947 */ /* 0x000fea0003800000 */
.L_x_497:
[----:B------:R-:W-:Y:S01]  /*1740*/  ISETP.GE.U32.AND P0, PT, R11, R20, PT ;  /* 0x000000140b00720c */ /* 0x000fe20003f06070 */
[----:B------:R-:W-:Y:S03]  /*1750*/  BSSY.RECONVERGENT B0, `(.L_x_503) ;  /* 0x00000f5000007945 */ /* 0x000fe60003800200 */
[----:B------:R-:W-:-:S13]  /*1760*/  ISETP.GE.AND.EX P0, PT, R12, R21, PT, P0 ;  /* 0x000000150c00720c */ /* 0x000fda0003f06300 */
[----:B------:R-:W-:Y:S05]  /*1770*/  @P0 BRA `(.L_x_504) ;  /* 0x0000000c00c80947 */ /* 0x000fea0003800000 */
[----:B------:R-:W-:Y:S01]  /*1780*/  HFMA2 R24, -RZ, RZ, 0, 0 ;  /* 0x00000000ff187431 */ /* 0x000fe200000001ff */
[----:B------:R-:W-:Y:S01]  /*1790*/  MOV R25, R11 ;  /* 0x0000000b00197202 */ /* 0x000fe20000000f00 */
[----:B------:R-:W-:Y:S01]  /*17a0*/  UMOV UR48, 0xf0000000 ;  /* 0xf000000000307882 */ /* 0x000fe20000000000 */
[----:B------:R-:W-:Y:S01]  /*17b0*/  UMOV UR49, 0x380fffff ;  /* 0x380fffff00317882 */ /* 0x000fe20000000000 */
[----:B------:R-:W0:Y:S01]  /*17c0*/  F2F.F32.F64 R26, R32 ;  /* 0x00000020001a7310 */ /* 0x000e220000301000 */
[----:B------:R-:W-:Y:S01]  /*17d0*/  DSETP.GEU.AND P0, PT, |R32|, UR48, PT ;  /* 0x0000003020007e2a */ /* 0x000fe2000bf0e200 */
[----:B------:R-:W-:Y:S01]  /*17e0*/  UISETP.NE.AND UP0, UPT, UR74, URZ, UPT ;  /* 0x000000ff4a00728c */ /* 0x000fe2000bf05270 */
[----:B------:R-:W-:-:S05]  /*17f0*/  IMAD.HI.U32 R24, R11, UR32, R24 ;  /* 0x000000200b187c27 */ /* 0x000fca000f8e0018 */
[----:B------:R-:W-:-:S07]  /*1800*/  SHF.R.U32.HI R25, RZ, UR33, R24 ;  /* 0x00000021ff197c19 */ /* 0x000fce0008011618 */
[----:B0-----:R-:W-:Y:S01]  /*1810*/  @!P0 FMUL R26, R26, 1.175494350822287508e-38 ;  /* 0x008000001a1a8820 */ /* 0x001fe20000400000 */
[----:B------:R-:W-:-:S04]  /*1820*/  IMAD.MOV R24, RZ, RZ, -R25 ;  /* 0x000000ffff187224 */ /* 0x000fc800078e0a19 */
        /* <DEDUP_REMOVED lines=222> */
.L_x_505:
[----:B------:R-:W0:Y:S01]  /*2610*/  MUFU.LG2 R26, R26 ;  /* 0x0000001a001a7308 */ /* 0x000e220000000c00 */
[----:B------:R-:W1:Y:S07]  /*2620*/  LDCU.64 UR48, c[0x0][0x540] ;  /* 0x0000a800ff3077ac */ /* 0x000e6e0008000a00 */
[----:B------:R-:W2:Y:S01]  /*2630*/  MUFU.RCP R25, R34 ;  /* 0x0000002200197308 */ /* 0x000ea20000001000 */
[----:B0-----:R-:W-:Y:S01]  /*2640*/  FMUL.FTZ R24, R26, 0.69314718246459960938 ;  /* 0x3f3172181a187820 */ /* 0x001fe20000410000 */
[----:B-1----:R-:W-:-:S05]  /*2650*/  IADD3 R28, P0, PT, R27, UR48, RZ ;  /* 0x000000301b1c7c10 */ /* 0x002fca000ff1e0ff */
[----:B------:R-:W-:Y:S02]  /*2660*/  IMAD.X R29, RZ, RZ, UR49, P0 ;  /* 0x00000031ff1d7e24 */ /* 0x000fe400080e06ff */
[----:B--2---:R-:W-:-:S06]  /*2670*/  FMUL.FTZ R24, R24, R25 ;  /* 0x0000001918187220 */ /* 0x004fcc0000410000 */
[----:B------:R-:W0:Y:S02]  /*2680*/  F2I.FTZ.S64.CEIL R24, R24 ;  /* 0x0000001800187311 */ /* 0x000e240000219900 */
[----:B0-----:R0:W-:Y:S02]  /*2690*/  STG.E.64 desc[UR76][R28.64], R24 ;  /* 0x000000181c007986 */ /* 0x0011e4000c101b4c */
.L_x_504:
[----:B------:R-:W-:Y:S05]  /*26a0*/  BSYNC.RECONVERGENT B0 ;  /* 0x0000000000007941 */ /* 0x000fea0003800200 */
.L_x_503:
        /* <DEDUP_REMOVED lines=239> */
.L_x_508:
[----:B------:R-:W0:Y:S01]  /*35a0*/  MUFU.LG2 R24, R24 ;  /* 0x0000001800187308 */ /* 0x000e220000000c00 */
[----:B------:R-:W1:Y:S07]  /*35b0*/  LDCU.64 UR48, c[0x0][0x540] ;  /* 0x0000a800ff3077ac */ /* 0x000e6e0008000a00 */
[----:B------:R-:W2:Y:S01]  /*35c0*/  MUFU.RCP R23, R34 ;  /* 0x0000002200177308 */ /* 0x000ea20000001000 */
[----:B0-----:R-:W-:Y:S01]  /*35d0*/  FMUL.FTZ R22, R24, 0.69314718246459960938 ;  /* 0x3f31721818167820 */ /* 0x001fe20000410000 */
[----:B-1----:R-:W-:-:S04]  /*35e0*/  IADD3 R26, P0, PT, R25, UR48, RZ ;  /* 0x00000030191a7c10 */ /* 0x002fc8000ff1e0ff */
[----:B------:R-:W-:Y:S01]  /*35f0*/  IADD3.X R27, PT, PT, RZ, UR49, RZ, P0, !PT ;  /* 0x00000031ff1b7c10 */ /* 0x000fe200087fe4ff */
[----:B--2---:R-:W-:-:S06]  /*3600*/  FMUL.FTZ R22, R22, R23 ;  /* 0x0000001716167220 */ /* 0x004fcc0000410000 */
[----:B------:R-:W0:Y:S02]  /*3610*/  F2I.FTZ.S64.CEIL R22, R22 ;  /* 0x0000001600167311 */ /* 0x000e240000219900 */
[----:B0-----:R0:W-:Y:S02]  /*3620*/  STG.E.64 desc[UR76][R26.64], R22 ;  /* 0x000000161a007986 */ /* 0x0011e4000c101b4c */
.L_x_507:
[----:B------:R-:W-:Y:S05]  /*3630*/  BSYNC.RECONVERGENT B0 ;  /* 0x0000000000007941 */ /* 0x000fea0003800200 */
.L_x_506:
        /* <DEDUP_REMOVED lines=245> */
.L_x_511:
[----:B------:R-:W0:Y:S01]  /*4590*/  LDCU.64 UR48, c[0x0][0x540] ;  /* 0x0000a800ff3077ac */ /* 0x000e220008000a00 */
[----:B------:R-:W1:Y:S01]  /*45a0*/  F2I.FTZ.S64.CEIL R22, R39 ;  /* 0x0000002700167311 */ /* 0x000e620000219900 */
[----:B0-----:R-:W-:-:S04]  /*45b0*/  IADD3 R24, P0, PT, R24, UR48, RZ ;  /* 0x0000003018187c10 */ /* 0x001fc8000ff1e0ff */
[----:B------:R-:W-:-:S05]  /*45c0*/  IADD3.X R25, PT, PT, RZ, UR49, RZ, P0, !PT ;  /* 0x00000031ff197c10 */ /* 0x000fca00087fe4ff */
[----:B-1----:R0:W-:Y:S04]  /*45d0*/  STG.E.64 desc[UR76][R24.64], R22 ;  /* 0x0000001618007986 */ /* 0x0021e8000c101b4c */
.L_x_510:
[----:B------:R-:W-:Y:S05]  /*45e0*/  BSYNC.RECONVERGENT B0 ;  /* 0x0000000000007941 */ /* 0x000fea0003800200 */
.L_x_509:
        /* <DEDUP_REMOVED lines=244> */
.L_x_512:
[----:B------:R-:W0:Y:S01]  /*5530*/  LDCU.64 UR48, c[0x0][0x540] ;  /* 0x0000a800ff3077ac */ /* 0x000e220008000a00 */
[----:B------:R-:W1:Y:S01]  /*5540*/  F2I.FTZ.S64.CEIL R22, R40 ;  /* 0x0000002800167311 */ /* 0x000e620000219900 */
[----:B0-----:R-:W-:-:S04]  /*5550*/  IADD3 R24, P0, PT, R24, UR48, RZ ;  /* 0x0000003018187c10 */ /* 0x001fc8000ff1e0ff */
[----:B------:R-:W-:-:S05]  /*5560*/  IADD3.X R25, PT, PT, RZ, UR49, RZ, P0, !PT ;  /* 0x00000031ff197c10 */ /* 0x000fca00087fe4ff */
[----:B-1----:R0:W-:Y:S04]  /*5570*/  STG.E.64 desc[UR76][R24.64], R22 ;  /* 0x0000001618007986 */ /* 0x0021e8000c101b4c */
.L_x_502:
[----:B------:R-:W-:Y:S05]  /*5580*/  WARPSYNC.ALL ;  /* 0x0000000000007948 */ /* 0x000fea0003800000 */
[----:B------:R-:W5:Y:S01]  /*5590*/  LDCU UR48, c[0x0][0x360] ;  /* 0x00006c00ff3077ac */ /* 0x000f620008000800 */
[----:B0-2---:R-:W5:Y:S08]  /*55a0*/  LDC R22, c[0x0][0x370] ;  /* 0x0000dc00ff167b82 */ /* 0x005f700000000800 */
[----:B------:R-:W-:Y:S01]  /*55b0*/  BAR.SYNC.DEFER_BLOCKING 0x0 ;  /* 0x0000000000007b1d */ /* 0x000fe20000010000 */
[----:B-----5:R-:W-:-:S05]  /*55c0*/  IMAD R22, R22, UR48, RZ ;  /* 0x0000003016167c24 */ /* 0x020fca000f8e02ff */
[----:B------:R-:W-:-:S04]  /*55d0*/  LEA R11, P0, R22, R11, 0x2 ;  /* 0x0000000b160b7211 */ /* 0x000fc800078010ff */
[----:B------:R-:W-:Y:S02]  /*55e0*/  IADD3.X R12, PT, PT, RZ, R12, RZ, P0, !PT ;  /* 0x0000000cff0c7210 */ /* 0x000fe400007fe4ff */
[----:B------:R-:W-:-:S04]  /*55f0*/  ISETP.GE.U32.AND P0, PT, R11, R18, PT ;  /* 0x000000120b00720c */ /* 0x000fc80003f06070 */
[----:B------:R-:W-:-:S13]  /*5600*/  ISETP.GE.AND.EX P0, PT, R12, R35, PT, P0 ;  /* 0x000000230c00720c */ /* 0x000fda0003f06300 */
[----:B------:R-:W-:Y:S05]  /*5610*/  @!P0 BRA `(.L_x_513) ;  /* 0xffffffb400e08947 */ /* 0x000fea000383ffff */
[----:B------:R-:W-:Y:S05]  /*5620*/  EXIT ;  /* 0x000000000000794d */ /* 0x000fea0003800000 */
        .weak           $__internal_26_$__cuda_sm20_div_s64
        .type           $__internal_26_$__cuda_sm20_div_s64,@function
        .size           $__internal_26_$__cuda_sm20_div_s64,(.L_x_806 - $__internal_26_$__cuda_sm20_div_s64)
$__internal_26_$__cuda_sm20_div_s64:
        /* <DEDUP_REMOVED lines=47> */
[----:B------:R-:W-:-:S04]  /*5920*/  IADD3 R28, P0, PT, -R18, R21, RZ ;  /* 0x00000015121c7210 */ /* 0x000fc80007f1e1ff */
[----:B------:R-:W-:Y:S02]  /*5930*/  IADD3.X R30, PT, PT, ~R19, R30, RZ, P0, !PT ;  /* 0x0000001e131e7210 */ /* 0x000fe400007fe5ff */
[----:B------:R-:W-:Y:S02]  /*5940*/  ISETP.GE.U32.AND P0, PT, R28, R27, PT ;  /* 0x0000001b1c00720c */ /* 0x000fe40003f06070 */
[----:B------:R-:W-:Y:S02]  /*5950*/  IADD3 R18, P2, PT, -R27, R28, RZ ;  /* 0x0000001c1b127210 */ /* 0x000fe40007f5e1ff */
[----:B------:R-:W-:Y:S02]  /*5960*/  ISETP.GE.U32.AND.EX P0, PT, R30, RZ, PT, P0 ;  /* 0x000000ff1e00720c */ /* 0x000fe40003f06100 */
[----:B------:R-:W-:Y:S02]  /*5970*/  IADD3 R19, P3, PT, R20, 0x1, RZ ;  /* 0x0000000114137810 */ /* 0x000fe40007f7e0ff */
[----:B------:R-:W-:-:S02]  /*5980*/  IADD3.X R25, PT, PT, R30, -0x1, RZ, P2, !PT ;  /* 0xffffffff1e197810 */ /* 0x000fc400017fe4ff */
[----:B------:R-:W-:Y:S01]  /*5990*/  SEL R18, R18, R28, P0 ;  /* 0x0000001c12127207 */ /* 0x000fe20000000000 */
[----:B------:R-:W-:Y:S01]  /*59a0*/  IMAD.X R21, RZ, RZ, R24, P3 ;  /* 0x000000ffff157224 */ /* 0x000fe200018e0618 */
[----:B------:R-:W-:Y:S02]  /*59b0*/  SEL R25, R25, R30, P0 ;  /* 0x0000001e19197207 */ /* 0x000fe40000000000 */
[----:B------:R-:W-:Y:S02]  /*59c0*/  SEL R19, R19, R20, P0 ;  /* 0x0000001413137207 */ /* 0x000fe40000000000 */
[----:B------:R-:W-:Y:S02]  /*59d0*/  ISETP.GE.U32.AND P2, PT, R18, R27, PT ;  /* 0x0000001b1200720c */ /* 0x000fe40003f46070 */
[----:B------:R-:W-:Y:S02]  /*59e0*/  SEL R24, R21, R24, P0 ;  /* 0x0000001815187207 */ /* 0x000fe40000000000 */
[----:B------:R-:W-:-:S02]  /*59f0*/  IADD3 R20, P3, PT, R19, 0x1, RZ ;  /* 0x0000000113147810 */ /* 0x000fc40007f7e0ff */
[----:B------:R-:W-:Y:S02]  /*5a00*/  ISETP.GE.U32.AND.EX P0, PT, R25, RZ, PT, P2 ;  /* 0x000000ff1900720c */ /* 0x000fe40003f06120 */
[-C--:B------:R-:W-:Y:S02]  /*5a10*/  IADD3.X R21, PT, PT, RZ, R24.reuse, RZ, P3, !PT ;  /* 0x00000018ff157210 */ /* 0x080fe40001ffe4ff */
[----:B------:R-:W-:Y:S02]  /*5a20*/  SEL R20, R20, R19, P0 ;  /* 0x0000001314147207 */ /* 0x000fe40000000000 */
[----:B------:R-:W-:Y:S02]  /*5a30*/  SEL R21, R21, R24, P0 ;  /* 0x0000001815157207 */ /* 0x000fe40000000000 */
[----:B------:R-:W-:Y:S02]  /*5a40*/  IADD3 R19, P2, PT, RZ, -R20, RZ ;  /* 0x80000014ff137210 */ /* 0x000fe40007f5e0ff */
[----:B------:R-:W-:Y:S01]  /*5a50*/  ISETP.NE.U32.AND P0, PT, R27, RZ, PT ;  /* 0x000000ff1b00720c */ /* 0x000fe20003f05070 */
[----:B------:R-:W-:Y:S01]  /*5a60*/  HFMA2 R27, -RZ, RZ, 0, 0 ;  /* 0x00000000ff1b7431 */ /* 0x000fe200000001ff */
[----:B------:R-:W-:-:S02]  /*5a70*/  IADD3.X R18, PT, PT, RZ, ~R21, RZ, P2, !PT ;  /* 0x80000015ff127210 */ /* 0x000fc400017fe4ff */
[----:B------:R-:W-:Y:S02]  /*5a80*/  ISETP.NE.AND.EX P0, PT, RZ, RZ, PT, P0 ;  /* 0x000000ffff00720c */ /* 0x000fe40003f05300 */
[----:B------:R-:W-:Y:S02]  /*5a90*/  SEL R20, R19, R20, !P1 ;  /* 0x0000001413147207 */ /* 0x000fe40004800000 */
[----:B------:R-:W-:Y:S02]  /*5aa0*/  SEL R21, R18, R21, !P1 ;  /* 0x0000001512157207 */ /* 0x000fe40004800000 */
[----:B------:R-:W-:Y:S02]  /*5ab0*/  SEL R20, R20, 0xffffffff, P0 ;  /* 0xffffffff14147807 */ /* 0x000fe40000000000 */
[----:B------:R-:W-:Y:S01]  /*5ac0*/  SEL R21, R21, 0xffffffff, P0 ;  /* 0xffffffff15157807 */ /* 0x000fe20000000000 */
[----:B------:R-:W-:Y:S06]  /*5ad0*/  RET.REL.NODEC R26 `(_ZN2at6native63_GLOBAL__N__7310b794_30_DistributionGeometricKernel_cu_fa6e70a443distribution_elementwise_grid_stride_kernelIfLi4EZNS0_9templates4cuda21uniform_and_transformIlfPNS_17CUDAGeneratorImplEZZZNS4_16geometric_kernelIS7_EEvRNS_18TensorIteratorBaseEdT_ENKUlvE_clEvENKUlvE2_clEvEUlfE_EEvSA_T1_T2_EUlP24curandStatePhilox4_32_10E_ZNS1_27distribution_nullary_kernelIlf7double2S7_SJ_SE_EEvSA_SG_RKT3_T4_EUlifE0_EEvlNS_15PhiloxCudaStateESF_SG_) ;  /* 0xffffffa41a487950 */ /* 0x000fec0003c3ffff */
.L_x_514:
        /* <DEDUP_REMOVED lines=10> */
.L_x_806:


//--------------------- .text._ZN2at6native63_GLOBAL__N__7310b794_30_DistributionGeometricKernel_cu_fa6e70a443distribution_elementwise_grid_stride_kernelIfLi4EZNS0_9templates4cuda21uniform_and_transformIlfPNS_17CUDAGeneratorImplEZZZNS4_16geometric_kernelIS7_EEvRNS_18TensorIteratorBaseEdT_ENKUlvE_clEvENKUlvE2_clEvEUlfE_EEvSA_T1_T2_EUlP24curandStatePhilox4_32_10E_ZNS1_27distribution_nullary_kernelIlf7double2S7_SJ_SE_EEvSA_SG_RKT3_T4_EUlifE_EEvlNS_15PhiloxCudaStateESF_SG_ --------------------------
	.section	.text._ZN2at6native63_GLOBAL__N__7310b794_30_DistributionGeometricKernel_cu_fa6e70a443distribution_elementwise_grid_stride_kernelIfLi4EZNS0_9templates4cuda21uniform_and_transformIlfPNS_17CUDAGeneratorImplEZZZNS4_16geometric_kernelIS7_EEvRNS_18TensorIteratorBaseEdT_ENKUlvE_clEvENKUlvE2_clEvEUlfE_EEvSA_T1_T2_EUlP24curandStatePhilox4_32_10E_ZNS1_27distribution_nullary_kernelIlf7double2S7_SJ_SE_EEvSA_SG_RKT3_T4_EUlifE_EEvlNS_15PhiloxCudaStateESF_SG_,"ax",@progbits
	.align	128
.text._ZN2at6native63_GLOBAL__N__7310b794_30_DistributionGeometricKernel_cu_fa6e70a443distribution_elementwise_grid_stride_kernelIfLi4EZNS0_9templates4cuda21uniform_and_transformIlfPNS_17CUDAGeneratorImplEZZZNS4_16geometric_kernelIS7_EEvRNS_18TensorIteratorBaseEdT_ENKUlvE_clEvENKUlvE2_clEvEUlfE_EEvSA_T1_T2_EUlP24curandStatePhilox4_32_10E_ZNS1_27distribution_nullary_kernelIlf7double2S7_SJ_SE_EEvSA_SG_RKT3_T4_EUlifE_EEvlNS_15PhiloxCudaStateESF_SG_:
        .type           _ZN2at6native63_GLOBAL__N__7310b794_30_DistributionGeometricKernel_cu_fa6e70a443distribution_elementwise_grid_stride_kernelIfLi4EZNS0_9templates4cuda21uniform_and_transformIlfPNS_17CUDAGeneratorImplEZZZNS4_16geometric_kernelIS7_EEvRNS_18TensorIteratorBaseEdT_ENKUlvE_clEvENKUlvE2_clEvEUlfE_EEvSA_T1_T2_EUlP24curandStatePhilox4_32_10E_ZNS1_27distribution_nullary_kernelIlf7double2S7_SJ_SE_EEvSA_SG_RKT3_T4_EUlifE_EEvlNS_15PhiloxCudaStateESF_SG_,@function
        .size           _ZN2at6native63_GLOBAL__N__7310b794_30_DistributionGeometricKernel_cu_fa6e70a443distribution_elementwise_grid_stride_kernelIfLi4EZNS0_9templates4cuda21uniform_and_transformIlfPNS_17CUDAGeneratorImplEZZZNS4_16geometric_kernelIS7_EEvRNS_18TensorIteratorBaseEdT_ENKUlvE_clEvENKUlvE2_clEvEUlfE_EEvSA_T1_T2_EUlP24curandStatePhilox4_32_10E_ZNS1_27distribution_nullary_kernelIlf7double2S7_SJ_SE_EEvSA_SG_RKT3_T4_EUlifE_EEvlNS_15PhiloxCudaStateESF_SG_,(.L_x_808 - _ZN2at6native63_GLOBAL__N__7310b794_30_DistributionGeometricKernel_cu_fa6e70a443distribution_elementwise_grid_stride_kernelIfLi4EZNS0_9templates4cuda21uniform_and_transformIlfPNS_17CUDAGeneratorImplEZZZNS4_16geometric_kernelIS7_EEvRNS_18TensorIteratorBaseEdT_ENKUlvE_clEvENKUlvE2_clEvEUlfE_EEvSA_T1_T2_EUlP24curandStatePhilox4_32_10E_ZNS1_27distribution_nullary_kernelIlf7double2S7_SJ_SE_EEvSA_SG_RKT3_T4_EUlifE_EEvlNS_15PhiloxCudaStateESF_SG_)
        .other          _ZN2at6native63_GLOBAL__N__7310b794_30_DistributionGeometricKernel_cu_fa6e70a443distribution_elementwise_grid_stride_kernelIfLi4EZNS0_9templates4cuda21uniform_and_transformIlfPNS_17CUDAGeneratorImplEZZZNS4_16geometric_kernelIS7_EEvRNS_18TensorIteratorBaseEdT_ENKUlvE_clEvENKUlvE2_clEvEUlfE_EEvSA_T1_T2_EUlP24curandStatePhilox4_32_10E_ZNS1_27distribution_nullary_kernelIlf7double2S7_SJ_SE_EEvSA_SG_RKT3_T4_EUlifE_EEvlNS_15PhiloxCudaStateESF_SG_,@"STO_CUDA_ENTRY STV_DEFAULT"
_ZN2at6native63_GLOBAL__N__7310b794_30_DistributionGeometricKernel_cu_fa6e70a443distribution_elementwise_grid_stride_kernelIfLi4EZNS0_9templates4cuda21uniform_and_transformIlfPNS_17CUDAGeneratorImplEZZZNS4_16geometric_kernelIS7_EEvRNS_18TensorIteratorBaseEdT_ENKUlvE_clEvENKUlvE2_clEvEUlfE_EEvSA_T1_T2_EUlP24curandStatePhilox4_32_10E_ZNS1_27distribution_nullary_kernelIlf7double2S7_SJ_SE_EEvSA_SG_RKT3_T4_EUlifE_EEvlNS_15PhiloxCudaStateESF_SG_:
        /* <DEDUP_REMOVED lines=22> */
[----:B------:R-:W0:Y:S02]  /*0160*/  LDCU.64 UR4, c[0x0][0x380] ;  /* 0x00007000ff0477ac */ /* 0x000e240008000a00 */
[----:B------:R-:W-:Y:S01]  /*0170*/  SHF.L.U32 R40, R34, 0x2, RZ ;  /* 0x0000000222287819 */ /* 0x000fe200000006ff */
        /* <DEDUP_REMOVED lines=50> */
[----:B------:R-:W-:Y:S02]  /*04a0*/  VIADD R41, R21, 0x96a522ad ;  /* 0x96a522ad15297836 */ /* 0x000fe40000000000 */
        /* <DEDUP_REMOVED lines=12> */
[----:B------:R-:W-:-:S03]  /*0570*/  LOP3.LUT R48, R18, R48, R51, 0x96, !PT ;  /* 0x0000003012307212 */ /* 0x000fc600078e9633 */
[----:B------:R-:W-:Y:S01]  /*0580*/  IMAD.MOV.U32 R49, RZ, RZ, R38 ;  /* 0x000000ffff317224 */ /* 0x000fe200078e0026 */
[----:B------:R-:W-:Y:S01]  /*0590*/  LOP3.LUT R50, R50, R23, RZ, 0x3c, !PT ;  /* 0x0000001732327212 */ /* 0x000fe200078e3cff */
[----:B------:R-:W-:-:S05]  /*05a0*/  IMAD.HI.U32 R53, R48, -0x326172a9, RZ ;  /* 0xcd9e8d5730357827 */ /* 0x000fca00078e00ff */
[----:B------:R-:W-:Y:S01]  /*05b0*/  LOP3.LUT R53, R37, R22, R53, 0x96, !PT ;  /* 0x0000001625357212 */ /* 0x000fe200078e9635 */
[----:B------:R-:W-:Y:S06]  /*05c0*/  BRA.U UP0, `(.L_x_515) ;  /* 0x0000000100507547 */ /* 0x000fec000b800000 */
[----:B------:R-:W0:Y:S01]  /*05d0*/  I2F.U32.RP R24, R40 ;  /* 0x0000002800187306 */ /* 0x000e220000209000 */
[----:B------:R-:W-:Y:S02]  /*05e0*/  IADD3 R25, PT, PT, RZ, -R40, RZ ;  /* 0x80000028ff197210 */ /* 0x000fe40007ffe0ff */
[----:B------:R-:W-:Y:S02]  /*05f0*/  ISETP.NE.U32.AND P2, PT, R40, RZ, PT ;  /* 0x000000ff2800720c */ /* 0x000fe40003f45070 */
[----:B------:R-:W-:-:S03]  /*0600*/  MOV R27, RZ ;  /* 0x000000ff001b7202 */ /* 0x000fc60000000f00 */
        /* <DEDUP_REMOVED lines=16> */
.L_x_515:
[----:B------:R-:W-:-:S07]  /*0710*/  MOV R30, 0x730 ;  /* 0x00000730001e7802 */ /* 0x000fce0000000f00 */
[----:B------:R-:W-:Y:S05]  /*0720*/  CALL.REL.NOINC `($__internal_27_$__cuda_sm20_div_s64) ;  /* 0x0000000800f87944 */ /* 0x000fea0003c00000 */
.L_x_516:
[----:B------:R-:W-:-:S04]  /*0730*/  IMAD.WIDE.U32 R22, R29, UR8, RZ ;  /* 0x000000081d167c25 */ /* 0x000fc8000f8e00ff */
[C---:B------:R-:W-:Y:S01]  /*0740*/  IMAD.SHL.U32 R24, R22.reuse, 0x4, RZ ;  /* 0x0000000416187824 */ /* 0x040fe200078e00ff */
[----:B------:R-:W-:-:S05]  /*0750*/  SHF.L.U64.HI R25, R22, 0x2, R23 ;  /* 0x0000000216197819 */ /* 0x000fca0000010217 */
        /* <DEDUP_REMOVED lines=8> */
[----:B------:R-:W-:Y:S02]  /*07e0*/  HFMA2 R24, -RZ, RZ, -8192, 0 ;  /* 0xf0000000ff187431 */ /* 0x000fe400000001ff */
[----:B------:R-:W-:Y:S01]  /*07f0*/  IMAD.MOV.U32 R25, RZ, RZ, 0x380fffff ;  /* 0x380fffffff197424 */ /* 0x000fe200078e00ff */
[----:B------:R-:W-:Y:S01]  /*0800*/  LOP3.LUT R50, R50, R41, RZ, 0x3c, !PT ;  /* 0x0000002932327212 */ /* 0x000fe200078e3cff */
[----:B------:R-:W-:Y:S01]  /*0810*/  IMAD R48, R48, -0x326172a9, RZ ;  /* 0xcd9e8d5730307824 */ /* 0x000fe200078e02ff */
[----:B------:R-:W-:Y:S01]  /*0820*/  LOP3.LUT R47, R28, 0x3, RZ, 0xc0, !PT ;  /* 0x000000031c2f7812 */ /* 0x000fe200078ec0ff */
[----:B------:R-:W1:Y:S01]  /*0830*/  LDCU.64 UR8, c[0x0][0x3a8] ;  /* 0x00007500ff0877ac */ /* 0x000e620008000a00 */
        /* <DEDUP_REMOVED lines=13> */
[----:B-12---:R-:W-:-:S07]  /*0910*/  FMUL.FTZ R45, R25, R45 ;  /* 0x0000002d192d7220 */ /* 0x006fce0000410000 */
.L_x_525:
[----:B------:R-:W-:Y:S01]  /*0920*/  VIADD R0, R0, 0x1 ;  /* 0x0000000100007836 */ /* 0x000fe20000000000 */
[----:B------:R-:W-:Y:S03]  /*0930*/  BSSY.RECONVERGENT B0, `(.L_x_517) ;  /* 0x000000c000007945 */ /* 0x000fe60003800200 */
[C---:B-1----:R-:W-:Y:S01]  /*0940*/  IMAD.WIDE.U32 R28, R0.reuse, -0x2daee0ad, RZ ;  /* 0xd2511f53001c7825 */ /* 0x042fe200078e00ff */
        /* <DEDUP_REMOVED lines=10> */
.L_x_518:
[----:B------:R-:W-:Y:S05]  /*09f0*/  BSYNC.RECONVERGENT B0 ;  /* 0x0000000000007941 */ /* 0x000fea0003800200 */
.L_x_517:
        /* <DEDUP_REMOVED lines=51> */
.L_x_519:
        /* <DEDUP_REMOVED lines=9> */
.L_x_520:
[----:B------:R-:W0:Y:S01]  /*0dc0*/  LDC.64 R26, c[0x0][0x380] ;  /* 0x0000e000ff1a7b82 */ /* 0x000e220000000a00 */
[----:B------:R-:W-:Y:S01]  /*0dd0*/  IMAD.WIDE.U32 R32, R28, 0x200000, RZ ;  /* 0x002000001c207825 */ /* 0x000fe200078e00ff */
[----:B------:R-:W-:-:S03]  /*0de0*/  IADD3 R51, P0, PT, R34, R49, RZ ;  /* 0x0000003122337210 */ /* 0x000fc60007f1e0ff */
[----:B------:R-:W-:Y:S01]  /*0df0*/  HFMA2 R31, -RZ, RZ, 1.15625, 0 ;  /* 0x3ca00000ff1f7431 */ /* 0x000fe200000001ff */
        /* <DEDUP_REMOVED lines=24> */
[----:B------:R-:W-:-:S03]  /*0f80*/  IMAD R31, R49, UR4, RZ ;  /* 0x00000004311f7c24 */ /* 0x000fc6000f8e02ff */
[----:B------:R-:W0:Y:S02]  /*0f90*/  F2I.FTZ.S64.CEIL R32, R50 ;  /* 0x0000003200207311 */ /* 0x000e240000219900 */
[----:B------:R-:W-:-:S04]  /*0fa0*/  IADD3 R30, P0, PT, R31, UR8, RZ ;  /* 0x000000081f1e7c10 */ /* 0x000fc8000ff1e0ff */
[----:B------:R-:W-:-:S05]  /*0fb0*/  LEA.HI.X.SX32 R31, R31, UR9, 0x1, P0 ;  /* 0x000000091f1f7c11 */ /* 0x000fca00080f0eff */
[----:B0-----:R0:W-:Y:S04]  /*0fc0*/  STG.E.64 desc[UR6][R30.64], R32 ;  /* 0x000000201e007986 */ /* 0x0011e8000c101b06 */
.L_x_522:
[----:B------:R-:W-:Y:S05]  /*0fd0*/  BSYNC.RECONVERGENT B0 ;  /* 0x0000000000007941 */ /* 0x000fea0003800200 */
.L_x_521:
[----:B------:R-:W-:Y:S04]  /*0fe0*/  BSSY.RECONVERGENT B0, `(.L_x_523) ;  /* 0x0000010000007945 */ /* 0x000fe80003800200 */
[----:B------:R-:W-:Y:S05]  /*0ff0*/  @P1 BRA `(.L_x_524) ;  /* 0x0000000000381947 */ /* 0x000fea0003800000 */
[----:B------:R-:W-:Y:S01]  /*1000*/  UMOV UR10, 0xf0000000 ;  /* 0xf0000000000a7882 */ /* 0x000fe20000000000 */
[----:B------:R-:W-:Y:S01]  /*1010*/  UMOV UR11, 0x380fffff ;  /* 0x380fffff000b7882 */ /* 0x000fe20000000000 */
[----:B------:R-:W1:Y:S01]  /*1020*/  F2F.F32.F64 R48, R28 ;  /* 0x0000001c00307310 */ /* 0x000e620000301000 */
[----:B------:R-:W-:Y:S01]  /*1030*/  DSETP.GEU.AND P0, PT, |R28|, UR10, PT ;  /* 0x0000000a1c007e2a */ /* 0x000fe2000bf0e200 */
[----:B------:R-:W-:-:S06]  /*1040*/  IMAD R51, R51, UR4, RZ ;  /* 0x0000000433337c24 */ /* 0x000fcc000f8e02ff */
[----:B0-----:R-:W-:Y:S07]  /*1050*/  MUFU.RCP R31, R43 ;  /* 0x0000002b001f7308 */ /* 0x001fee0000001000 */
[----:B-1----:R-:W-:-:S06]  /*1060*/  @!P0 FMUL R48, R48, 1.175494350822287508e-38 ;  /* 0x0080000030308820 */ /* 0x002fcc0000400000 */
[----:B------:R-:W0:Y:S02]  /*1070*/  MUFU.LG2 R48, R48 ;  /* 0x0000003000307308 */ /* 0x000e240000000c00 */
[----:B0-----:R-:W-:-:S04]  /*1080*/  FMUL.FTZ R30, R48, 0.69314718246459960938 ;  /* 0x3f317218301e7820 */ /* 0x001fc80000410000 */
[----:B------:R-:W-:Y:S01]  /*1090*/  FMUL.FTZ R32, R30, R31 ;  /* 0x0000001f1e207220 */ /* 0x000fe20000410000 */
[----:B------:R-:W-:-:S04]  /*10a0*/  IADD3 R30, P0, PT, R51, UR8, RZ ;  /* 0x00000008331e7c10 */ /* 0x000fc8000ff1e0ff */
[----:B------:R-:W-:Y:S01]  /*10b0*/  LEA.HI.X.SX32 R31, R51, UR9, 0x1, P0 ;  /* 0x00000009331f7c11 */ /* 0x000fe200080f0eff */
[----:B------:R-:W0:Y:S04]  /*10c0*/  F2I.FTZ.S64.CEIL R32, R32 ;  /* 0x0000002000207311 */ /* 0x000e280000219900 */
[----:B0-----:R1:W-:Y:S04]  /*10d0*/  STG.E.64 desc[UR6][R30.64], R32 ;  /* 0x000000201e007986 */ /* 0x0013e8000c101b06 */
.L_x_524:
[----:B------:R-:W-:Y:S05]  /*10e0*/  BSYNC.RECONVERGENT B0 ;  /* 0x0000000000007941 */ /* 0x000fea0003800200 */
.L_x_523:
[C---:B01----:R-:W-:Y:S01]  /*10f0*/  LEA R31, P1, R34.reuse, R49, 0x1 ;  /* 0x00000031221f7211 */ /* 0x043fe200078208ff */
[----:B------:R-:W-:Y:S01]  /*1100*/  IMAD R30, R34, 0x3, RZ ;  /* 0x00000003221e7824 */ /* 0x000fe200078e02ff */
[----:B------:R-:W-:Y:S05]  /*1110*/  WARPSYNC.ALL ;  /* 0x0000000000007948 */ /* 0x000fea0003800000 */
[----:B------:R-:W-:Y:S01]  /*1120*/  ISETP.GE.U32.AND P0, PT, R31, R26, PT ;  /* 0x0000001a1f00720c */ /* 0x000fe20003f06070 */
[----:B------:R-:W-:Y:S01]  /*1130*/  IMAD.MOV.U32 R50, RZ, RZ, R38 ;  /* 0x000000ffff327224 */ /* 0x000fe200078e0026 */
[----:B------:R-:W-:Y:S02]  /*1140*/  IADD3.X R28, PT, PT, RZ, R35, RZ, P1, !PT ;  /* 0x00000023ff1c7210 */ /* 0x000fe40000ffe4ff */
[----:B------:R-:W-:-:S02]  /*1150*/  IADD3 R25, P2, PT, R30, R49, RZ ;  /* 0x000000311e197210 */ /* 0x000fc40007f5e0ff */
[----:B------:R-:W-:Y:S02]  /*1160*/  ISETP.GE.AND.EX P0, PT, R28, R27, PT, P0 ;  /* 0x0000001b1c00720c */ /* 0x000fe40003f06300 */
[----:B------:R-:W-:Y:S01]  /*1170*/  ISETP.GE.U32.AND P1, PT, R25, R26, PT ;  /* 0x0000001a1900720c */ /* 0x000fe20003f26070 */
[----:B------:R-:W-:Y:S01]  /*1180*/  IMAD.X R26, RZ, RZ, R35, P2 ;  /* 0x000000ffff1a7224 */ /* 0x000fe200010e0623 */
[----:B------:R-:W-:-:S04]  /*1190*/  MOV R53, R46 ;  /* 0x0000002e00357202 */ /* 0x000fc80000000f00 */
[----:B------:R-:W-:-:S05]  /*11a0*/  ISETP.GE.AND.EX P1, PT, R26, R27, PT, P1 ;  /* 0x0000001b1a00720c */ /* 0x000fca0003f26310 */
[----:B------:R-:W0:Y:S08]  /*11b0*/  @!P0 LDC R48, c[0x0][0x3b0] ;  /* 0x0000ec00ff308b82 */ /* 0x000e300000000800 */
[----:B------:R-:W1:Y:S08]  /*11c0*/  @!P0 LDC.64 R26, c[0x0][0x3a8] ;  /* 0x0000ea00ff1a8b82 */ /* 0x000e700000000a00 */
[----:B------:R-:W2:Y:S01]  /*11d0*/  @!P1 LDC R32, c[0x0][0x3b0] ;  /* 0x0000ec00ff209b82 */ /* 0x000ea20000000800 */
[----:B0-----:R-:W-:-:S07]  /*11e0*/  @!P0 IMAD R48, R31, R48, RZ ;  /* 0x000000301f308224 */ /* 0x001fce00078e02ff */
[----:B------:R-:W0:Y:S01]  /*11f0*/  @!P1 LDC.64 R28, c[0x0][0x3a8] ;  /* 0x0000ea00ff1c9b82 */ /* 0x000e220000000a00 */
[----:B------:R-:W3:Y:S01]  /*1200*/  @!P0 F2I.FTZ.S64.CEIL R30, R44 ;  /* 0x0000002c001e8311 */ /* 0x000ee20000219900 */
[----:B-1----:R-:W-:-:S04]  /*1210*/  @!P0 IADD3 R26, P2, PT, R48, R26, RZ ;  /* 0x0000001a301a8210 */ /* 0x002fc80007f5e0ff */
[----:B------:R-:W-:Y:S01]  /*1220*/  @!P0 LEA.HI.X.SX32 R27, R48, R27, 0x1, P2 ;  /* 0x0000001b301b8211 */ /* 0x000fe200010f0eff */
[----:B------:R-:W-:Y:S02]  /*1230*/  IMAD.MOV.U32 R48, RZ, RZ, R24 ;  /* 0x000000ffff307224 */ /* 0x000fe400078e0018 */
[----:B--2---:R-:W-:Y:S02]  /*1240*/  @!P1 IMAD R25, R25, R32, RZ ;  /* 0x0000002019199224 */ /* 0x004fe400078e02ff */
[----:B---3--:R1:W-:Y:S01]  /*1250*/  @!P0 STG.E.64 desc[UR6][R26.64], R30 ;  /* 0x0000001e1a008986 */ /* 0x0083e2000c101b06 */
[----:B------:R-:W-:Y:S01]  /*1260*/  IADD3 R49, P0, PT, R40, R49, RZ ;  /* 0x0000003128317210 */ /* 0x000fe20007f1e0ff */
[----:B------:R-:W2:Y:S03]  /*1270*/  @!P1 F2I.FTZ.S64.CEIL R32, R45 ;  /* 0x0000002d00209311 */ /* 0x000ea60000219900 */
[----:B------:R-:W-:-:S02]  /*1280*/  IADD3.X R35, PT, PT, RZ, R35, RZ, P0, !PT ;  /* 0x00000023ff237210 */ /* 0x000fc400007fe4ff */
[----:B------:R-:W-:Y:S02]  /*1290*/  ISETP.GE.U32.AND P0, PT, R49, R22, PT ;  /* 0x000000163100720c */ /* 0x000fe40003f06070 */
[----:B0-----:R-:W-:Y:S02]  /*12a0*/  @!P1 IADD3 R28, P2, PT, R25, R28, RZ ;  /* 0x0000001c191c9210 */ /* 0x001fe40007f5e0ff */
[----:B------:R-:W-:Y:S02]  /*12b0*/  ISETP.GE.AND.EX P0, PT, R35, R42, PT, P0 ;  /* 0x0000002a2300720c */ /* 0x000fe40003f06300 */
[----:B------:R-:W-:-:S05]  /*12c0*/  @!P1 LEA.HI.X.SX32 R29, R25, R29, 0x1, P2 ;  /* 0x0000001d191d9211 */ /* 0x000fca00010f0eff */
[----:B--2---:R1:W-:Y:S01]  /*12d0*/  @!P1 STG.E.64 desc[UR6][R28.64], R32 ;  /* 0x000000201c009986 */ /* 0x0043e2000c101b06 */
[----:B------:R-:W-:Y:S06]  /*12e0*/  BAR.SYNC.DEFER_BLOCKING 0x0 ;  /* 0x0000000000007b1d */ /* 0x000fec0000010000 */
[----:B------:R-:W-:Y:S05]  /*12f0*/  @!P0 BRA `(.L_x_525) ;  /* 0xfffffff400888947 */ /* 0x000fea000383ffff */
[----:B------:R-:W-:Y:S05]  /*1300*/  EXIT ;  /* 0x000000000000794d */ /* 0x000fea0003800000 */
        .weak           $__internal_27_$__cuda_sm20_div_s64
        .type           $__internal_27_$__cuda_sm20_div_s64,@function
        .size           $__internal_27_$__cuda_sm20_div_s64,(.L_x_808 - $__internal_27_$__cuda_sm20_div_s64)
$__internal_27_$__cuda_sm20_div_s64:
        /* <DEDUP_REMOVED lines=63> */
[----:B------:R-:W-:Y:S01]  /*1700*/  SEL R26, R26, R31, P0 ;  /* 0x0000001f1a1a7207 */ /* 0x000fe20000000000 */
[----:B------:R-:W-:Y:S01]  /*1710*/  HFMA2 R31, -RZ, RZ, 0, 0 ;  /* 0x00000000ff1f7431 */ /* 0x000fe200000001ff */
[----:B------:R-:W-:Y:S02]  /*1720*/  SEL R27, R27, R22, P0 ;  /* 0x000000161b1b7207 */ /* 0x000fe40000000000 */
[----:B------:R-:W-:-:S02]  /*1730*/  IADD3 R23, P2, PT, RZ, -R26, RZ ;  /* 0x8000001aff177210 */ /* 0x000fc40007f5e0ff */
[----:B------:R-:W-:Y:S02]  /*1740*/  ISETP.NE.U32.AND P0, PT, R40, RZ, PT ;  /* 0x000000ff2800720c */ /* 0x000fe40003f05070 */
[----:B------:R-:W-:Y:S01]  /*1750*/  SEL R26, R23, R26, !P1 ;  /* 0x0000001a171a7207 */ /* 0x000fe20004800000 */
[----:B------:R-:W-:Y:S01]  /*1760*/  IMAD.X R22, RZ, RZ, ~R27, P2 ;  /* 0x000000ffff167224 */ /* 0x000fe200010e0e1b */
[----:B------:R-:W-:-:S04]  /*1770*/  ISETP.NE.AND.EX P0, PT, RZ, RZ, PT, P0 ;  /* 0x000000ffff00720c */ /* 0x000fc80003f05300 */
[----:B------:R-:W-:Y:S02]  /*1780*/  SEL R27, R22, R27, !P1 ;  /* 0x0000001b161b7207 */ /* 0x000fe40004800000 */
[----:B------:R-:W-:Y:S02]  /*1790*/  SEL R26, R26, 0xffffffff, P0 ;  /* 0xffffffff1a1a7807 */ /* 0x000fe40000000000 */
[----:B------:R-:W-:Y:S01]  /*17a0*/  SEL R27, R27, 0xffffffff, P0 ;  /* 0xffffffff1b1b7807 */ /* 0x000fe20000000000 */
[----:B------:R-:W-:Y:S06]  /*17b0*/  RET.REL.NODEC R30 `(_ZN2at6native63_GLOBAL__N__7310b794_30_DistributionGeometricKernel_cu_fa6e70a443distribution_elementwise_grid_stride_kernelIfLi4EZNS0_9templates4cuda21uniform_and_transformIlfPNS_17CUDAGeneratorImplEZZZNS4_16geometric_kernelIS7_EEvRNS_18TensorIteratorBaseEdT_ENKUlvE_clEvENKUlvE2_clEvEUlfE_EEvSA_T1_T2_EUlP24curandStatePhilox4_32_10E_ZNS1_27distribution_nullary_kernelIlf7double2S7_SJ_SE_EEvSA_SG_RKT3_T4_EUlifE_EEvlNS_15PhiloxCudaStateESF_SG_) ;  /* 0xffffffe81e107950 */ /* 0x000fec0003c3ffff */
.L_x_526:
        /* <DEDUP_REMOVED lines=12> */
.L_x_808:


//--------------------- .text._ZN2at6native63_GLOBAL__N__7310b794_30_DistributionGeometricKernel_cu_fa6e70a443distribution_elementwise_grid_stride_kernelIfLi4EZNS0_9templates4cuda21uniform_and_transformIifPNS_17CUDAGeneratorImplEZZZNS4_16geometric_kernelIS7_EEvRNS_18TensorIteratorBaseEdT_ENKUlvE_clEvENKUlvE1_clEvEUlfE_EEvSA_T1_T2_EUlP24curandStatePhilox4_32_10E0_ZNS1_27distribution_nullary_kernelIif6float4S7_SJ_SE_EEvSA_SG_RKT3_T4_EUlifE0_EEvlNS_15PhiloxCudaStateESF_SG_ --------------------------
	.section	.text._ZN2at6native63_GLOBAL__N__7310b794_30_DistributionGeometricKernel_cu_fa6e70a443distribution_elementwise_grid_stride_kernelIfLi4EZNS0_9templates4cuda21uniform_and_transformIifPNS_17CUDAGeneratorImplEZZZNS4_16geometric_kernelIS7_EEvRNS_18TensorIteratorBaseEdT_ENKUlvE_clEvENKUlvE1_clEvEUlfE_EEvSA_T1_T2_EUlP24curandStatePhilox4_32_10E0_ZNS1_27distribution_nullary_kernelIif6float4S7_SJ_SE_EEvSA_SG_RKT3_T4_EUlifE0_EEvlNS_15PhiloxCudaStateESF_SG_,"ax",@progbits
	.align	128
.text._ZN2at6native63_GLOBAL__N__7310b794_30_DistributionGeometricKernel_cu_fa6e70a443distribution_elementwise_grid_stride_kernelIfLi4EZNS0_9templates4cuda21uniform_and_transformIifPNS_17CUDAGeneratorImplEZZZNS4_16geometric_kernelIS7_EEvRNS_18TensorIteratorBaseEdT_ENKUlvE_clEvENKUlvE1_clEvEUlfE_EEvSA_T1_T2_EUlP24curandStatePhilox4_32_10E0_ZNS1_27distribution_nullary_kernelIif6float4S7_SJ_SE_EEvSA_SG_RKT3_T4_EUlifE0_EEvlNS_15PhiloxCudaStateESF_SG_:
        .type           _ZN2at6native63_GLOBAL__N__7310b794_30_DistributionGeometricKernel_cu_fa6e70a443distribution_elementwise_grid_stride_kernelIfLi4EZNS0_9templates4cuda21uniform_and_transformIifPNS_17CUDAGeneratorImplEZZZNS4_16geometric_kernelIS7_EEvRNS_18TensorIteratorBaseEdT_ENKUlvE_clEvENKUlvE1_clEvEUlfE_EEvSA_T1_T2_EUlP24curandStatePhilox4_32_10E0_ZNS1_27distribution_nullary_kernelIif6float4S7_SJ_SE_EEvSA_SG_RKT3_T4_EUlifE0_EEvlNS_15PhiloxCudaStateESF_SG_,@function
        .size           _ZN2at6native63_GLOBAL__N__7310b794_30_DistributionGeometricKernel_cu_fa6e70a443distribution_elementwise_grid_stride_kernelIfLi4EZNS0_9templates4cuda21uniform_and_transformIifPNS_17CUDAGeneratorImplEZZZNS4_16geometric_kernelIS7_EEvRNS_18TensorIteratorBaseEdT_ENKUlvE_clEvENKUlvE1_clEvEUlfE_EEvSA_T1_T2_EUlP24curandStatePhilox4_32_10E0_ZNS1_27distribution_nullary_kernelIif6float4S7_SJ_SE_EEvSA_SG_RKT3_T4_EUlifE0_EEvlNS_15PhiloxCudaStateESF_SG_,(.L_x_810 - _ZN2at6native63_GLOBAL__N__7310b794_30_DistributionGeometricKernel_cu_fa6e70a443distribution_elementwise_grid_stride_kernelIfLi4EZNS0_9templates4cuda21uniform_and_transformIifPNS_17CUDAGeneratorImplEZZZNS4_16geometric_kernelIS7_EEvRNS_18TensorIteratorBaseEdT_ENKUlvE_clEvENKUlvE1_clEvEUlfE_EEvSA_T1_T2_EUlP24curandStatePhilox4_32_10E0_ZNS1_27distribution_nullary_kernelIif6float4S7_SJ_SE_EEvSA_SG_RKT3_T4_EUlifE0_EEvlNS_15PhiloxCudaStateESF_SG_)
        .other          _ZN2at6native63_GLOBAL__N__7310b794_30_DistributionGeometricKernel_cu_fa6e70a443distribution_elementwise_grid_stride_kernelIfLi4EZNS0_9templates4cuda21uniform_and_transformIifPNS_17CUDAGeneratorImplEZZZNS4_16geometric_kernelIS7_EEvRNS_18TensorIteratorBaseEdT_ENKUlvE_clEvENKUlvE1_clEvEUlfE_EEvSA_T1_T2_EUlP24curandStatePhilox4_32_10E0_ZNS1_27distribution_nullary_kernelIif6float4S7_SJ_SE_EEvSA_SG_RKT3_T4_EUlifE0_EEvlNS_15PhiloxCudaStateESF_SG_,@"STO_CUDA_ENTRY STV_DEFAULT"
_ZN2at6native63_GLOBAL__N__7310b794_30_DistributionGeometricKernel_cu_fa6e70a443distribution_elementwise_grid_stride_kernelIfLi4EZNS0_9templates4cuda21uniform_and_transformIifPNS_17CUDAGeneratorImplEZZZNS4_16geometric_kernelIS7_EEvRNS_18TensorIteratorBaseEdT_ENKUlvE_clEvENKUlvE1_clEvEUlfE_EEvSA_T1_T2_EUlP24curandStatePhilox4_32_10E0_ZNS1_27distribution_nullary_kernelIif6float4S7_SJ_SE_EEvSA_SG_RKT3_T4_EUlifE0_EEvlNS_15PhiloxCudaStateESF_SG_:
        /* <DEDUP_REMOVED lines=114> */
.L_x_527:
[----:B------:R-:W-:-:S07]  /*0720*/  MOV R36, 0x740 ;  /* 0x0000074000247802 */ /* 0x000fce0000000f00 */
[----:B------:R-:W-:Y:S05]  /*0730*/  CALL.REL.NOINC `($__internal_28_$__cuda_sm20_div_s64) ;  /* 0x0000004c00a47944 */ /* 0x000fea0003c00000 */
.L_x_528:
        /* <DEDUP_REMOVED lines=88> */
.L_x_551:
        /* <DEDUP_REMOVED lines=13> */
.L_x_530:
[----:B0-----:R-:W-:Y:S05]  /*0d90*/  BSYNC.RECONVERGENT B0 ;  /* 0x0000000000007941 */ /* 0x001fea0003800200 */
.L_x_529:
        /* <DEDUP_REMOVED lines=62> */
.L_x_531:
        /* <DEDUP_REMOVED lines=9> */
.L_x_532:
        /* <DEDUP_REMOVED lines=35> */
[----:B0-----:R0:W-:Y:S02]  /*1440*/  STG.E desc[UR76][R28.64], R43 ;  /* 0x0000002b1c007986 */ /* 0x0011e4000c10194c */
.L_x_535:
[----:B------:R-:W-:Y:S05]  /*1450*/  BSYNC.RECONVERGENT B0 ;  /* 0x0000000000007941 */ /* 0x000fea0003800200 */
.L_x_534:
        /* <DEDUP_REMOVED lines=11> */
.L_x_537:
[----:B------:R-:W-:Y:S05]  /*1510*/  BSYNC.RECONVERGENT B0 ;  /* 0x0000000000007941 */ /* 0x000fea0003800200 */
.L_x_536:
        /* <DEDUP_REMOVED lines=11> */
.L_x_539:
[----:B------:R-:W-:Y:S05]  /*15d0*/  BSYNC.RECONVERGENT B0 ;  /* 0x0000000000007941 */ /* 0x000fea0003800200 */
.L_x_538:
        /* <DEDUP_REMOVED lines=9> */
[----:B0-----:R3:W-:Y:S01]  /*1670*/  STG.E desc[UR76][R28.64], R37 ;  /* 0x000000251c007986 */ /* 0x0017e2000c10194c */
[----:B------:R-:W-:Y:S05]  /*1680*/  BRA `(.L_x_540) ;  /* 0x0000003c00a47947 */ /* 0x000fea0003800000 */
.L_x_533:
        /* <DEDUP_REMOVED lines=232> */
.L_x_543:
        /* <DEDUP_REMOVED lines=10> */
[----:B0-----:R0:W-:Y:S02]  /*25b0*/  STG.E desc[UR76][R40.64], R43 ;  /* 0x0000002b28007986 */ /* 0x0011e4000c10194c */
.L_x_542:
[----:B------:R-:W-:Y:S05]  /*25c0*/  BSYNC.RECONVERGENT B0 ;  /* 0x0000000000007941 */ /* 0x000fea0003800200 */
.L_x_541:
        /* <DEDUP_REMOVED lines=233> */
.L_x_546:
        /* <DEDUP_REMOVED lines=10> */
[----:B0-----:R1:W-:Y:S04]  /*3500*/  STG.E desc[UR76][R28.64], R41 ;  /* 0x000000291c007986 */ /* 0x0013e8000c10194c */
.L_x_545:
[----:B------:R-:W-:Y:S05]  /*3510*/  BSYNC.RECONVERGENT B0 ;  /* 0x0000000000007941 */ /* 0x000fea0003800200 */
.L_x_544:
        /* <DEDUP_REMOVED lines=245> */
.L_x_549:
        /* <DEDUP_REMOVED lines=10> */
[----:B0-----:R1:W-:Y:S02]  /*4510*/  STG.E desc[UR76][R36.64], R41 ;  /* 0x0000002924007986 */ /* 0x0013e4000c10194c */
.L_x_548:
[----:B------:R-:W-:Y:S05]  /*4520*/  BSYNC.RECONVERGENT B0 ;  /* 0x0000000000007941 */ /* 0x000fea0003800200 */
.L_x_547:
        /* <DEDUP_REMOVED lines=244> */
.L_x_550:
        /* <DEDUP_REMOVED lines=11> */
.L_x_540:
        /* <DEDUP_REMOVED lines=11> */
        .weak           $__internal_28_$__cuda_sm20_div_s64
        .type           $__internal_28_$__cuda_sm20_div_s64,@function
        .size           $__internal_28_$__cuda_sm20_div_s64,(.L_x_810 - $__internal_28_$__cuda_sm20_div_s64)
$__internal_28_$__cuda_sm20_div_s64:
        /* <DEDUP_REMOVED lines=74> */
[----:B------:R-:W-:Y:S06]  /*5a70*/  RET.REL.NODEC R36 `(_ZN2at6native63_GLOBAL__N__7310b794_30_DistributionGeometricKernel_cu_fa6e70a443distribution_elementwise_grid_stride_kernelIfLi4EZNS0_9templates4cuda21uniform_and_transformIifPNS_17CUDAGeneratorImplEZZZNS4_16geometric_kernelIS7_EEvRNS_18TensorIteratorBaseEdT_ENKUlvE_clEvENKUlvE1_clEvEUlfE_EEvSA_T1_T2_EUlP24curandStatePhilox4_32_10E0_ZNS1_27distribution_nullary_kernelIif6float4S7_SJ_SE_EEvSA_SG_RKT3_T4_EUlifE0_EEvlNS_15PhiloxCudaStateESF_SG_) ;  /* 0xffffffa424607950 */ /* 0x000fec0003c3ffff */
.L_x_552:
        /* <DEDUP_REMOVED lines=16> */
.L_x_810:


//--------------------- .text._ZN2at6native63_GLOBAL__N__7310b794_30_DistributionGeometricKernel_cu_fa6e70a443distribution_elementwise_grid_stride_kernelIfLi4EZNS0_9templates4cuda21uniform_and_transformIifPNS_17CUDAGeneratorImplEZZZNS4_16geometric_kernelIS7_EEvRNS_18TensorIteratorBaseEdT_ENKUlvE_clEvENKUlvE1_clEvEUlfE_EEvSA_T1_T2_EUlP24curandStatePhilox4_32_10E0_ZNS1_27distribution_nullary_kernelIif6float4S7_SJ_SE_EEvSA_SG_RKT3_T4_EUlifE_EEvlNS_15PhiloxCudaStateESF_SG_ --------------------------
	.section	.text._ZN2at6native63_GLOBAL__N__7310b794_30_DistributionGeometricKernel_cu_fa6e70a443distribution_elementwise_grid_stride_kernelIfLi4EZNS0_9templates4cuda21uniform_and_transformIifPNS_17CUDAGeneratorImplEZZZNS4_16geometric_kernelIS7_EEvRNS_18TensorIteratorBaseEdT_ENKUlvE_clEvENKUlvE1_clEvEUlfE_EEvSA_T1_T2_EUlP24curandStatePhilox4_32_10E0_ZNS1_27distribution_nullary_kernelIif6float4S7_SJ_SE_EEvSA_SG_RKT3_T4_EUlifE_EEvlNS_15PhiloxCudaStateESF_SG_,"ax",@progbits
	.align	128
.text._ZN2at6native63_GLOBAL__N__7310b794_30_DistributionGeometricKernel_cu_fa6e70a443distribution_elementwise_grid_stride_kernelIfLi4EZNS0_9templates4cuda21uniform_and_transformIifPNS_17CUDAGeneratorImplEZZZNS4_16geometric_kernelIS7_EEvRNS_18TensorIteratorBaseEdT_ENKUlvE_clEvENKUlvE1_clEvEUlfE_EEvSA_T1_T2_EUlP24curandStatePhilox4_32_10E0_ZNS1_27distribution_nullary_kernelIif6float4S7_SJ_SE_EEvSA_SG_RKT3_T4_EUlifE_EEvlNS_15PhiloxCudaStateESF_SG_:
        .type           _ZN2at6native63_GLOBAL__N__7310b794_30_DistributionGeometricKernel_cu_fa6e70a443distribution_elementwise_grid_stride_kernelIfLi4EZNS0_9templates4cuda21uniform_and_transformIifPNS_17CUDAGeneratorImplEZZZNS4_16geometric_kernelIS7_EEvRNS_18TensorIteratorBaseEdT_ENKUlvE_clEvENKUlvE1_clEvEUlfE_EEvSA_T1_T2_EUlP24curandStatePhilox4_32_10E0_ZNS1_27distribution_nullary_kernelIif6float4S7_SJ_SE_EEvSA_SG_RKT3_T4_EUlifE_EEvlNS_15PhiloxCudaStateESF_SG_,@function
        .size           _ZN2at6native63_GLOBAL__N__7310b794_30_DistributionGeometricKernel_cu_fa6e70a443distribution_elementwise_grid_stride_kernelIfLi4EZNS0_9templates4cuda21uniform_and_transformIifPNS_17CUDAGeneratorImplEZZZNS4_16geometric_kernelIS7_EEvRNS_18TensorIteratorBaseEdT_ENKUlvE_clEvENKUlvE1_clEvEUlfE_EEvSA_T1_T2_EUlP24curandStatePhilox4_32_10E0_ZNS1_27distribution_nullary_kernelIif6float4S7_SJ_SE_EEvSA_SG_RKT3_T4_EUlifE_EEvlNS_15PhiloxCudaStateESF_SG_,(.L_x_812 - _ZN2at6native63_GLOBAL__N__7310b794_30_DistributionGeometricKernel_cu_fa6e70a443distribution_elementwise_grid_stride_kernelIfLi4EZNS0_9templates4cuda21uniform_and_transformIifPNS_17CUDAGeneratorImplEZZZNS4_16geometric_kernelIS7_EEvRNS_18TensorIteratorBaseEdT_ENKUlvE_clEvENKUlvE1_clEvEUlfE_EEvSA_T1_T2_EUlP24curandStatePhilox4_32_10E0_ZNS1_27distribution_nullary_kernelIif6float4S7_SJ_SE_EEvSA_SG_RKT3_T4_EUlifE_EEvlNS_15PhiloxCudaStateESF_SG_)
        .other          _ZN2at6native63_GLOBAL__N__7310b794_30_DistributionGeometricKernel_cu_fa6e70a443distribution_elementwise_grid_stride_kernelIfLi4EZNS0_9templates4cuda21uniform_and_transformIifPNS_17CUDAGeneratorImplEZZZNS4_16geometric_kernelIS7_EEvRNS_18TensorIteratorBaseEdT_ENKUlvE_clEvENKUlvE1_clEvEUlfE_EEvSA_T1_T2_EUlP24curandStatePhilox4_32_10E0_ZNS1_27distribution_nullary_kernelIif6float4S7_SJ_SE_EEvSA_SG_RKT3_T4_EUlifE_EEvlNS_15PhiloxCudaStateESF_SG_,@"STO_CUDA_ENTRY STV_DEFAULT"
_ZN2at6native63_GLOBAL__N__7310b794_30_DistributionGeometricKernel_cu_fa6e70a443distribution_elementwise_grid_stride_kernelIfLi4EZNS0_9templates4cuda21uniform_and_transformIifPNS_17CUDAGeneratorImplEZZZNS4_16geometric_kernelIS7_EEvRNS_18TensorIteratorBaseEdT_ENKUlvE_clEvENKUlvE1_clEvEUlfE_EEvSA_T1_T2_EUlP24curandStatePhilox4_32_10E0_ZNS1_27distribution_nullary_kernelIif6float4S7_SJ_SE_EEvSA_SG_RKT3_T4_EUlifE_EEvlNS_15PhiloxCudaStateESF_SG_:
        /* <DEDUP_REMOVED lines=114> */
.L_x_553:
[----:B------:R-:W-:-:S07]  /*0720*/  MOV R32, 0x740 ;  /* 0x0000074000207802 */ /* 0x000fce0000000f00 */
[----:B------:R-:W-:Y:S05]  /*0730*/  CALL.REL.NOINC `($__internal_29_$__cuda_sm20_div_s64) ;  /* 0x0000000800e87944 */ /* 0x000fea0003c00000 */
.L_x_554:
        /* <DEDUP_REMOVED lines=23> */
.L_x_566:
        /* <DEDUP_REMOVED lines=13> */
.L_x_556:
[----:B---3--:R-:W-:Y:S05]  /*0980*/  BSYNC.RECONVERGENT B0 ;  /* 0x0000000000007941 */ /* 0x008fea0003800200 */
.L_x_555:
        /* <DEDUP_REMOVED lines=51> */
.L_x_557:
        /* <DEDUP_REMOVED lines=9> */
.L_x_558:
        /* <DEDUP_REMOVED lines=31> */
[----:B0-----:R0:W-:Y:S04]  /*0f40*/  STG.E desc[UR6][R28.64], R53 ;  /* 0x000000351c007986 */ /* 0x0011e8000c101906 */
.L_x_560:
[----:B------:R-:W-:Y:S05]  /*0f50*/  BSYNC.RECONVERGENT B0 ;  /* 0x0000000000007941 */ /* 0x000fea0003800200 */
.L_x_559:
        /* <DEDUP_REMOVED lines=14> */
[----:B0-----:R1:W-:Y:S04]  /*1040*/  STG.E desc[UR6][R28.64], R53 ;  /* 0x000000351c007986 */ /* 0x0013e8000c101906 */
.L_x_562:
[----:B------:R-:W-:Y:S05]  /*1050*/  BSYNC.RECONVERGENT B0 ;  /* 0x0000000000007941 */ /* 0x000fea0003800200 */
.L_x_561:
        /* <DEDUP_REMOVED lines=14> */
[----:B0-----:R2:W-:Y:S04]  /*1140*/  STG.E desc[UR6][R28.64], R31 ;  /* 0x0000001f1c007986 */ /* 0x0015e8000c101906 */
.L_x_564:
[----:B------:R-:W-:Y:S05]  /*1150*/  BSYNC.RECONVERGENT B0 ;  /* 0x0000000000007941 */ /* 0x000fea0003800200 */
.L_x_563:
        /* <DEDUP_REMOVED lines=13> */
.L_x_565:
        /* <DEDUP_REMOVED lines=11> */
        .weak           $__internal_29_$__cuda_sm20_div_s64
        .type           $__internal_29_$__cuda_sm20_div_s64,@function
        .size           $__internal_29_$__cuda_sm20_div_s64,(.L_x_812 - $__internal_29_$__cuda_sm20_div_s64)
$__internal_29_$__cuda_sm20_div_s64:
        /* <DEDUP_REMOVED lines=74> */
[----:B------:R-:W-:Y:S06]  /*1780*/  RET.REL.NODEC R32 `(_ZN2at6native63_GLOBAL__N__7310b794_30_DistributionGeometricKernel_cu_fa6e70a443distribution_elementwise_grid_stride_kernelIfLi4EZNS0_9templates4cuda21uniform_and_transformIifPNS_17CUDAGeneratorImplEZZZNS4_16geometric_kernelIS7_EEvRNS_18TensorIteratorBaseEdT_ENKUlvE_clEvENKUlvE1_clEvEUlfE_EEvSA_T1_T2_EUlP24curandStatePhilox4_32_10E0_ZNS1_27distribution_nullary_kernelIif6float4S7_SJ_SE_EEvSA_SG_RKT3_T4_EUlifE_EEvlNS_15PhiloxCudaStateESF_SG_) ;  /* 0xffffffe8201c7950 */ /* 0x000fec0003c3ffff */
.L_x_567:
        /* <DEDUP_REMOVED lines=15> */
.L_x_812:


//--------------------- .text._ZN2at6native63_GLOBAL__N__7310b794_30_DistributionGeometricKernel_cu_fa6e70a443distribution_elementwise_grid_stride_kernelIfLi4EZNS0_9templates4cuda21uniform_and_transformIifPNS_17CUDAGeneratorImplEZZZNS4_16geometric_kernelIS7_EEvRNS_18TensorIteratorBaseEdT_ENKUlvE_clEvENKUlvE1_clEvEUlfE_EEvSA_T1_T2_EUlP24curandStatePhilox4_32_10E_ZNS1_27distribution_nullary_kernelIif7double2S7_SJ_SE_EEvSA_SG_RKT3_T4_EUlifE0_EEvlNS_15PhiloxCudaStateESF_SG_ --------------------------
	.section	.text._ZN2at6native63_GLOBAL__N__7310b794_30_DistributionGeometricKernel_cu_fa6e70a443distribution_elementwise_grid_stride_kernelIfLi4EZNS0_9templates4cuda21uniform_and_transformIifPNS_17CUDAGeneratorImplEZZZNS4_16geometric_kernelIS7_EEvRNS_18TensorIteratorBaseEdT_ENKUlvE_clEvENKUlvE1_clEvEUlfE_EEvSA_T1_T2_EUlP24curandStatePhilox4_32_10E_ZNS1_27distribution_nullary_kernelIif7double2S7_SJ_SE_EEvSA_SG_RKT3_T4_EUlifE0_EEvlNS_15PhiloxCudaStateESF_SG_,"ax",@progbits
	.align	128
.text._ZN2at6native63_GLOBAL__N__7310b794_30_DistributionGeometricKernel_cu_fa6e70a443distribution_elementwise_grid_stride_kernelIfLi4EZNS0_9templates4cuda21uniform_and_transformIifPNS_17CUDAGeneratorImplEZZZNS4_16geometric_kernelIS7_EEvRNS_18TensorIteratorBaseEdT_ENKUlvE_clEvENKUlvE1_clEvEUlfE_EEvSA_T1_T2_EUlP24curandStatePhilox4_32_10E_ZNS1_27distribution_nullary_kernelIif7double2S7_SJ_SE_EEvSA_SG_RKT3_T4_EUlifE0_EEvlNS_15PhiloxCudaStateESF_SG_:
        .type           _ZN2at6native63_GLOBAL__N__7310b794_30_DistributionGeometricKernel_cu_fa6e70a443distribution_elementwise_grid_stride_kernelIfLi4EZNS0_9templates4cuda21uniform_and_transformIifPNS_17CUDAGeneratorImplEZZZNS4_16geometric_kernelIS7_EEvRNS_18TensorIteratorBaseEdT_ENKUlvE_clEvENKUlvE1_clEvEUlfE_EEvSA_T1_T2_EUlP24curandStatePhilox4_32_10E_ZNS1_27distribution_nullary_kernelIif7double2S7_SJ_SE_EEvSA_SG_RKT3_T4_EUlifE0_EEvlNS_15PhiloxCudaStateESF_SG_,@function
        .size           _ZN2at6native63_GLOBAL__N__7310b794_30_DistributionGeometricKernel_cu_fa6e70a443distribution_elementwise_grid_stride_kernelIfLi4EZNS0_9templates4cuda21uniform_and_transformIifPNS_17CUDAGeneratorImplEZZZNS4_16geometric_kernelIS7_EEvRNS_18TensorIteratorBaseEdT_ENKUlvE_clEvENKUlvE1_clEvEUlfE_EEvSA_T1_T2_EUlP24curandStatePhilox4_32_10E_ZNS1_27distribution_nullary_kernelIif7double2S7_SJ_SE_EEvSA_SG_RKT3_T4_EUlifE0_EEvlNS_15PhiloxCudaStateESF_SG_,(.L_x_814 - _ZN2at6native63_GLOBAL__N__7310b794_30_DistributionGeometricKernel_cu_fa6e70a443distribution_elementwise_grid_stride_kernelIfLi4EZNS0_9templates4cuda21uniform_and_transformIifPNS_17CUDAGeneratorImplEZZZNS4_16geometric_kernelIS7_EEvRNS_18TensorIteratorBaseEdT_ENKUlvE_clEvENKUlvE1_clEvEUlfE_EEvSA_T1_T2_EUlP24curandStatePhilox4_32_10E_ZNS1_27distribution_nullary_kernelIif7double2S7_SJ_SE_EEvSA_SG_RKT3_T4_EUlifE0_EEvlNS_15PhiloxCudaStateESF_SG_)
        .other          _ZN2at6native63_GLOBAL__N__7310b794_30_DistributionGeometricKernel_cu_fa6e70a443distribution_elementwise_grid_stride_kernelIfLi4EZNS0_9templates4cuda21uniform_and_transformIifPNS_17CUDAGeneratorImplEZZZNS4_16geometric_kernelIS7_EEvRNS_18TensorIteratorBaseEdT_ENKUlvE_clEvENKUlvE1_clEvEUlfE_EEvSA_T1_T2_EUlP24curandStatePhilox4_32_10E_ZNS1_27distribution_nullary_kernelIif7double2S7_SJ_SE_EEvSA_SG_RKT3_T4_EUlifE0_EEvlNS_15PhiloxCudaStateESF_SG_,@"STO_CUDA_ENTRY STV_DEFAULT"
_ZN2at6native63_GLOBAL__N__7310b794_30_DistributionGeometricKernel_cu_fa6e70a443distribution_elementwise_grid_stride_kernelIfLi4EZNS0_9templates4cuda21uniform_and_transformIifPNS_17CUDAGeneratorImplEZZZNS4_16geometric_kernelIS7_EEvRNS_18TensorIteratorBaseEdT_ENKUlvE_clEvENKUlvE1_clEvEUlfE_EEvSA_T1_T2_EUlP24curandStatePhilox4_32_10E_ZNS1_27distribution_nullary_kernelIif7double2S7_SJ_SE_EEvSA_SG_RKT3_T4_EUlifE0_EEvlNS_15PhiloxCudaStateESF_SG_:
        /* <DEDUP_REMOVED lines=112> */
.L_x_568:
[----:B------:R-:W-:-:S07]  /*0700*/  MOV R28, 0x720 ;  /* 0x00000720001c7802 */ /* 0x000fce0000000f00 */
[----:B------:R-:W-:Y:S05]  /*0710*/  CALL.REL.NOINC `($__internal_30_$__cuda_sm20_div_s64) ;  /* 0x0000004c00c07944 */ /* 0x000fea0003c00000 */
.L_x_569:
        /* <DEDUP_REMOVED lines=107> */
.L_x_590:
        /* <DEDUP_REMOVED lines=13> */
.L_x_571:
[----:B------:R-:W-:Y:S05]  /*0ea0*/  BSYNC.RECONVERGENT B0 ;  /* 0x0000000000007941 */ /* 0x000fea0003800200 */
.L_x_570:
        /* <DEDUP_REMOVED lines=67> */
.L_x_572:
        /* <DEDUP_REMOVED lines=9> */
.L_x_573:
        /* <DEDUP_REMOVED lines=36> */
[----:B--2---:R1:W-:Y:S02]  /*15b0*/  STG.E desc[UR76][R42.64], R37 ;  /* 0x000000252a007986 */ /* 0x0043e4000c10194c */
.L_x_576:
[----:B------:R-:W-:Y:S05]  /*15c0*/  BSYNC.RECONVERGENT B0 ;  /* 0x0000000000007941 */ /* 0x000fea0003800200 */
.L_x_575:
        /* <DEDUP_REMOVED lines=13> */
[----:B---3--:R2:W-:Y:S02]  /*16a0*/  STG.E desc[UR76][R26.64], R37 ;  /* 0x000000251a007986 */ /* 0x0085e4000c10194c */
.L_x_578:
[----:B------:R-:W-:Y:S05]  /*16b0*/  BSYNC.RECONVERGENT B0 ;  /* 0x0000000000007941 */ /* 0x000fea0003800200 */
.L_x_577:
        /* <DEDUP_REMOVED lines=9> */
.L_x_574:
        /* <DEDUP_REMOVED lines=237> */
.L_x_582:
        /* <DEDUP_REMOVED lines=8> */
[----:B0-----:R0:W-:Y:S02]  /*26a0*/  STG.E desc[UR76][R26.64], R39 ;  /* 0x000000271a007986 */ /* 0x0011e4000c10194c */
.L_x_581:
[----:B------:R-:W-:Y:S05]  /*26b0*/  BSYNC.RECONVERGENT B0 ;  /* 0x0000000000007941 */ /* 0x000fea0003800200 */
.L_x_580:
        /* <DEDUP_REMOVED lines=239> */
.L_x_585:
        /* <DEDUP_REMOVED lines=8> */
[----:B0-----:R0:W-:Y:S04]  /*3630*/  STG.E desc[UR76][R24.64], R35 ;  /* 0x0000002318007986 */ /* 0x0011e8000c10194c */
.L_x_584:
[----:B------:R-:W-:Y:S05]  /*3640*/  BSYNC.RECONVERGENT B0 ;  /* 0x0000000000007941 */ /* 0x000fea0003800200 */
.L_x_583:
        /* <DEDUP_REMOVED lines=245> */
.L_x_588:
[----:B------:R-:W0:Y:S02]  /*45a0*/  LDCU.64 UR48, c[0x0][0x540] ;  /* 0x0000a800ff3077ac */ /* 0x000e240008000a00 */
[----:B0-----:R-:W-:-:S04]  /*45b0*/  IADD3 R26, P0, PT, R26, UR48, RZ ;  /* 0x000000301a1a7c10 */ /* 0x001fc8000ff1e0ff */
[----:B------:R-:W-:-:S05]  /*45c0*/  IADD3.X R27, PT, PT, RZ, UR49, RZ, P0, !PT ;  /* 0x00000031ff1b7c10 */ /* 0x000fca00087fe4ff */
[----:B------:R0:W-:Y:S04]  /*45d0*/  STG.E desc[UR76][R26.64], R30 ;  /* 0x0000001e1a007986 */ /* 0x0001e8000c10194c */
.L_x_587:
[----:B------:R-:W-:Y:S05]  /*45e0*/  BSYNC.RECONVERGENT B0 ;  /* 0x0000000000007941 */ /* 0x000fea0003800200 */
.L_x_586:
        /* <DEDUP_REMOVED lines=244> */
.L_x_589:
[----:B------:R-:W0:Y:S02]  /*5530*/  LDCU.64 UR48, c[0x0][0x540] ;  /* 0x0000a800ff3077ac */ /* 0x000e240008000a00 */
[----:B0-----:R-:W-:-:S04]  /*5540*/  IADD3 R26, P0, PT, R26, UR48, RZ ;  /* 0x000000301a1a7c10 */ /* 0x001fc8000ff1e0ff */
[----:B------:R-:W-:-:S05]  /*5550*/  IADD3.X R27, PT, PT, RZ, UR49, RZ, P0, !PT ;  /* 0x00000031ff1b7c10 */ /* 0x000fca00087fe4ff */
[----:B------:R1:W-:Y:S04]  /*5560*/  STG.E desc[UR76][R26.64], R31 ;  /* 0x0000001f1a007986 */ /* 0x0003e8000c10194c */
.L_x_579:
        /* <DEDUP_REMOVED lines=11> */
        .weak           $__internal_30_$__cuda_sm20_div_s64
        .type           $__internal_30_$__cuda_sm20_div_s64,@function
        .size           $__internal_30_$__cuda_sm20_div_s64,(.L_x_814 - $__internal_30_$__cuda_sm20_div_s64)
$__internal_30_$__cuda_sm20_div_s64:
        /* <DEDUP_REMOVED lines=74> */
[----:B------:R-:W-:Y:S06]  /*5ac0*/  RET.REL.NODEC R28 `(_ZN2at6native63_GLOBAL__N__7310b794_30_DistributionGeometricKernel_cu_fa6e70a443distribution_elementwise_grid_stride_kernelIfLi4EZNS0_9templates4cuda21uniform_and_transformIifPNS_17CUDAGeneratorImplEZZZNS4_16geometric_kernelIS7_EEvRNS_18TensorIteratorBaseEdT_ENKUlvE_clEvENKUlvE1_clEvEUlfE_EEvSA_T1_T2_EUlP24curandStatePhilox4_32_10E_ZNS1_27distribution_nullary_kernelIif7double2S7_SJ_SE_EEvSA_SG_RKT3_T4_EUlifE0_EEvlNS_15PhiloxCudaStateESF_SG_) ;  /* 0xffffffa41c4c7950 */ /* 0x000fec0003c3ffff */
.L_x_591:
        /* <DEDUP_REMOVED lines=11> */
.L_x_814:


//--------------------- .text._ZN2at6native63_GLOBAL__N__7310b794_30_DistributionGeometricKernel_cu_fa6e70a443distribution_elementwise_grid_stride_kernelIfLi4EZNS0_9templates4cuda21uniform_and_transformIifPNS_17CUDAGeneratorImplEZZZNS4_16geometric_kernelIS7_EEvRNS_18TensorIteratorBaseEdT_ENKUlvE_clEvENKUlvE1_clEvEUlfE_EEvSA_T1_T2_EUlP24curandStatePhilox4_32_10E_ZNS1_27distribution_nullary_kernelIif7double2S7_SJ_SE_EEvSA_SG_RKT3_T4_EUlifE_EEvlNS_15PhiloxCudaStateESF_SG_ --------------------------
	.section	.text._ZN2at6native63_GLOBAL__N__7310b794_30_DistributionGeometricKernel_cu_fa6e70a443distribution_elementwise_grid_stride_kernelIfLi4EZNS0_9templates4cuda21uniform_and_transformIifPNS_17CUDAGeneratorImplEZZZNS4_16geometric_kernelIS7_EEvRNS_18TensorIteratorBaseEdT_ENKUlvE_clEvENKUlvE1_clEvEUlfE_EEvSA_T1_T2_EUlP24curandStatePhilox4_32_10E_ZNS1_27distribution_nullary_kernelIif7double2S7_SJ_SE_EEvSA_SG_RKT3_T4_EUlifE_EEvlNS_15PhiloxCudaStateESF_SG_,"ax",@progbits
	.align	128
.text._ZN2at6native63_GLOBAL__N__7310b794_30_DistributionGeometricKernel_cu_fa6e70a443distribution_elementwise_grid_stride_kernelIfLi4EZNS0_9templates4cuda21uniform_and_transformIifPNS_17CUDAGeneratorImplEZZZNS4_16geometric_kernelIS7_EEvRNS_18TensorIteratorBaseEdT_ENKUlvE_clEvENKUlvE1_clEvEUlfE_EEvSA_T1_T2_EUlP24curandStatePhilox4_32_10E_ZNS1_27distribution_nullary_kernelIif7double2S7_SJ_SE_EEvSA_SG_RKT3_T4_EUlifE_EEvlNS_15PhiloxCudaStateESF_SG_:
        .type           _ZN2at6native63_GLOBAL__N__7310b794_30_DistributionGeometricKernel_cu_fa6e70a443distribution_elementwise_grid_stride_kernelIfLi4EZNS0_9templates4cuda21uniform_and_transformIifPNS_17CUDAGeneratorImplEZZZNS4_16geometric_kernelIS7_EEvRNS_18TensorIteratorBaseEdT_ENKUlvE_clEvENKUlvE1_clEvEUlfE_EEvSA_T1_T2_EUlP24curandStatePhilox4_32_10E_ZNS1_27distribution_nullary_kernelIif7double2S7_SJ_SE_EEvSA_SG_RKT3_T4_EUlifE_EEvlNS_15PhiloxCudaStateESF_SG_,@function
        .size           _ZN2at6native63_GLOBAL__N__7310b794_30_DistributionGeometricKernel_cu_fa6e70a443distribution_elementwise_grid_stride_kernelIfLi4EZNS0_9templates4cuda21uniform_and_transformIifPNS_17CUDAGeneratorImplEZZZNS4_16geometric_kernelIS7_EEvRNS_18TensorIteratorBaseEdT_ENKUlvE_clEvENKUlvE1_clEvEUlfE_EEvSA_T1_T2_EUlP24curandStatePhilox4_32_10E_ZNS1_27distribution_nullary_kernelIif7double2S7_SJ_SE_EEvSA_SG_RKT3_T4_EUlifE_EEvlNS_15PhiloxCudaStateESF_SG_,(.L_x_816 - _ZN2at6native63_GLOBAL__N__7310b794_30_DistributionGeometricKernel_cu_fa6e70a443distribution_elementwise_grid_stride_kernelIfLi4EZNS0_9templates4cuda21uniform_and_transformIifPNS_17CUDAGeneratorImplEZZZNS4_16geometric_kernelIS7_EEvRNS_18TensorIteratorBaseEdT_ENKUlvE_clEvENKUlvE1_clEvEUlfE_EEvSA_T1_T2_EUlP24curandStatePhilox4_32_10E_ZNS1_27distribution_nullary_kernelIif7double2S7_SJ_SE_EEvSA_SG_RKT3_T4_EUlifE_EEvlNS_15PhiloxCudaStateESF_SG_)
        .other          _ZN2at6native63_GLOBAL__N__7310b794_30_DistributionGeometricKernel_cu_fa6e70a443distribution_elementwise_grid_stride_kernelIfLi4EZNS0_9templates4cuda21uniform_and_transformIifPNS_17CUDAGeneratorImplEZZZNS4_16geometric_kernelIS7_EEvRNS_18TensorIteratorBaseEdT_ENKUlvE_clEvENKUlvE1_clEvEUlfE_EEvSA_T1_T2_EUlP24curandStatePhilox4_32_10E_ZNS1_27distribution_nullary_kernelIif7double2S7_SJ_SE_EEvSA_SG_RKT3_T4_EUlifE_EEvlNS_15PhiloxCudaStateESF_SG_,@"STO_CUDA_ENTRY STV_DEFAULT"
_ZN2at6native63_GLOBAL__N__7310b794_30_DistributionGeometricKernel_cu_fa6e70a443distribution_elementwise_grid_stride_kernelIfLi4EZNS0_9templates4cuda21uniform_and_transformIifPNS_17CUDAGeneratorImplEZZZNS4_16geometric_kernelIS7_EEvRNS_18TensorIteratorBaseEdT_ENKUlvE_clEvENKUlvE1_clEvEUlfE_EEvSA_T1_T2_EUlP24curandStatePhilox4_32_10E_ZNS1_27distribution_nullary_kernelIif7double2S7_SJ_SE_EEvSA_SG_RKT3_T4_EUlifE_EEvlNS_15PhiloxCudaStateESF_SG_:
        /* <DEDUP_REMOVED lines=114> */
.L_x_592:
[----:B------:R-:W-:-:S07]  /*0720*/  MOV R24, 0x740 ;  /* 0x0000074000187802 */ /* 0x000fce0000000f00 */
[----:B------:R-:W-:Y:S05]  /*0730*/  CALL.REL.NOINC `($__internal_31_$__cuda_sm20_div_s64) ;  /* 0x0000000800f87944 */ /* 0x000fea0003c00000 */
.L_x_593:
        /* <DEDUP_REMOVED lines=33> */
.L_x_602:
        /* <DEDUP_REMOVED lines=13> */
.L_x_595:
[----:B------:R-:W-:Y:S05]  /*0a20*/  BSYNC.RECONVERGENT B0 ;  /* 0x0000000000007941 */ /* 0x000fea0003800200 */
.L_x_594:
        /* <DEDUP_REMOVED lines=51> */
.L_x_596:
        /* <DEDUP_REMOVED lines=9> */
.L_x_597:
        /* <DEDUP_REMOVED lines=32> */
[----:B0-----:R0:W-:Y:S04]  /*0ff0*/  STG.E desc[UR6][R46.64], R53 ;  /* 0x000000352e007986 */ /* 0x0011e8000c101906 */
.L_x_599:
[----:B------:R-:W-:Y:S05]  /*1000*/  BSYNC.RECONVERGENT B0 ;  /* 0x0000000000007941 */ /* 0x000fea0003800200 */
.L_x_598:
        /* <DEDUP_REMOVED lines=15> */
[----:B0-----:R1:W-:Y:S04]  /*1100*/  STG.E desc[UR6][R46.64], R49 ;  /* 0x000000312e007986 */ /* 0x0013e8000c101906 */
.L_x_601:
[----:B------:R-:W-:Y:S05]  /*1110*/  BSYNC.RECONVERGENT B0 ;  /* 0x0000000000007941 */ /* 0x000fea0003800200 */
.L_x_600:
        /* <DEDUP_REMOVED lines=32> */
        .weak           $__internal_31_$__cuda_sm20_div_s64
        .type           $__internal_31_$__cuda_sm20_div_s64,@function
        .size           $__internal_31_$__cuda_sm20_div_s64,(.L_x_816 - $__internal_31_$__cuda_sm20_div_s64)
$__internal_31_$__cuda_sm20_div_s64:
        /* <DEDUP_REMOVED lines=74> */
[----:B------:R-:W-:Y:S06]  /*17c0*/  RET.REL.NODEC R24 `(_ZN2at6native63_GLOBAL__N__7310b794_30_DistributionGeometricKernel_cu_fa6e70a443distribution_elementwise_grid_stride_kernelIfLi4EZNS0_9templates4cuda21uniform_and_transformIifPNS_17CUDAGeneratorImplEZZZNS4_16geometric_kernelIS7_EEvRNS_18TensorIteratorBaseEdT_ENKUlvE_clEvENKUlvE1_clEvEUlfE_EEvSA_T1_T2_EUlP24curandStatePhilox4_32_10E_ZNS1_27distribution_nullary_kernelIif7double2S7_SJ_SE_EEvSA_SG_RKT3_T4_EUlifE_EEvlNS_15PhiloxCudaStateESF_SG_) ;  /* 0xffffffe8180c7950 */ /* 0x000fec0003c3ffff */
.L_x_603:
        /* <DEDUP_REMOVED lines=11> */
.L_x_816:


//--------------------- .text._ZN2at6native63_GLOBAL__N__7310b794_30_DistributionGeometricKernel_cu_fa6e70a443distribution_elementwise_grid_stride_kernelIfLi4EZNS0_9templates4cuda21uniform_and_transformIafPNS_17CUDAGeneratorImplEZZZNS4_16geometric_kernelIS7_EEvRNS_18TensorIteratorBaseEdT_ENKUlvE_clEvENKUlvE0_clEvEUlfE_EEvSA_T1_T2_EUlP24curandStatePhilox4_32_10E0_ZNS1_27distribution_nullary_kernelIaf6float4S7_SJ_SE_EEvSA_SG_RKT3_T4_EUlifE0_EEvlNS_15PhiloxCudaStateESF_SG_ --------------------------
	.section	.text._ZN2at6native63_GLOBAL__N__7310b794_30_DistributionGeometricKernel_cu_fa6e70a443distribution_elementwise_grid_stride_kernelIfLi4EZNS0_9templates4cuda21uniform_and_transformIafPNS_17CUDAGeneratorImplEZZZNS4_16geometric_kernelIS7_EEvRNS_18TensorIteratorBaseEdT_ENKUlvE_clEvENKUlvE0_clEvEUlfE_EEvSA_T1_T2_EUlP24curandStatePhilox4_32_10E0_ZNS1_27distribution_nullary_kernelIaf6float4S7_SJ_SE_EEvSA_SG_RKT3_T4_EUlifE0_EEvlNS_15PhiloxCudaStateESF_SG_,"ax",@progbits
	.align	128
.text._ZN2at6native63_GLOBAL__N__7310b794_30_DistributionGeometricKernel_cu_fa6e70a443distribution_elementwise_grid_stride_kernelIfLi4EZNS0_9templates4cuda21uniform_and_transformIafPNS_17CUDAGeneratorImplEZZZNS4_16geometric_kernelIS7_EEvRNS_18TensorIteratorBaseEdT_ENKUlvE_clEvENKUlvE0_clEvEUlfE_EEvSA_T1_T2_EUlP24curandStatePhilox4_32_10E0_ZNS1_27distribution_nullary_kernelIaf6float4S7_SJ_SE_EEvSA_SG_RKT3_T4_EUlifE0_EEvlNS_15PhiloxCudaStateESF_SG_:
        .type           _ZN2at6native63_GLOBAL__N__7310b794_30_DistributionGeometricKernel_cu_fa6e70a443distribution_elementwise_grid_stride_kernelIfLi4EZNS0_9templates4cuda21uniform_and_transformIafPNS_17CUDAGeneratorImplEZZZNS4_16geometric_kernelIS7_EEvRNS_18TensorIteratorBaseEdT_ENKUlvE_clEvENKUlvE0_clEvEUlfE_EEvSA_T1_T2_EUlP24curandStatePhilox4_32_10E0_ZNS1_27distribution_nullary_kernelIaf6float4S7_SJ_SE_EEvSA_SG_RKT3_T4_EUlifE0_EEvlNS_15PhiloxCudaStateESF_SG_,@function
        .size           _ZN2at6native63_GLOBAL__N__7310b794_30_DistributionGeometricKernel_cu_fa6e70a443distribution_elementwise_grid_stride_kernelIfLi4EZNS0_9templates4cuda21uniform_and_transformIafPNS_17CUDAGeneratorImplEZZZNS4_16geometric_kernelIS7_EEvRNS_18TensorIteratorBaseEdT_ENKUlvE_clEvENKUlvE0_clEvEUlfE_EEvSA_T1_T2_EUlP24curandStatePhilox4_32_10E0_ZNS1_27distribution_nullary_kernelIaf6float4S7_SJ_SE_EEvSA_SG_RKT3_T4_EUlifE0_EEvlNS_15PhiloxCudaStateESF_SG_,(.L_x_818 - _ZN2at6native63_GLOBAL__N__7310b794_30_DistributionGeometricKernel_cu_fa6e70a443distribution_elementwise_grid_stride_kernelIfLi4EZNS0_9templates4cuda21uniform_and_transformIafPNS_17CUDAGeneratorImplEZZZNS4_16geometric_kernelIS7_EEvRNS_18TensorIteratorBaseEdT_ENKUlvE_clEvENKUlvE0_clEvEUlfE_EEvSA_T1_T2_EUlP24curandStatePhilox4_32_10E0_ZNS1_27distribution_nullary_kernelIaf6float4S7_SJ_SE_EEvSA_SG_RKT3_T4_EUlifE0_EEvlNS_15PhiloxCudaStateESF_SG_)
        .other          _ZN2at6native63_GLOBAL__N__7310b794_30_DistributionGeometricKernel_cu_fa6e70a443distribution_elementwise_grid_stride_kernelIfLi4EZNS0_9templates4cuda21uniform_and_transformIafPNS_17CUDAGeneratorImplEZZZNS4_16geometric_kernelIS7_EEvRNS_18TensorIteratorBaseEdT_ENKUlvE_clEvENKUlvE0_clEvEUlfE_EEvSA_T1_T2_EUlP24curandStatePhilox4_32_10E0_ZNS1_27distribution_nullary_kernelIaf6float4S7_SJ_SE_EEvSA_SG_RKT3_T4_EUlifE0_EEvlNS_15PhiloxCudaStateESF_SG_,@"STO_CUDA_ENTRY STV_DEFAULT"
_ZN2at6native63_GLOBAL__N__7310b794_30_DistributionGeometricKernel_cu_fa6e70a443distribution_elementwise_grid_stride_kernelIfLi4EZNS0_9templates4cuda21uniform_and_transformIafPNS_17CUDAGeneratorImplEZZZNS4_16geometric_kernelIS7_EEvRNS_18TensorIteratorBaseEdT_ENKUlvE_clEvENKUlvE0_clEvEUlfE_EEvSA_T1_T2_EUlP24curandStatePhilox4_32_10E0_ZNS1_27distribution_nullary_kernelIaf6float4S7_SJ_SE_EEvSA_SG_RKT3_T4_EUlifE0_EEvlNS_15PhiloxCudaStateESF_SG_:
        /* <DEDUP_REMOVED lines=114> */
.L_x_604:
[----:B------:R-:W-:-:S07]  /*0720*/  MOV R36, 0x740 ;  /* 0x0000074000247802 */ /* 0x000fce0000000f00 */
[----:B------:R-:W-:Y:S05]  /*0730*/  CALL.REL.NOINC `($__internal_32_$__cuda_sm20_div_s64) ;  /* 0x0000004c00a47944 */ /* 0x000fea0003c00000 */
.L_x_605:
        /* <DEDUP_REMOVED lines=88> */
.L_x_628:
        /* <DEDUP_REMOVED lines=13> */
.L_x_607:
[----:B0-----:R-:W-:Y:S05]  /*0d90*/  BSYNC.RECONVERGENT B0 ;  /* 0x0000000000007941 */ /* 0x001fea0003800200 */
.L_x_606:
        /* <DEDUP_REMOVED lines=62> */
.L_x_608:
        /* <DEDUP_REMOVED lines=9> */
.L_x_609:
        /* <DEDUP_REMOVED lines=35> */
[----:B0-----:R0:W-:Y:S02]  /*1440*/  STG.E.U8 desc[UR76][R28.64], R43 ;  /* 0x0000002b1c007986 */ /* 0x0011e4000c10114c */
.L_x_612:
[----:B------:R-:W-:Y:S05]  /*1450*/  BSYNC.RECONVERGENT B0 ;  /* 0x0000000000007941 */ /* 0x000fea0003800200 */
.L_x_611:
        /* <DEDUP_REMOVED lines=11> */
.L_x_614:
[----:B------:R-:W-:Y:S05]  /*1510*/  BSYNC.RECONVERGENT B0 ;  /* 0x0000000000007941 */ /* 0x000fea0003800200 */
.L_x_613:
        /* <DEDUP_REMOVED lines=11> */
.L_x_616:
[----:B------:R-:W-:Y:S05]  /*15d0*/  BSYNC.RECONVERGENT B0 ;  /* 0x0000000000007941 */ /* 0x000fea0003800200 */
.L_x_615:
        /* <DEDUP_REMOVED lines=9> */
[----:B0-----:R3:W-:Y:S01]  /*1670*/  STG.E.U8 desc[UR76][R28.64], R37 ;  /* 0x000000251c007986 */ /* 0x0017e2000c10114c */
[----:B------:R-:W-:Y:S05]  /*1680*/  BRA `(.L_x_617) ;  /* 0x0000003c00a47947 */ /* 0x000fea0003800000 */
.L_x_610:
        /* <DEDUP_REMOVED lines=232> */
.L_x_620:
        /* <DEDUP_REMOVED lines=10> */
[----:B0-----:R0:W-:Y:S02]  /*25b0*/  STG.E.U8 desc[UR76][R40.64], R43 ;  /* 0x0000002b28007986 */ /* 0x0011e4000c10114c */
.L_x_619:
[----:B------:R-:W-:Y:S05]  /*25c0*/  BSYNC.RECONVERGENT B0 ;  /* 0x0000000000007941 */ /* 0x000fea0003800200 */
.L_x_618:
        /* <DEDUP_REMOVED lines=233> */
.L_x_623:
        /* <DEDUP_REMOVED lines=10> */
[----:B0-----:R1:W-:Y:S04]  /*3500*/  STG.E.U8 desc[UR76][R28.64], R41 ;  /* 0x000000291c007986 */ /* 0x0013e8000c10114c */
.L_x_622:
[----:B------:R-:W-:Y:S05]  /*3510*/  BSYNC.RECONVERGENT B0 ;  /* 0x0000000000007941 */ /* 0x000fea0003800200 */
.L_x_621:
        /* <DEDUP_REMOVED lines=245> */
.L_x_626:
        /* <DEDUP_REMOVED lines=10> */
[----:B0-----:R1:W-:Y:S02]  /*4510*/  STG.E.U8 desc[UR76][R36.64], R41 ;  /* 0x0000002924007986 */ /* 0x0013e4000c10114c */
.L_x_625:
[----:B------:R-:W-:Y:S05]  /*4520*/  BSYNC.RECONVERGENT B0 ;  /* 0x0000000000007941 */ /* 0x000fea0003800200 */
.L_x_624:
        /* <DEDUP_REMOVED lines=244> */
.L_x_627:
        /* <DEDUP_REMOVED lines=11> */
.L_x_617:
        /* <DEDUP_REMOVED lines=11> */
        .weak           $__internal_32_$__cuda_sm20_div_s64
        .type           $__internal_32_$__cuda_sm20_div_s64,@function
        .size           $__internal_32_$__cuda_sm20_div_s64,(.L_x_818 - $__internal_32_$__cuda_sm20_div_s64)
$__internal_32_$__cuda_sm20_div_s64:
        /* <DEDUP_REMOVED lines=74> */
[----:B------:R-:W-:Y:S06]  /*5a70*/  RET.REL.NODEC R36 `(_ZN2at6native63_GLOBAL__N__7310b794_30_DistributionGeometricKernel_cu_fa6e70a443distribution_elementwise_grid_stride_kernelIfLi4EZNS0_9templates4cuda21uniform_and_transformIafPNS_17CUDAGeneratorImplEZZZNS4_16geometric_kernelIS7_EEvRNS_18TensorIteratorBaseEdT_ENKUlvE_clEvENKUlvE0_clEvEUlfE_EEvSA_T1_T2_EUlP24curandStatePhilox4_32_10E0_ZNS1_27distribution_nullary_kernelIaf6float4S7_SJ_SE_EEvSA_SG_RKT3_T4_EUlifE0_EEvlNS_15PhiloxCudaStateESF_SG_) ;  /* 0xffffffa424607950 */ /* 0x000fec0003c3ffff */
.L_x_629:
        /* <DEDUP_REMOVED lines=16> */
.L_x_818:


//--------------------- .text._ZN2at6native63_GLOBAL__N__7310b794_30_DistributionGeometricKernel_cu_fa6e70a443distribution_elementwise_grid_stride_kernelIfLi4EZNS0_9templates4cuda21uniform_and_transformIafPNS_17CUDAGeneratorImplEZZZNS4_16geometric_kernelIS7_EEvRNS_18TensorIteratorBaseEdT_ENKUlvE_clEvENKUlvE0_clEvEUlfE_EEvSA_T1_T2_EUlP24curandStatePhilox4_32_10E0_ZNS1_27distribution_nullary_kernelIaf6float4S7_SJ_SE_EEvSA_SG_RKT3_T4_EUlifE_EEvlNS_15PhiloxCudaStateESF_SG_ --------------------------
	.section	.text._ZN2at6native63_GLOBAL__N__7310b794_30_DistributionGeometricKernel_cu_fa6e70a443distribution_elementwise_grid_stride_kernelIfLi4EZNS0_9templates4cuda21uniform_and_transformIafPNS_17CUDAGeneratorImplEZZZNS4_16geometric_kernelIS7_EEvRNS_18TensorIteratorBaseEdT_ENKUlvE_clEvENKUlvE0_clEvEUlfE_EEvSA_T1_T2_EUlP24curandStatePhilox4_32_10E0_ZNS1_27distribution_nullary_kernelIaf6float4S7_SJ_SE_EEvSA_SG_RKT3_T4_EUlifE_EEvlNS_15PhiloxCudaStateESF_SG_,"ax",@progbits
	.align	128
.text._ZN2at6native63_GLOBAL__N__7310b794_30_DistributionGeometricKernel_cu_fa6e70a443distribution_elementwise_grid_stride_kernelIfLi4EZNS0_9templates4cuda21uniform_and_transformIafPNS_17CUDAGeneratorImplEZZZNS4_16geometric_kernelIS7_EEvRNS_18TensorIteratorBaseEdT_ENKUlvE_clEvENKUlvE0_clEvEUlfE_EEvSA_T1_T2_EUlP24curandStatePhilox4_32_10E0_ZNS1_27distribution_nullary_kernelIaf6float4S7_SJ_SE_EEvSA_SG_RKT3_T4_EUlifE_EEvlNS_15PhiloxCudaStateESF_SG_:
        .type           _ZN2at6native63_GLOBAL__N__7310b794_30_DistributionGeometricKernel_cu_fa6e70a443distribution_elementwise_grid_stride_kernelIfLi4EZNS0_9templates4cuda21uniform_and_transformIafPNS_17CUDAGeneratorImplEZZZNS4_16geometric_kernelIS7_EEvRNS_18TensorIteratorBaseEdT_ENKUlvE_clEvENKUlvE0_clEvEUlfE_EEvSA_T1_T2_EUlP24curandStatePhilox4_32_10E0_ZNS1_27distribution_nullary_kernelIaf6float4S7_SJ_SE_EEvSA_SG_RKT3_T4_EUlifE_EEvlNS_15PhiloxCudaStateESF_SG_,@function
        .size           _ZN2at6native63_GLOBAL__N__7310b794_30_DistributionGeometricKernel_cu_fa6e70a443distribution_elementwise_grid_stride_kernelIfLi4EZNS0_9templates4cuda21uniform_and_transformIafPNS_17CUDAGeneratorImplEZZZNS4_16geometric_kernelIS7_EEvRNS_18TensorIteratorBaseEdT_ENKUlvE_clEvENKUlvE0_clEvEUlfE_EEvSA_T1_T2_EUlP24curandStatePhilox4_32_10E0_ZNS1_27distribution_nullary_kernelIaf6float4S7_SJ_SE_EEvSA_SG_RKT3_T4_EUlifE_EEvlNS_15PhiloxCudaStateESF_SG_,(.L_x_820 - _ZN2at6native63_GLOBAL__N__7310b794_30_DistributionGeometricKernel_cu_fa6e70a443distribution_elementwise_grid_stride_kernelIfLi4EZNS0_9templates4cuda21uniform_and_transformIafPNS_17CUDAGeneratorImplEZZZNS4_16geometric_kernelIS7_EEvRNS_18TensorIteratorBaseEdT_ENKUlvE_clEvENKUlvE0_clEvEUlfE_EEvSA_T1_T2_EUlP24curandStatePhilox4_32_10E0_ZNS1_27distribution_nullary_kernelIaf6float4S7_SJ_SE_EEvSA_SG_RKT3_T4_EUlifE_EEvlNS_15PhiloxCudaStateESF_SG_)
        .other          _ZN2at6native63_GLOBAL__N__7310b794_30_DistributionGeometricKernel_cu_fa6e70a443distribution_elementwise_grid_stride_kernelIfLi4EZNS0_9templates4cuda21uniform_and_transformIafPNS_17CUDAGeneratorImplEZZZNS4_16geometric_kernelIS7_EEvRNS_18TensorIteratorBaseEdT_ENKUlvE_clEvENKUlvE0_clEvEUlfE_EEvSA_T1_T2_EUlP24curandStatePhilox4_32_10E0_ZNS1_27distribution_nullary_kernelIaf6float4S7_SJ_SE_EEvSA_SG_RKT3_T4_EUlifE_EEvlNS_15PhiloxCudaStateESF_SG_,@"STO_CUDA_ENTRY STV_DEFAULT"
_ZN2at6native63_GLOBAL__N__7310b794_30_DistributionGeometricKernel_cu_fa6e70a443distribution_elementwise_grid_stride_kernelIfLi4EZNS0_9templates4cuda21uniform_and_transformIafPNS_17CUDAGeneratorImplEZZZNS4_16geometric_kernelIS7_EEvRNS_18TensorIteratorBaseEdT_ENKUlvE_clEvENKUlvE0_clEvEUlfE_EEvSA_T1_T2_EUlP24curandStatePhilox4_32_10E0_ZNS1_27distribution_nullary_kernelIaf6float4S7_SJ_SE_EEvSA_SG_RKT3_T4_EUlifE_EEvlNS_15PhiloxCudaStateESF_SG_:
        /* <DEDUP_REMOVED lines=114> */
.L_x_630:
[----:B------:R-:W-:-:S07]  /*0720*/  MOV R32, 0x740 ;  /* 0x0000074000207802 */ /* 0x000fce0000000f00 */
[----:B------:R-:W-:Y:S05]  /*0730*/  CALL.REL.NOINC `($__internal_33_$__cuda_sm20_div_s64) ;  /* 0x0000000800e87944 */ /* 0x000fea0003c00000 */
.L_x_631:
        /* <DEDUP_REMOVED lines=23> */
.L_x_643:
        /* <DEDUP_REMOVED lines=13> */
.L_x_633:
[----:B---3--:R-:W-:Y:S05]  /*0980*/  BSYNC.RECONVERGENT B0 ;  /* 0x0000000000007941 */ /* 0x008fea0003800200 */
.L_x_632:
        /* <DEDUP_REMOVED lines=51> */
.L_x_634:
        /* <DEDUP_REMOVED lines=9> */
.L_x_635:
        /* <DEDUP_REMOVED lines=31> */
[----:B0-----:R0:W-:Y:S04]  /*0f40*/  STG.E.U8 desc[UR6][R28.64], R53 ;  /* 0x000000351c007986 */ /* 0x0011e8000c101106 */
.L_x_637:
[----:B------:R-:W-:Y:S05]  /*0f50*/  BSYNC.RECONVERGENT B0 ;  /* 0x0000000000007941 */ /* 0x000fea0003800200 */
.L_x_636:
        /* <DEDUP_REMOVED lines=14> */
[----:B0-----:R1:W-:Y:S04]  /*1040*/  STG.E.U8 desc[UR6][R28.64], R53 ;  /* 0x000000351c007986 */ /* 0x0013e8000c101106 */
.L_x_639:
[----:B------:R-:W-:Y:S05]  /*1050*/  BSYNC.RECONVERGENT B0 ;  /* 0x0000000000007941 */ /* 0x000fea0003800200 */
.L_x_638:
        /* <DEDUP_REMOVED lines=14> */
[----:B0-----:R2:W-:Y:S04]  /*1140*/  STG.E.U8 desc[UR6][R28.64], R31 ;  /* 0x0000001f1c007986 */ /* 0x0015e8000c101106 */
.L_x_641:
[----:B------:R-:W-:Y:S05]  /*1150*/  BSYNC.RECONVERGENT B0 ;  /* 0x0000000000007941 */ /* 0x000fea0003800200 */
.L_x_640:
        /* <DEDUP_REMOVED lines=13> */
.L_x_642:
        /* <DEDUP_REMOVED lines=11> */
        .weak           $__internal_33_$__cuda_sm20_div_s64
        .type           $__internal_33_$__cuda_sm20_div_s64,@function
        .size           $__internal_33_$__cuda_sm20_div_s64,(.L_x_820 - $__internal_33_$__cuda_sm20_div_s64)
$__internal_33_$__cuda_sm20_div_s64:
        /* <DEDUP_REMOVED lines=74> */
[----:B------:R-:W-:Y:S06]  /*1780*/  RET.REL.NODEC R32 `(_ZN2at6native63_GLOBAL__N__7310b794_30_DistributionGeometricKernel_cu_fa6e70a443distribution_elementwise_grid_stride_kernelIfLi4EZNS0_9templates4cuda21uniform_and_transformIafPNS_17CUDAGeneratorImplEZZZNS4_16geometric_kernelIS7_EEvRNS_18TensorIteratorBaseEdT_ENKUlvE_clEvENKUlvE0_clEvEUlfE_EEvSA_T1_T2_EUlP24curandStatePhilox4_32_10E0_ZNS1_27distribution_nullary_kernelIaf6float4S7_SJ_SE_EEvSA_SG_RKT3_T4_EUlifE_EEvlNS_15PhiloxCudaStateESF_SG_) ;  /* 0xffffffe8201c7950 */ /* 0x000fec0003c3ffff */
.L_x_644:
        /* <DEDUP_REMOVED lines=15> */
.L_x_820:


//--------------------- .text._ZN2at6native63_GLOBAL__N__7310b794_30_DistributionGeometricKernel_cu_fa6e70a443distribution_elementwise_grid_stride_kernelIfLi4EZNS0_9templates4cuda21uniform_and_transformIafPNS_17CUDAGeneratorImplEZZZNS4_16geometric_kernelIS7_EEvRNS_18TensorIteratorBaseEdT_ENKUlvE_clEvENKUlvE0_clEvEUlfE_EEvSA_T1_T2_EUlP24curandStatePhilox4_32_10E_ZNS1_27distribution_nullary_kernelIaf7double2S7_SJ_SE_EEvSA_SG_RKT3_T4_EUlifE0_EEvlNS_15PhiloxCudaStateESF_SG_ --------------------------
	.section	.text._ZN2at6native63_GLOBAL__N__7310b794_30_DistributionGeometricKernel_cu_fa6e70a443distribution_elementwise_grid_stride_kernelIfLi4EZNS0_9templates4cuda21uniform_and_transformIafPNS_17CUDAGeneratorImplEZZZNS4_16geometric_kernelIS7_EEvRNS_18TensorIteratorBaseEdT_ENKUlvE_clEvENKUlvE0_clEvEUlfE_EEvSA_T1_T2_EUlP24curandStatePhilox4_32_10E_ZNS1_27distribution_nullary_kernelIaf7double2S7_SJ_SE_EEvSA_SG_RKT3_T4_EUlifE0_EEvlNS_15PhiloxCudaStateESF_SG_,"ax",@progbits
	.align	128
.text._ZN2at6native63_GLOBAL__N__7310b794_30_DistributionGeometricKernel_cu_fa6e70a443distribution_elementwise_grid_stride_kernelIfLi4EZNS0_9templates4cuda21uniform_and_transformIafPNS_17CUDAGeneratorImplEZZZNS4_16geometric_kernelIS7_EEvRNS_18TensorIteratorBaseEdT_ENKUlvE_clEvENKUlvE0_clEvEUlfE_EEvSA_T1_T2_EUlP24curandStatePhilox4_32_10E_ZNS1_27distribution_nullary_kernelIaf7double2S7_SJ_SE_EEvSA_SG_RKT3_T4_EUlifE0_EEvlNS_15PhiloxCudaStateESF_SG_:
        .type           _ZN2at6native63_GLOBAL__N__7310b794_30_DistributionGeometricKernel_cu_fa6e70a443distribution_elementwise_grid_stride_kernelIfLi4EZNS0_9templates4cuda21uniform_and_transformIafPNS_17CUDAGeneratorImplEZZZNS4_16geometric_kernelIS7_EEvRNS_18TensorIteratorBaseEdT_ENKUlvE_clEvENKUlvE0_clEvEUlfE_EEvSA_T1_T2_EUlP24curandStatePhilox4_32_10E_ZNS1_27distribution_nullary_kernelIaf7double2S7_SJ_SE_EEvSA_SG_RKT3_T4_EUlifE0_EEvlNS_15PhiloxCudaStateESF_SG_,@function
        .size           _ZN2at6native63_GLOBAL__N__7310b794_30_DistributionGeometricKernel_cu_fa6e70a443distribution_elementwise_grid_stride_kernelIfLi4EZNS0_9templates4cuda21uniform_and_transformIafPNS_17CUDAGeneratorImplEZZZNS4_16geometric_kernelIS7_EEvRNS_18TensorIteratorBaseEdT_ENKUlvE_clEvENKUlvE0_clEvEUlfE_EEvSA_T1_T2_EUlP24curandStatePhilox4_32_10E_ZNS1_27distribution_nullary_kernelIaf7double2S7_SJ_SE_EEvSA_SG_RKT3_T4_EUlifE0_EEvlNS_15PhiloxCudaStateESF_SG_,(.L_x_822 - _ZN2at6native63_GLOBAL__N__7310b794_30_DistributionGeometricKernel_cu_fa6e70a443distribution_elementwise_grid_stride_kernelIfLi4EZNS0_9templates4cuda21uniform_and_transformIafPNS_17CUDAGeneratorImplEZZZNS4_16geometric_kernelIS7_EEvRNS_18TensorIteratorBaseEdT_ENKUlvE_clEvENKUlvE0_clEvEUlfE_EEvSA_T1_T2_EUlP24curandStatePhilox4_32_10E_ZNS1_27distribution_nullary_kernelIaf7double2S7_SJ_SE_EEvSA_SG_RKT3_T4_EUlifE0_EEvlNS_15PhiloxCudaStateESF_SG_)
        .other          _ZN2at6native63_GLOBAL__N__7310b794_30_DistributionGeometricKernel_cu_fa6e70a443distribution_elementwise_grid_stride_kernelIfLi4EZNS0_9templates4cuda21uniform_and_transformIafPNS_17CUDAGeneratorImplEZZZNS4_16geometric_kernelIS7_EEvRNS_18TensorIteratorBaseEdT_ENKUlvE_clEvENKUlvE0_clEvEUlfE_EEvSA_T1_T2_EUlP24curandStatePhilox4_32_10E_ZNS1_27distribution_nullary_kernelIaf7double2S7_SJ_SE_EEvSA_SG_RKT3_T4_EUlifE0_EEvlNS_15PhiloxCudaStateESF_SG_,@"STO_CUDA_ENTRY STV_DEFAULT"
_ZN2at6native63_GLOBAL__N__7310b794_30_DistributionGeometricKernel_cu_fa6e70a443distribution_elementwise_grid_stride_kernelIfLi4EZNS0_9templates4cuda21uniform_and_transformIafPNS_17CUDAGeneratorImplEZZZNS4_16geometric_kernelIS7_EEvRNS_18TensorIteratorBaseEdT_ENKUlvE_clEvENKUlvE0_clEvEUlfE_EEvSA_T1_T2_EUlP24curandStatePhilox4_32_10E_ZNS1_27distribution_nullary_kernelIaf7double2S7_SJ_SE_EEvSA_SG_RKT3_T4_EUlifE0_EEvlNS_15PhiloxCudaStateESF_SG_:
        /* <DEDUP_REMOVED lines=112> */
.L_x_645:
[----:B------:R-:W-:-:S07]  /*0700*/  MOV R28, 0x720 ;  /* 0x00000720001c7802 */ /* 0x000fce0000000f00 */
[----:B------:R-:W-:Y:S05]  /*0710*/  CALL.REL.NOINC `($__internal_34_$__cuda_sm20_div_s64) ;  /* 0x0000004c00c07944 */ /* 0x000fea0003c00000 */
.L_x_646:
        /* <DEDUP_REMOVED lines=107> */
.L_x_667:
        /* <DEDUP_REMOVED lines=13> */
.L_x_648:
[----:B------:R-:W-:Y:S05]  /*0ea0*/  BSYNC.RECONVERGENT B0 ;  /* 0x0000000000007941 */ /* 0x000fea0003800200 */
.L_x_647:
        /* <DEDUP_REMOVED lines=67> */
.L_x_649:
        /* <DEDUP_REMOVED lines=9> */
.L_x_650:
        /* <DEDUP_REMOVED lines=36> */
[----:B--2---:R1:W-:Y:S02]  /*15b0*/  STG.E.U8 desc[UR76][R42.64], R37 ;  /* 0x000000252a007986 */ /* 0x0043e4000c10114c */
.L_x_653:
[----:B------:R-:W-:Y:S05]  /*15c0*/  BSYNC.RECONVERGENT B0 ;  /* 0x0000000000007941 */ /* 0x000fea0003800200 */
.L_x_652:
        /* <DEDUP_REMOVED lines=13> */
[----:B---3--:R2:W-:Y:S02]  /*16a0*/  STG.E.U8 desc[UR76][R26.64], R37 ;  /* 0x000000251a007986 */ /* 0x0085e4000c10114c */
.L_x_655:
[----:B------:R-:W-:Y:S05]  /*16b0*/  BSYNC.RECONVERGENT B0 ;  /* 0x0000000000007941 */ /* 0x000fea0003800200 */
.L_x_654:
[----:B------:R-:W-:Y:S01]  /*16c0*/  IADD3 R25, P1, PT, R38, R11, RZ ;  /* 0x0000000b26197210 */ /* 0x000fe20007f3e0ff */
[----:B0-----:R3:W-:Y:S03]  /*16d0*/  @!P0 STG.E.U8 desc[UR76][R40.64], R28 ;  /* 0x0000001c28008986 */ /* 0x0017e6000c10114c */
[----:B------:R-:W-:Y:S02]  /*16e0*/  ISETP.GE.U32.AND P0, PT, R25, R22, PT ;  /* 0x000000161900720c */ /* 0x000fe40003f06070 */
[----:B------:R-:W-:-:S04]  /*16f0*/  IADD3.X R24, PT, PT, RZ, R12, RZ, P1, !PT ;  /* 0x0000000cff187210 */ /* 0x000fc80000ffe4ff */
[----:B------:R-:W-:-:S13]  /*1700*/  ISETP.GE.AND.EX P0, PT, R24, R23, PT, P0 ;  /* 0x000000171800720c */ /* 0x000fda0003f06300 */
[----:B---3--:R-:W-:Y:S05]  /*1710*/  @P0 BRA `(.L_x_656) ;  /* 0x0000003c00940947 */ /* 0x008fea0003800000 */
[----:B------:R-:W0:Y:S02]  /*1720*/  LDC.64 R24, c[0x0][0x540] ;  /* 0x00015000ff187b82 */ /* 0x000e240000000a00 */
[----:B0-----:R3:W-:Y:S01]  /*1730*/  STG.E.U8 desc[UR76][R24.64], R29 ;  /* 0x0000001d18007986 */ /* 0x0017e2000c10114c */
[----:B------:R-:W-:Y:S05]  /*1740*/  BRA `(.L_x_656) ;  /* 0x0000003c00887947 */ /* 0x000fea0003800000 */
.L_x_651:
        /* <DEDUP_REMOVED lines=237> */
.L_x_659:
        /* <DEDUP_REMOVED lines=8> */
[----:B0-----:R0:W-:Y:S02]  /*26a0*/  STG.E.U8 desc[UR76][R26.64], R39 ;  /* 0x000000271a007986 */ /* 0x0011e4000c10114c */
.L_x_658:
[----:B------:R-:W-:Y:S05]  /*26b0*/  BSYNC.RECONVERGENT B0 ;  /* 0x0000000000007941 */ /* 0x000fea0003800200 */
.L_x_657:
        /* <DEDUP_REMOVED lines=239> */
.L_x_662:
        /* <DEDUP_REMOVED lines=8> */
[----:B0-----:R0:W-:Y:S04]  /*3630*/  STG.E.U8 desc[UR76][R24.64], R35 ;  /* 0x0000002318007986 */ /* 0x0011e8000c10114c */
.L_x_661:
[----:B------:R-:W-:Y:S05]  /*3640*/  BSYNC.RECONVERGENT B0 ;  /* 0x0000000000007941 */ /* 0x000fea0003800200 */
.L_x_660:
        /* <DEDUP_REMOVED lines=245> */
.L_x_665:
[----:B------:R-:W0:Y:S02]  /*45a0*/  LDCU.64 UR48, c[0x0][0x540] ;  /* 0x0000a800ff3077ac */ /* 0x000e240008000a00 */
[----:B0-----:R-:W-:-:S04]  /*45b0*/  IADD3 R26, P0, PT, R26, UR48, RZ ;  /* 0x000000301a1a7c10 */ /* 0x001fc8000ff1e0ff */
[----:B------:R-:W-:-:S05]  /*45c0*/  IADD3.X R27, PT, PT, RZ, UR49, RZ, P0, !PT ;  /* 0x00000031ff1b7c10 */ /* 0x000fca00087fe4ff */
[----:B------:R0:W-:Y:S04]  /*45d0*/  STG.E.U8 desc[UR76][R26.64], R30 ;  /* 0x0000001e1a007986 */ /* 0x0001e8000c10114c */
.L_x_664:
[----:B------:R-:W-:Y:S05]  /*45e0*/  BSYNC.RECONVERGENT B0 ;  /* 0x0000000000007941 */ /* 0x000fea0003800200 */
.L_x_663:
        /* <DEDUP_REMOVED lines=244> */
.L_x_666:
[----:B------:R-:W0:Y:S02]  /*5530*/  LDCU.64 UR48, c[0x0][0x540] ;  /* 0x0000a800ff3077ac */ /* 0x000e240008000a00 */
[----:B0-----:R-:W-:-:S04]  /*5540*/  IADD3 R26, P0, PT, R26, UR48, RZ ;  /* 0x000000301a1a7c10 */ /* 0x001fc8000ff1e0ff */
[----:B------:R-:W-:-:S05]  /*5550*/  IADD3.X R27, PT, PT, RZ, UR49, RZ, P0, !PT ;  /* 0x00000031ff1b7c10 */ /* 0x000fca00087fe4ff */
[----:B------:R1:W-:Y:S04]  /*5560*/  STG.E.U8 desc[UR76][R26.64], R31 ;  /* 0x0000001f1a007986 */ /* 0x0003e8000c10114c */
.L_x_656:
        /* <DEDUP_REMOVED lines=11> */
        .weak           $__internal_34_$__cuda_sm20_div_s64
        .type           $__internal_34_$__cuda_sm20_div_s64,@function
        .size           $__internal_34_$__cuda_sm20_div_s64,(.L_x_822 - $__internal_34_$__cuda_sm20_div_s64)
$__internal_34_$__cuda_sm20_div_s64:
        /* <DEDUP_REMOVED lines=74> */
[----:B------:R-:W-:Y:S06]  /*5ac0*/  RET.REL.NODEC R28 `(_ZN2at6native63_GLOBAL__N__7310b794_30_DistributionGeometricKernel_cu_fa6e70a443distribution_elementwise_grid_stride_kernelIfLi4EZNS0_9templates4cuda21uniform_and_transformIafPNS_17CUDAGeneratorImplEZZZNS4_16geometric_kernelIS7_EEvRNS_18TensorIteratorBaseEdT_ENKUlvE_clEvENKUlvE0_clEvEUlfE_EEvSA_T1_T2_EUlP24curandStatePhilox4_32_10E_ZNS1_27distribution_nullary_kernelIaf7double2S7_SJ_SE_EEvSA_SG_RKT3_T4_EUlifE0_EEvlNS_15PhiloxCudaStateESF_SG_) ;  /* 0xffffffa41c4c7950 */ /* 0x000fec0003c3ffff */
.L_x_668:
        /* <DEDUP_REMOVED lines=11> */
.L_x_822:


//--------------------- .text._ZN2at6native63_GLOBAL__N__7310b794_30_DistributionGeometricKernel_cu_fa6e70a443distribution_elementwise_grid_stride_kernelIfLi4EZNS0_9templates4cuda21uniform_and_transformIafPNS_17CUDAGeneratorImplEZZZNS4_16geometric_kernelIS7_EEvRNS_18TensorIteratorBaseEdT_ENKUlvE_clEvENKUlvE0_clEvEUlfE_EEvSA_T1_T2_EUlP24curandStatePhilox4_32_10E_ZNS1_27distribution_nullary_kernelIaf7double2S7_SJ_SE_EEvSA_SG_RKT3_T4_EUlifE_EEvlNS_15PhiloxCudaStateESF_SG_ --------------------------
	.section	.text._ZN2at6native63_GLOBAL__N__7310b794_30_DistributionGeometricKernel_cu_fa6e70a443distribution_elementwise_grid_stride_kernelIfLi4EZNS0_9templates4cuda21uniform_and_transformIafPNS_17CUDAGeneratorImplEZZZNS4_16geometric_kernelIS7_EEvRNS_18TensorIteratorBaseEdT_ENKUlvE_clEvENKUlvE0_clEvEUlfE_EEvSA_T1_T2_EUlP24curandStatePhilox4_32_10E_ZNS1_27distribution_nullary_kernelIaf7double2S7_SJ_SE_EEvSA_SG_RKT3_T4_EUlifE_EEvlNS_15PhiloxCudaStateESF_SG_,"ax",@progbits
	.align	128
.text._ZN2at6native63_GLOBAL__N__7310b794_30_DistributionGeometricKernel_cu_fa6e70a443distribution_elementwise_grid_stride_kernelIfLi4EZNS0_9templates4cuda21uniform_and_transformIafPNS_17CUDAGeneratorImplEZZZNS4_16geometric_kernelIS7_EEvRNS_18TensorIteratorBaseEdT_ENKUlvE_clEvENKUlvE0_clEvEUlfE_EEvSA_T1_T2_EUlP24curandStatePhilox4_32_10E_ZNS1_27distribution_nullary_kernelIaf7double2S7_SJ_SE_EEvSA_SG_RKT3_T4_EUlifE_EEvlNS_15PhiloxCudaStateESF_SG_:
        .type           _ZN2at6native63_GLOBAL__N__7310b794_30_DistributionGeometricKernel_cu_fa6e70a443distribution_elementwise_grid_stride_kernelIfLi4EZNS0_9templates4cuda21uniform_and_transformIafPNS_17CUDAGeneratorImplEZZZNS4_16geometric_kernelIS7_EEvRNS_18TensorIteratorBaseEdT_ENKUlvE_clEvENKUlvE0_clEvEUlfE_EEvSA_T1_T2_EUlP24curandStatePhilox4_32_10E_ZNS1_27distribution_nullary_kernelIaf7double2S7_SJ_SE_EEvSA_SG_RKT3_T4_EUlifE_EEvlNS_15PhiloxCudaStateESF_SG_,@function
        .size           _ZN2at6native63_GLOBAL__N__7310b794_30_DistributionGeometricKernel_cu_fa6e70a443distribution_elementwise_grid_stride_kernelIfLi4EZNS0_9templates4cuda21uniform_and_transformIafPNS_17CUDAGeneratorImplEZZZNS4_16geometric_kernelIS7_EEvRNS_18TensorIteratorBaseEdT_ENKUlvE_clEvENKUlvE0_clEvEUlfE_EEvSA_T1_T2_EUlP24curandStatePhilox4_32_10E_ZNS1_27distribution_nullary_kernelIaf7double2S7_SJ_SE_EEvSA_SG_RKT3_T4_EUlifE_EEvlNS_15PhiloxCudaStateESF_SG_,(.L_x_824 - _ZN2at6native63_GLOBAL__N__7310b794_30_DistributionGeometricKernel_cu_fa6e70a443distribution_elementwise_grid_stride_kernelIfLi4EZNS0_9templates4cuda21uniform_and_transformIafPNS_17CUDAGeneratorImplEZZZNS4_16geometric_kernelIS7_EEvRNS_18TensorIteratorBaseEdT_ENKUlvE_clEvENKUlvE0_clEvEUlfE_EEvSA_T1_T2_EUlP24curandStatePhilox4_32_10E_ZNS1_27distribution_nullary_kernelIaf7double2S7_SJ_SE_EEvSA_SG_RKT3_T4_EUlifE_EEvlNS_15PhiloxCudaStateESF_SG_)
        .other          _ZN2at6native63_GLOBAL__N__7310b794_30_DistributionGeometricKernel_cu_fa6e70a443distribution_elementwise_grid_stride_kernelIfLi4EZNS0_9templates4cuda21uniform_and_transformIafPNS_17CUDAGeneratorImplEZZZNS4_16geometric_kernelIS7_EEvRNS_18TensorIteratorBaseEdT_ENKUlvE_clEvENKUlvE0_clEvEUlfE_EEvSA_T1_T2_EUlP24curandStatePhilox4_32_10E_ZNS1_27distribution_nullary_kernelIaf7double2S7_SJ_SE_EEvSA_SG_RKT3_T4_EUlifE_EEvlNS_15PhiloxCudaStateESF_SG_,@"STO_CUDA_ENTRY STV_DEFAULT"
_ZN2at6native63_GLOBAL__N__7310b794_30_DistributionGeometricKernel_cu_fa6e70a443distribution_elementwise_grid_stride_kernelIfLi4EZNS0_9templates4cuda21uniform_and_transformIafPNS_17CUDAGeneratorImplEZZZNS4_16geometric_kernelIS7_EEvRNS_18TensorIteratorBaseEdT_ENKUlvE_clEvENKUlvE0_clEvEUlfE_EEvSA_T1_T2_EUlP24curandStatePhilox4_32_10E_ZNS1_27distribution_nullary_kernelIaf7double2S7_SJ_SE_EEvSA_SG_RKT3_T4_EUlifE_EEvlNS_15PhiloxCudaStateESF_SG_:
        /* <DEDUP_REMOVED lines=114> */
.L_x_669:
[----:B------:R-:W-:-:S07]  /*0720*/  MOV R24, 0x740 ;  /* 0x0000074000187802 */ /* 0x000fce0000000f00 */
[----:B------:R-:W-:Y:S05]  /*0730*/  CALL.REL.NOINC `($__internal_35_$__cuda_sm20_div_s64) ;  /* 0x0000000800f87944 */ /* 0x000fea0003c00000 */
.L_x_670:
        /* <DEDUP_REMOVED lines=33> */
.L_x_679:
        /* <DEDUP_REMOVED lines=13> */
.L_x_672:
[----:B------:R-:W-:Y:S05]  /*0a20*/  BSYNC.RECONVERGENT B0 ;  /* 0x0000000000007941 */ /* 0x000fea0003800200 */
.L_x_671:
        /* <DEDUP_REMOVED lines=51> */
.L_x_673:
        /* <DEDUP_REMOVED lines=9> */
.L_x_674:
        /* <DEDUP_REMOVED lines=32> */
[----:B0-----:R0:W-:Y:S04]  /*0ff0*/  STG.E.U8 desc[UR6][R46.64], R53 ;  /* 0x000000352e007986 */ /* 0x0011e8000c101106 */
.L_x_676:
[----:B------:R-:W-:Y:S05]  /*1000*/  BSYNC.RECONVERGENT B0 ;  /* 0x0000000000007941 */ /* 0x000fea0003800200 */
.L_x_675:
        /* <DEDUP_REMOVED lines=15> */
[----:B0-----:R1:W-:Y:S04]  /*1100*/  STG.E.U8 desc[UR6][R46.64], R49 ;  /* 0x000000312e007986 */ /* 0x0013e8000c101106 */
.L_x_678:
[----:B------:R-:W-:Y:S05]  /*1110*/  BSYNC.RECONVERGENT B0 ;  /* 0x0000000000007941 */ /* 0x000fea0003800200 */
.L_x_677:
        /* <DEDUP_REMOVED lines=20> */
[----:B---3--:R1:W-:Y:S01]  /*1260*/  @!P0 STG.E.U8 desc[UR6][R26.64], R5 ;  /* 0x000000051a008986 */ /* 0x0083e2000c101106 */
[----:B------:R-:W-:-:S04]  /*1270*/  IADD3 R13, P0, PT, R10, R13, RZ ;  /* 0x0000000d0a0d7210 */ /* 0x000fc80007f1e0ff */
[----:B------:R-:W-:Y:S02]  /*1280*/  IADD3.X R14, PT, PT, RZ, R14, RZ, P0, !PT ;  /* 0x0000000eff0e7210 */ /* 0x000fe400007fe4ff */
[----:B------:R-:W-:Y:S02]  /*1290*/  ISETP.GE.U32.AND P0, PT, R13, R22, PT ;  /* 0x000000160d00720c */ /* 0x000fe40003f06070 */
[C---:B0-----:R-:W-:Y:S02]  /*12a0*/  @!P1 IADD3 R28, P3, PT, R45.reuse, R28, RZ ;  /* 0x0000001c2d1c9210 */ /* 0x041fe40007f7e0ff */
[----:B------:R-:W-:Y:S02]  /*12b0*/  ISETP.GE.AND.EX P0, PT, R14, R7, PT, P0 ;  /* 0x000000070e00720c */ /* 0x000fe40003f06300 */
[----:B------:R-:W-:Y:S01]  /*12c0*/  @!P1 LEA.HI.X.SX32 R29, R45, R29, 0x1, P3 ;  /* 0x0000001d2d1d9211 */ /* 0x000fe200018f0eff */
[----:B------:R-:W-:-:S04]  /*12d0*/  IMAD.MOV.U32 R45, RZ, RZ, R0 ;  /* 0x000000ffff2d7224 */ /* 0x000fc800078e0000 */
[----:B----4-:R1:W-:Y:S01]  /*12e0*/  @!P1 STG.E.U8 desc[UR6][R28.64], R4 ;  /* 0x000000041c009986 */ /* 0x0103e2000c101106 */
[----:B------:R-:W-:Y:S06]  /*12f0*/  BAR.SYNC.DEFER_BLOCKING 0x0 ;  /* 0x0000000000007b1d */ /* 0x000fec0000010000 */
[----:B------:R-:W-:Y:S05]  /*1300*/  @!P0 BRA `(.L_x_679) ;  /* 0xfffffff400908947 */ /* 0x000fea000383ffff */
[----:B------:R-:W-:Y:S05]  /*1310*/  EXIT ;  /* 0x000000000000794d */ /* 0x000fea0003800000 */
        .weak           $__internal_35_$__cuda_sm20_div_s64
        .type           $__internal_35_$__cuda_sm20_div_s64,@function
        .size           $__internal_35_$__cuda_sm20_div_s64,(.L_x_824 - $__internal_35_$__cuda_sm20_div_s64)
$__internal_35_$__cuda_sm20_div_s64:
        /* <DEDUP_REMOVED lines=74> */
[----:B------:R-:W-:Y:S06]  /*17c0*/  RET.REL.NODEC R24 `(_ZN2at6native63_GLOBAL__N__7310b794_30_DistributionGeometricKernel_cu_fa6e70a443distribution_elementwise_grid_stride_kernelIfLi4EZNS0_9templates4cuda21uniform_and_transformIafPNS_17CUDAGeneratorImplEZZZNS4_16geometric_kernelIS7_EEvRNS_18TensorIteratorBaseEdT_ENKUlvE_clEvENKUlvE0_clEvEUlfE_EEvSA_T1_T2_EUlP24curandStatePhilox4_32_10E_ZNS1_27distribution_nullary_kernelIaf7double2S7_SJ_SE_EEvSA_SG_RKT3_T4_EUlifE_EEvlNS_15PhiloxCudaStateESF_SG_) ;  /* 0xffffffe8180c7950 */ /* 0x000fec0003c3ffff */
.L_x_680:
        /* <DEDUP_REMOVED lines=11> */
.L_x_824:


//--------------------- .text._ZN2at6native63_GLOBAL__N__7310b794_30_DistributionGeometricKernel_cu_fa6e70a443distribution_elementwise_grid_stride_kernelIfLi4EZNS0_9templates4cuda21uniform_and_transformIhfPNS_17CUDAGeneratorImplEZZZNS4_16geometric_kernelIS7_EEvRNS_18TensorIteratorBaseEdT_ENKUlvE_clEvENKUlvE_clEvEUlfE_EEvSA_T1_T2_EUlP24curandStatePhilox4_32_10E0_ZNS1_27distribution_nullary_kernelIhf6float4S7_SJ_SE_EEvSA_SG_RKT3_T4_EUlifE0_EEvlNS_15PhiloxCudaStateESF_SG_ --------------------------
	.section	.text._ZN2at6native63_GLOBAL__N__7310b794_30_DistributionGeometricKernel_cu_fa6e70a443distribution_elementwise_grid_stride_kernelIfLi4EZNS0_9templates4cuda21uniform_and_transformIhfPNS_17CUDAGeneratorImplEZZZNS4_16geometric_kernelIS7_EEvRNS_18TensorIteratorBaseEdT_ENKUlvE_clEvENKUlvE_clEvEUlfE_EEvSA_T1_T2_EUlP24curandStatePhilox4_32_10E0_ZNS1_27distribution_nullary_kernelIhf6float4S7_SJ_SE_EEvSA_SG_RKT3_T4_EUlifE0_EEvlNS_15PhiloxCudaStateESF_SG_,"ax",@progbits
	.align	128
.text._ZN2at6native63_GLOBAL__N__7310b794_30_DistributionGeometricKernel_cu_fa6e70a443distribution_elementwise_grid_stride_kernelIfLi4EZNS0_9templates4cuda21uniform_and_transformIhfPNS_17CUDAGeneratorImplEZZZNS4_16geometric_kernelIS7_EEvRNS_18TensorIteratorBaseEdT_ENKUlvE_clEvENKUlvE_clEvEUlfE_EEvSA_T1_T2_EUlP24curandStatePhilox4_32_10E0_ZNS1_27distribution_nullary_kernelIhf6float4S7_SJ_SE_EEvSA_SG_RKT3_T4_EUlifE0_EEvlNS_15PhiloxCudaStateESF_SG_:
        .type           _ZN2at6native63_GLOBAL__N__7310b794_30_DistributionGeometricKernel_cu_fa6e70a443distribution_elementwise_grid_stride_kernelIfLi4EZNS0_9templates4cuda21uniform_and_transformIhfPNS_17CUDAGeneratorImplEZZZNS4_16geometric_kernelIS7_EEvRNS_18TensorIteratorBaseEdT_ENKUlvE_clEvENKUlvE_clEvEUlfE_EEvSA_T1_T2_EUlP24curandStatePhilox4_32_10E0_ZNS1_27distribution_nullary_kernelIhf6float4S7_SJ_SE_EEvSA_SG_RKT3_T4_EUlifE0_EEvlNS_15PhiloxCudaStateESF_SG_,@function
        .size           _ZN2at6native63_GLOBAL__N__7310b794_30_DistributionGeometricKernel_cu_fa6e70a443distribution_elementwise_grid_stride_kernelIfLi4EZNS0_9templates4cuda21uniform_and_transformIhfPNS_17CUDAGeneratorImplEZZZNS4_16geometric_kernelIS7_EEvRNS_18TensorIteratorBaseEdT_ENKUlvE_clEvENKUlvE_clEvEUlfE_EEvSA_T1_T2_EUlP24curandStatePhilox4_32_10E0_ZNS1_27distribution_nullary_kernelIhf6float4S7_SJ_SE_EEvSA_SG_RKT3_T4_EUlifE0_EEvlNS_15PhiloxCudaStateESF_SG_,(.L_x_826 - _ZN2at6native63_GLOBAL__N__7310b794_30_DistributionGeometricKernel_cu_fa6e70a443distribution_elementwise_grid_stride_kernelIfLi4EZNS0_9templates4cuda21uniform_and_transformIhfPNS_17CUDAGeneratorImplEZZZNS4_16geometric_kernelIS7_EEvRNS_18TensorIteratorBaseEdT_ENKUlvE_clEvENKUlvE_clEvEUlfE_EEvSA_T1_T2_EUlP24curandStatePhilox4_32_10E0_ZNS1_27distribution_nullary_kernelIhf6float4S7_SJ_SE_EEvSA_SG_RKT3_T4_EUlifE0_EEvlNS_15PhiloxCudaStateESF_SG_)
        .other          _ZN2at6native63_GLOBAL__N__7310b794_30_DistributionGeometricKernel_cu_fa6e70a443distribution_elementwise_grid_stride_kernelIfLi4EZNS0_9templates4cuda21uniform_and_transformIhfPNS_17CUDAGeneratorImplEZZZNS4_16geometric_kernelIS7_EEvRNS_18TensorIteratorBaseEdT_ENKUlvE_clEvENKUlvE_clEvEUlfE_EEvSA_T1_T2_EUlP24curandStatePhilox4_32_10E0_ZNS1_27distribution_nullary_kernelIhf6float4S7_SJ_SE_EEvSA_SG_RKT3_T4_EUlifE0_EEvlNS_15PhiloxCudaStateESF_SG_,@"STO_CUDA_ENTRY STV_DEFAULT"
_ZN2at6native63_GLOBAL__N__7310b794_30_DistributionGeometricKernel_cu_fa6e70a443distribution_elementwise_grid_stride_kernelIfLi4EZNS0_9templates4cuda21uniform_and_transformIhfPNS_17CUDAGeneratorImplEZZZNS4_16geometric_kernelIS7_EEvRNS_18TensorIteratorBaseEdT_ENKUlvE_clEvENKUlvE_clEvEUlfE_EEvSA_T1_T2_EUlP24curandStatePhilox4_32_10E0_ZNS1_27distribution_nullary_kernelIhf6float4S7_SJ_SE_EEvSA_SG_RKT3_T4_EUlifE0_EEvlNS_15PhiloxCudaStateESF_SG_:
        /* <DEDUP_REMOVED lines=114> */
.L_x_681:
[----:B------:R-:W-:-:S07]  /*0720*/  MOV R36, 0x740 ;  /* 0x0000074000247802 */ /* 0x000fce0000000f00 */
[----:B------:R-:W-:Y:S05]  /*0730*/  CALL.REL.NOINC `($__internal_36_$__cuda_sm20_div_s64) ;  /* 0x0000004c00a47944 */ /* 0x000fea0003c00000 */
.L_x_682:
        /* <DEDUP_REMOVED lines=88> */
.L_x_705:
        /* <DEDUP_REMOVED lines=13> */
.L_x_684:
[----:B0-----:R-:W-:Y:S05]  /*0d90*/  BSYNC.RECONVERGENT B0 ;  /* 0x0000000000007941 */ /* 0x001fea0003800200 */
.L_x_683:
        /* <DEDUP_REMOVED lines=62> */
.L_x_685:
        /* <DEDUP_REMOVED lines=9> */
.L_x_686:
        /* <DEDUP_REMOVED lines=34> */
[----:B------:R-:W0:Y:S02]  /*1430*/  F2I.FTZ.U32.CEIL.NTZ R43, R40 ;  /* 0x00000028002b7305 */ /* 0x000e24000021b000 */
[----:B0-----:R0:W-:Y:S02]  /*1440*/  STG.E.U8 desc[UR76][R28.64], R43 ;  /* 0x0000002b1c007986 */ /* 0x0011e4000c10114c */
.L_x_689:
[----:B------:R-:W-:Y:S05]  /*1450*/  BSYNC.RECONVERGENT B0 ;  /* 0x0000000000007941 */ /* 0x000fea0003800200 */
.L_x_688:
        /* <DEDUP_REMOVED lines=11> */
.L_x_691:
[----:B------:R-:W-:Y:S05]  /*1510*/  BSYNC.RECONVERGENT B0 ;  /* 0x0000000000007941 */ /* 0x000fea0003800200 */
.L_x_690:
        /* <DEDUP_REMOVED lines=11> */
.L_x_693:
[----:B------:R-:W-:Y:S05]  /*15d0*/  BSYNC.RECONVERGENT B0 ;  /* 0x0000000000007941 */ /* 0x000fea0003800200 */
.L_x_692:
        /* <DEDUP_REMOVED lines=8> */
[----:B------:R-:W0:Y:S02]  /*1660*/  F2I.FTZ.U32.CEIL.NTZ R37, R36 ;  /* 0x0000002400257305 */ /* 0x000e24000021b000 */
[----:B0-----:R3:W-:Y:S01]  /*1670*/  STG.E.U8 desc[UR76][R28.64], R37 ;  /* 0x000000251c007986 */ /* 0x0017e2000c10114c */
[----:B------:R-:W-:Y:S05]  /*1680*/  BRA `(.L_x_694) ;  /* 0x0000003c00a47947 */ /* 0x000fea0003800000 */
.L_x_687:
        /* <DEDUP_REMOVED lines=232> */
.L_x_697:
        /* <DEDUP_REMOVED lines=9> */
[----:B------:R-:W0:Y:S02]  /*25a0*/  F2I.FTZ.U32.CEIL.NTZ R43, R28 ;  /* 0x0000001c002b7305 */ /* 0x000e24000021b000 */
[----:B0-----:R0:W-:Y:S02]  /*25b0*/  STG.E.U8 desc[UR76][R40.64], R43 ;  /* 0x0000002b28007986 */ /* 0x0011e4000c10114c */
.L_x_696:
[----:B------:R-:W-:Y:S05]  /*25c0*/  BSYNC.RECONVERGENT B0 ;  /* 0x0000000000007941 */ /* 0x000fea0003800200 */
.L_x_695:
        /* <DEDUP_REMOVED lines=233> */
.L_x_700:
        /* <DEDUP_REMOVED lines=9> */
[----:B------:R-:W0:Y:S04]  /*34f0*/  F2I.FTZ.U32.CEIL.NTZ R41, R41 ;  /* 0x0000002900297305 */ /* 0x000e28000021b000 */
[----:B0-----:R1:W-:Y:S04]  /*3500*/  STG.E.U8 desc[UR76][R28.64], R41 ;  /* 0x000000291c007986 */ /* 0x0013e8000c10114c */
.L_x_699:
[----:B------:R-:W-:Y:S05]  /*3510*/  BSYNC.RECONVERGENT B0 ;  /* 0x0000000000007941 */ /* 0x000fea0003800200 */
.L_x_698:
        /* <DEDUP_REMOVED lines=245> */
.L_x_703:
        /* <DEDUP_REMOVED lines=9> */
[----:B0-----:R-:W0:Y:S02]  /*4500*/  F2I.FTZ.U32.CEIL.NTZ R41, R28 ;  /* 0x0000001c00297305 */ /* 0x001e24000021b000 */
[----:B0-----:R1:W-:Y:S02]  /*4510*/  STG.E.U8 desc[UR76][R36.64], R41 ;  /* 0x0000002924007986 */ /* 0x0013e4000c10114c */
.L_x_702:
[----:B------:R-:W-:Y:S05]  /*4520*/  BSYNC.RECONVERGENT B0 ;  /* 0x0000000000007941 */ /* 0x000fea0003800200 */
.L_x_701:
        /* <DEDUP_REMOVED lines=244> */
.L_x_704:
        /* <DEDUP_REMOVED lines=11> */
.L_x_694:
        /* <DEDUP_REMOVED lines=11> */
        .weak           $__internal_36_$__cuda_sm20_div_s64
        .type           $__internal_36_$__cuda_sm20_div_s64,@function
        .size           $__internal_36_$__cuda_sm20_div_s64,(.L_x_826 - $__internal_36_$__cuda_sm20_div_s64)
$__internal_36_$__cuda_sm20_div_s64:
        /* <DEDUP_REMOVED lines=74> */
[----:B------:R-:W-:Y:S06]  /*5a70*/  RET.REL.NODEC R36 `(_ZN2at6native63_GLOBAL__N__7310b794_30_DistributionGeometricKernel_cu_fa6e70a443distribution_elementwise_grid_stride_kernelIfLi4EZNS0_9templates4cuda21uniform_and_transformIhfPNS_17CUDAGeneratorImplEZZZNS4_16geometric_kernelIS7_EEvRNS_18TensorIteratorBaseEdT_ENKUlvE_clEvENKUlvE_clEvEUlfE_EEvSA_T1_T2_EUlP24curandStatePhilox4_32_10E0_ZNS1_27distribution_nullary_kernelIhf6float4S7_SJ_SE_EEvSA_SG_RKT3_T4_EUlifE0_EEvlNS_15PhiloxCudaStateESF_SG_) ;  /* 0xffffffa424607950 */ /* 0x000fec0003c3ffff */
.L_x_706:
        /* <DEDUP_REMOVED lines=16> */
.L_x_826:


//--------------------- .text._ZN2at6native63_GLOBAL__N__7310b794_30_DistributionGeometricKernel_cu_fa6e70a443distribution_elementwise_grid_stride_kernelIfLi4EZNS0_9templates4cuda21uniform_and_transformIhfPNS_17CUDAGeneratorImplEZZZNS4_16geometric_kernelIS7_EEvRNS_18TensorIteratorBaseEdT_ENKUlvE_clEvENKUlvE_clEvEUlfE_EEvSA_T1_T2_EUlP24curandStatePhilox4_32_10E0_ZNS1_27distribution_nullary_kernelIhf6float4S7_SJ_SE_EEvSA_SG_RKT3_T4_EUlifE_EEvlNS_15PhiloxCudaStateESF_SG_ --------------------------
	.section	.text._ZN2at6native63_GLOBAL__N__7310b794_30_DistributionGeometricKernel_cu_fa6e70a443distribution_elementwise_grid_stride_kernelIfLi4EZNS0_9templates4cuda21uniform_and_transformIhfPNS_17CUDAGeneratorImplEZZZNS4_16geometric_kernelIS7_EEvRNS_18TensorIteratorBaseEdT_ENKUlvE_clEvENKUlvE_clEvEUlfE_EEvSA_T1_T2_EUlP24curandStatePhilox4_32_10E0_ZNS1_27distribution_nullary_kernelIhf6float4S7_SJ_SE_EEvSA_SG_RKT3_T4_EUlifE_EEvlNS_15PhiloxCudaStateESF_SG_,"ax",@progbits
	.align	128
.text._ZN2at6native63_GLOBAL__N__7310b794_30_DistributionGeometricKernel_cu_fa6e70a443distribution_elementwise_grid_stride_kernelIfLi4EZNS0_9templates4cuda21uniform_and_transformIhfPNS_17CUDAGeneratorImplEZZZNS4_16geometric_kernelIS7_EEvRNS_18TensorIteratorBaseEdT_ENKUlvE_clEvENKUlvE_clEvEUlfE_EEvSA_T1_T2_EUlP24curandStatePhilox4_32_10E0_ZNS1_27distribution_nullary_kernelIhf6float4S7_SJ_SE_EEvSA_SG_RKT3_T4_EUlifE_EEvlNS_15PhiloxCudaStateESF_SG_:
        .type           _ZN2at6native63_GLOBAL__N__7310b794_30_DistributionGeometricKernel_cu_fa6e70a443distribution_elementwise_grid_stride_kernelIfLi4EZNS0_9templates4cuda21uniform_and_transformIhfPNS_17CUDAGeneratorImplEZZZNS4_16geometric_kernelIS7_EEvRNS_18TensorIteratorBaseEdT_ENKUlvE_clEvENKUlvE_clEvEUlfE_EEvSA_T1_T2_EUlP24curandStatePhilox4_32_10E0_ZNS1_27distribution_nullary_kernelIhf6float4S7_SJ_SE_EEvSA_SG_RKT3_T4_EUlifE_EEvlNS_15PhiloxCudaStateESF_SG_,@function
        .size           _ZN2at6native63_GLOBAL__N__7310b794_30_DistributionGeometricKernel_cu_fa6e70a443distribution_elementwise_grid_stride_kernelIfLi4EZNS0_9templates4cuda21uniform_and_transformIhfPNS_17CUDAGeneratorImplEZZZNS4_16geometric_kernelIS7_EEvRNS_18TensorIteratorBaseEdT_ENKUlvE_clEvENKUlvE_clEvEUlfE_EEvSA_T1_T2_EUlP24curandStatePhilox4_32_10E0_ZNS1_27distribution_nullary_kernelIhf6float4S7_SJ_SE_EEvSA_SG_RKT3_T4_EUlifE_EEvlNS_15PhiloxCudaStateESF_SG_,(.L_x_828 - _ZN2at6native63_GLOBAL__N__7310b794_30_DistributionGeometricKernel_cu_fa6e70a443distribution_elementwise_grid_stride_kernelIfLi4EZNS0_9templates4cuda21uniform_and_transformIhfPNS_17CUDAGeneratorImplEZZZNS4_16geometric_kernelIS7_EEvRNS_18TensorIteratorBaseEdT_ENKUlvE_clEvENKUlvE_clEvEUlfE_EEvSA_T1_T2_EUlP24curandStatePhilox4_32_10E0_ZNS1_27distribution_nullary_kernelIhf6float4S7_SJ_SE_EEvSA_SG_RKT3_T4_EUlifE_EEvlNS_15PhiloxCudaStateESF_SG_)
        .other          _ZN2at6native63_GLOBAL__N__7310b794_30_DistributionGeometricKernel_cu_fa6e70a443distribution_elementwise_grid_stride_kernelIfLi4EZNS0_9templates4cuda21uniform_and_transformIhfPNS_17CUDAGeneratorImplEZZZNS4_16geometric_kernelIS7_EEvRNS_18TensorIteratorBaseEdT_ENKUlvE_clEvENKUlvE_clEvEUlfE_EEvSA_T1_T2_EUlP24curandStatePhilox4_32_10E0_ZNS1_27distribution_nullary_kernelIhf6float4S7_SJ_SE_EEvSA_SG_RKT3_T4_EUlifE_EEvlNS_15PhiloxCudaStateESF_SG_,@"STO_CUDA_ENTRY STV_DEFAULT"
_ZN2at6native63_GLOBAL__N__7310b794_30_DistributionGeometricKernel_cu_fa6e70a443distribution_elementwise_grid_stride_kernelIfLi4EZNS0_9templates4cuda21uniform_and_transformIhfPNS_17CUDAGeneratorImplEZZZNS4_16geometric_kernelIS7_EEvRNS_18TensorIteratorBaseEdT_ENKUlvE_clEvENKUlvE_clEvEUlfE_EEvSA_T1_T2_EUlP24curandStatePhilox4_32_10E0_ZNS1_27distribution_nullary_kernelIhf6float4S7_SJ_SE_EEvSA_SG_RKT3_T4_EUlifE_EEvlNS_15PhiloxCudaStateESF_SG_:
        /* <DEDUP_REMOVED lines=114> */
.L_x_707:
[----:B------:R-:W-:-:S07]  /*0720*/  MOV R32, 0x740 ;  /* 0x0000074000207802 */ /* 0x000fce0000000f00 */
[----:B------:R-:W-:Y:S05]  /*0730*/  CALL.REL.NOINC `($__internal_37_$__cuda_sm20_div_s64) ;  /* 0x0000000800e87944 */ /* 0x000fea0003c00000 */
.L_x_708:
        /* <DEDUP_REMOVED lines=23> */
.L_x_720:
        /* <DEDUP_REMOVED lines=13> */
.L_x_710:
[----:B---3--:R-:W-:Y:S05]  /*0980*/  BSYNC.RECONVERGENT B0 ;  /* 0x0000000000007941 */ /* 0x008fea0003800200 */
.L_x_709:
        /* <DEDUP_REMOVED lines=51> */
.L_x_711:
        /* <DEDUP_REMOVED lines=9> */
.L_x_712:
        /* <DEDUP_REMOVED lines=28> */
[----:B------:R-:W0:Y:S02]  /*0f10*/  F2I.FTZ.U32.CEIL.NTZ R53, R52 ;  /* 0x0000003400357305 */ /* 0x000e24000021b000 */
[----:B------:R-:W-:-:S04]  /*0f20*/  IADD3 R28, P2, PT, R29, UR8, RZ ;  /* 0x000000081d1c7c10 */ /* 0x000fc8000ff5e0ff */
[----:B------:R-:W-:-:S05]  /*0f30*/  LEA.HI.X.SX32 R29, R29, UR9, 0x1, P2 ;  /* 0x000000091d1d7c11 */ /* 0x000fca00090f0eff */
[----:B0-----:R0:W-:Y:S04]  /*0f40*/  STG.E.U8 desc[UR6][R28.64], R53 ;  /* 0x000000351c007986 */ /* 0x0011e8000c101106 */
.L_x_714:
[----:B------:R-:W-:Y:S05]  /*0f50*/  BSYNC.RECONVERGENT B0 ;  /* 0x0000000000007941 */ /* 0x000fea0003800200 */
.L_x_713:
        /* <DEDUP_REMOVED lines=12> */
[----:B------:R-:W0:Y:S01]  /*1020*/  F2I.FTZ.U32.CEIL.NTZ R53, R44 ;  /* 0x0000002c00357305 */ /* 0x000e22000021b000 */
[----:B------:R-:W-:-:S05]  /*1030*/  LEA.HI.X.SX32 R29, R51, UR9, 0x1, P0 ;  /* 0x00000009331d7c11 */ /* 0x000fca00080f0eff */
[----:B0-----:R1:W-:Y:S04]  /*1040*/  STG.E.U8 desc[UR6][R28.64], R53 ;  /* 0x000000351c007986 */ /* 0x0013e8000c101106 */
.L_x_716:
[----:B------:R-:W-:Y:S05]  /*1050*/  BSYNC.RECONVERGENT B0 ;  /* 0x0000000000007941 */ /* 0x000fea0003800200 */
.L_x_715:
        /* <DEDUP_REMOVED lines=13> */
[----:B------:R-:W0:Y:S04]  /*1130*/  F2I.FTZ.U32.CEIL.NTZ R31, R31 ;  /* 0x0000001f001f7305 */ /* 0x000e28000021b000 */
[----:B0-----:R2:W-:Y:S04]  /*1140*/  STG.E.U8 desc[UR6][R28.64], R31 ;  /* 0x0000001f1c007986 */ /* 0x0015e8000c101106 */
.L_x_718:
[----:B------:R-:W-:Y:S05]  /*1150*/  BSYNC.RECONVERGENT B0 ;  /* 0x0000000000007941 */ /* 0x000fea0003800200 */
.L_x_717:
        /* <DEDUP_REMOVED lines=13> */
.L_x_719:
        /* <DEDUP_REMOVED lines=11> */
        .weak           $__internal_37_$__cuda_sm20_div_s64
        .type           $__internal_37_$__cuda_sm20_div_s64,@function
        .size           $__internal_37_$__cuda_sm20_div_s64,(.L_x_828 - $__internal_37_$__cuda_sm20_div_s64)
$__internal_37_$__cuda_sm20_div_s64:
        /* <DEDUP_REMOVED lines=74> */
[----:B------:R-:W-:Y:S06]  /*1780*/  RET.REL.NODEC R32 `(_ZN2at6native63_GLOBAL__N__7310b794_30_DistributionGeometricKernel_cu_fa6e70a443distribution_elementwise_grid_stride_kernelIfLi4EZNS0_9templates4cuda21uniform_and_transformIhfPNS_17CUDAGeneratorImplEZZZNS4_16geometric_kernelIS7_EEvRNS_18TensorIteratorBaseEdT_ENKUlvE_clEvENKUlvE_clEvEUlfE_EEvSA_T1_T2_EUlP24curandStatePhilox4_32_10E0_ZNS1_27distribution_nullary_kernelIhf6float4S7_SJ_SE_EEvSA_SG_RKT3_T4_EUlifE_EEvlNS_15PhiloxCudaStateESF_SG_) ;  /* 0xffffffe8201c7950 */ /* 0x000fec0003c3ffff */
.L_x_721:
        /* <DEDUP_REMOVED lines=15> */
.L_x_828:


//--------------------- .text._ZN2at6native63_GLOBAL__N__7310b794_30_DistributionGeometricKernel_cu_fa6e70a443distribution_elementwise_grid_stride_kernelIfLi4EZNS0_9templates4cuda21uniform_and_transformIhfPNS_17CUDAGeneratorImplEZZZNS4_16geometric_kernelIS7_EEvRNS_18TensorIteratorBaseEdT_ENKUlvE_clEvENKUlvE_clEvEUlfE_EEvSA_T1_T2_EUlP24curandStatePhilox4_32_10E_ZNS1_27distribution_nullary_kernelIhf7double2S7_SJ_SE_EEvSA_SG_RKT3_T4_EUlifE0_EEvlNS_15PhiloxCudaStateESF_SG_ --------------------------
	.section	.text._ZN2at6native63_GLOBAL__N__7310b794_30_DistributionGeometricKernel_cu_fa6e70a443distribution_elementwise_grid_stride_kernelIfLi4EZNS0_9templates4cuda21uniform_and_transformIhfPNS_17CUDAGeneratorImplEZZZNS4_16geometric_kernelIS7_EEvRNS_18TensorIteratorBaseEdT_ENKUlvE_clEvENKUlvE_clEvEUlfE_EEvSA_T1_T2_EUlP24curandStatePhilox4_32_10E_ZNS1_27distribution_nullary_kernelIhf7double2S7_SJ_SE_EEvSA_SG_RKT3_T4_EUlifE0_EEvlNS_15PhiloxCudaStateESF_SG_,"ax",@progbits
	.align	128
.text._ZN2at6native63_GLOBAL__N__7310b794_30_DistributionGeometricKernel_cu_fa6e70a443distribution_elementwise_grid_stride_kernelIfLi4EZNS0_9templates4cuda21uniform_and_transformIhfPNS_17CUDAGeneratorImplEZZZNS4_16geometric_kernelIS7_EEvRNS_18TensorIteratorBaseEdT_ENKUlvE_clEvENKUlvE_clEvEUlfE_EEvSA_T1_T2_EUlP24curandStatePhilox4_32_10E_ZNS1_27distribution_nullary_kernelIhf7double2S7_SJ_SE_EEvSA_SG_RKT3_T4_EUlifE0_EEvlNS_15PhiloxCudaStateESF_SG_:
        .type           _ZN2at6native63_GLOBAL__N__7310b794_30_DistributionGeometricKernel_cu_fa6e70a443distribution_elementwise_grid_stride_kernelIfLi4EZNS0_9templates4cuda21uniform_and_transformIhfPNS_17CUDAGeneratorImplEZZZNS4_16geometric_kernelIS7_EEvRNS_18TensorIteratorBaseEdT_ENKUlvE_clEvENKUlvE_clEvEUlfE_EEvSA_T1_T2_EUlP24curandStatePhilox4_32_10E_ZNS1_27distribution_nullary_kernelIhf7double2S7_SJ_SE_EEvSA_SG_RKT3_T4_EUlifE0_EEvlNS_15PhiloxCudaStateESF_SG_,@function
        .size           _ZN2at6native63_GLOBAL__N__7310b794_30_DistributionGeometricKernel_cu_fa6e70a443distribution_elementwise_grid_stride_kernelIfLi4EZNS0_9templates4cuda21uniform_and_transformIhfPNS_17CUDAGeneratorImplEZZZNS4_16geometric_kernelIS7_EEvRNS_18TensorIteratorBaseEdT_ENKUlvE_clEvENKUlvE_clEvEUlfE_EEvSA_T1_T2_EUlP24curandStatePhilox4_32_10E_ZNS1_27distribution_nullary_kernelIhf7double2S7_SJ_SE_EEvSA_SG_RKT3_T4_EUlifE0_EEvlNS_15PhiloxCudaStateESF_SG_,(.L_x_830 - _ZN2at6native63_GLOBAL__N__7310b794_30_DistributionGeometricKernel_cu_fa6e70a443distribution_elementwise_grid_stride_kernelIfLi4EZNS0_9templates4cuda21uniform_and_transformIhfPNS_17CUDAGeneratorImplEZZZNS4_16geometric_kernelIS7_EEvRNS_18TensorIteratorBaseEdT_ENKUlvE_clEvENKUlvE_clEvEUlfE_EEvSA_T1_T2_EUlP24curandStatePhilox4_32_10E_ZNS1_27distribution_nullary_kernelIhf7double2S7_SJ_SE_EEvSA_SG_RKT3_T4_EUlifE0_EEvlNS_15PhiloxCudaStateESF_SG_)
        .other          _ZN2at6native63_GLOBAL__N__7310b794_30_DistributionGeometricKernel_cu_fa6e70a443distribution_elementwise_grid_stride_kernelIfLi4EZNS0_9templates4cuda21uniform_and_transformIhfPNS_17CUDAGeneratorImplEZZZNS4_16geometric_kernelIS7_EEvRNS_18TensorIteratorBaseEdT_ENKUlvE_clEvENKUlvE_clEvEUlfE_EEvSA_T1_T2_EUlP24curandStatePhilox4_32_10E_ZNS1_27distribution_nullary_kernelIhf7double2S7_SJ_SE_EEvSA_SG_RKT3_T4_EUlifE0_EEvlNS_15PhiloxCudaStateESF_SG_,@"STO_CUDA_ENTRY STV_DEFAULT"
_ZN2at6native63_GLOBAL__N__7310b794_30_DistributionGeometricKernel_cu_fa6e70a443distribution_elementwise_grid_stride_kernelIfLi4EZNS0_9templates4cuda21uniform_and_transformIhfPNS_17CUDAGeneratorImplEZZZNS4_16geometric_kernelIS7_EEvRNS_18TensorIteratorBaseEdT_ENKUlvE_clEvENKUlvE_clEvEUlfE_EEvSA_T1_T2_EUlP24curandStatePhilox4_32_10E_ZNS1_27distribution_nullary_kernelIhf7double2S7_SJ_SE_EEvSA_SG_RKT3_T4_EUlifE0_EEvlNS_15PhiloxCudaStateESF_SG_:
        /* <DEDUP_REMOVED lines=112> */
.L_x_722:
[----:B------:R-:W-:-:S07]  /*0700*/  MOV R28, 0x720 ;  /* 0x00000720001c7802 */ /* 0x000fce0000000f00 */
[----:B------:R-:W-:Y:S05]  /*0710*/  CALL.REL.NOINC `($__internal_38_$__cuda_sm20_div_s64) ;  /* 0x0000004c00c07944 */ /* 0x000fea0003c00000 */
.L_x_723:
        /* <DEDUP_REMOVED lines=58> */
[----:B------:R-:W0:Y:S01]  /*0ac0*/  F2I.FTZ.U32.CEIL.NTZ R28, R28 ;  /* 0x0000001c001c7305 */ /* 0x000e22000021b000 */
[----:B------:R-:W0:Y:S02]  /*0ad0*/  LDCU UR56, c[0x0][0x40c] ;  /* 0x00008180ff3877ac */ /* 0x000e240008000800 */
[----:B------:R-:W-:Y:S01]  /*0ae0*/  LOP3.LUT R32, R32, R25, RZ, 0x3c, !PT ;  /* 0x0000001920207212 */ /* 0x000fe200078e3cff */
[----:B------:R-:W0:Y:S04]  /*0af0*/  LDCU UR55, c[0x0][0x4f8] ;  /* 0x00009f00ff3777ac */ /* 0x000e280008000800 */
[----:B------:R-:W0:Y:S01]  /*0b00*/  F2I.FTZ.U32.CEIL.NTZ R29, R29 ;  /* 0x0000001d001d7305 */ /* 0x000e22000021b000 */
[----:B------:R-:W0:Y:S01]  /*0b10*/  LDCU UR54, c[0x0][0x420] ;  /* 0x00008400ff3677ac */ /* 0x000e220008000800 */
[----:B------:R-:W0:Y:S06]  /*0b20*/  LDCU UR53, c[0x0][0x4fc] ;  /* 0x00009f80ff3577ac */ /* 0x000e2c0008000800 */
[----:B------:R-:W0:Y:S01]  /*0b30*/  F2I.FTZ.U32.CEIL.NTZ R30, R30 ;  /* 0x0000001e001e7305 */ /* 0x000e22000021b000 */
[----:B------:R-:W0:Y:S01]  /*0b40*/  LDCU UR52, c[0x0][0x424] ;  /* 0x00008480ff3477ac */ /* 0x000e220008000800 */
[----:B------:R-:W0:Y:S06]  /*0b50*/  LDCU UR51, c[0x0][0x500] ;  /* 0x0000a000ff3377ac */ /* 0x000e2c0008000800 */
[----:B------:R0:W0:Y:S01]  /*0b60*/  F2I.FTZ.U32.CEIL.NTZ R31, R26 ;  /* 0x0000001a001f7305 */ /* 0x000022000021b000 */
        /* <DEDUP_REMOVED lines=38> */
.L_x_744:
        /* <DEDUP_REMOVED lines=13> */
.L_x_725:
[----:B------:R-:W-:Y:S05]  /*0ea0*/  BSYNC.RECONVERGENT B0 ;  /* 0x0000000000007941 */ /* 0x000fea0003800200 */
.L_x_724:
        /* <DEDUP_REMOVED lines=67> */
.L_x_726:
        /* <DEDUP_REMOVED lines=9> */
.L_x_727:
        /* <DEDUP_REMOVED lines=35> */
[----:B------:R-:W2:Y:S02]  /*15a0*/  F2I.FTZ.U32.CEIL.NTZ R37, R37 ;  /* 0x0000002500257305 */ /* 0x000ea4000021b000 */
[----:B--2---:R1:W-:Y:S02]  /*15b0*/  STG.E.U8 desc[UR76][R42.64], R37 ;  /* 0x000000252a007986 */ /* 0x0043e4000c10114c */
.L_x_730:
[----:B------:R-:W-:Y:S05]  /*15c0*/  BSYNC.RECONVERGENT B0 ;  /* 0x0000000000007941 */ /* 0x000fea0003800200 */
.L_x_729:
        /* <DEDUP_REMOVED lines=12> */
[----:B------:R-:W3:Y:S02]  /*1690*/  F2I.FTZ.U32.CEIL.NTZ R37, R37 ;  /* 0x0000002500257305 */ /* 0x000ee4000021b000 */
[----:B---3--:R2:W-:Y:S02]  /*16a0*/  STG.E.U8 desc[UR76][R26.64], R37 ;  /* 0x000000251a007986 */ /* 0x0085e4000c10114c */
.L_x_732:
[----:B------:R-:W-:Y:S05]  /*16b0*/  BSYNC.RECONVERGENT B0 ;  /* 0x0000000000007941 */ /* 0x000fea0003800200 */
.L_x_731:
        /* <DEDUP_REMOVED lines=9> */
.L_x_728:
        /* <DEDUP_REMOVED lines=237> */
.L_x_736:
[----:B------:R-:W0:Y:S01]  /*2620*/  MUFU.LG2 R35, R35 ;  /* 0x0000002300237308 */ /* 0x000e220000000c00 */
[----:B------:R-:W1:Y:S07]  /*2630*/  LDCU.64 UR48, c[0x0][0x540] ;  /* 0x0000a800ff3077ac */ /* 0x000e6e0008000a00 */
[----:B------:R-:W2:Y:S01]  /*2640*/  MUFU.RCP R39, R16 ;  /* 0x0000001000277308 */ /* 0x000ea20000001000 */
[----:B0-----:R-:W-:-:S04]  /*2650*/  FMUL.FTZ R26, R35, 0.69314718246459960938 ;  /* 0x3f317218231a7820 */ /* 0x001fc80000410000 */
[----:B--2---:R-:W-:Y:S01]  /*2660*/  FMUL.FTZ R39, R26, R39 ;  /* 0x000000271a277220 */ /* 0x004fe20000410000 */
[----:B-1----:R-:W-:-:S05]  /*2670*/  IADD3 R26, P0, PT, R37, UR48, RZ ;  /* 0x00000030251a7c10 */ /* 0x002fca000ff1e0ff */
[----:B------:R-:W0:Y:S01]  /*2680*/  F2I.FTZ.U32.CEIL.NTZ R39, R39 ;  /* 0x0000002700277305 */ /* 0x000e22000021b000 */
[----:B------:R-:W-:-:S05]  /*2690*/  IMAD.X R27, RZ, RZ, UR49, P0 ;  /* 0x00000031ff1b7e24 */ /* 0x000fca00080e06ff */
[----:B0-----:R0:W-:Y:S02]  /*26a0*/  STG.E.U8 desc[UR76][R26.64], R39 ;  /* 0x000000271a007986 */ /* 0x0011e4000c10114c */
.L_x_735:
[----:B------:R-:W-:Y:S05]  /*26b0*/  BSYNC.RECONVERGENT B0 ;  /* 0x0000000000007941 */ /* 0x000fea0003800200 */
.L_x_734:
        /* <DEDUP_REMOVED lines=239> */
.L_x_739:
[----:B------:R-:W0:Y:S01]  /*35b0*/  MUFU.LG2 R26, R26 ;  /* 0x0000001a001a7308 */ /* 0x000e220000000c00 */
[----:B------:R-:W1:Y:S07]  /*35c0*/  LDCU.64 UR48, c[0x0][0x540] ;  /* 0x0000a800ff3077ac */ /* 0x000e6e0008000a00 */
[----:B------:R-:W2:Y:S01]  /*35d0*/  MUFU.RCP R35, R16 ;  /* 0x0000001000237308 */ /* 0x000ea20000001000 */
[----:B0-----:R-:W-:-:S04]  /*35e0*/  FMUL.FTZ R24, R26, 0.69314718246459960938 ;  /* 0x3f3172181a187820 */ /* 0x001fc80000410000 */
[----:B--2---:R-:W-:Y:S01]  /*35f0*/  FMUL.FTZ R35, R24, R35 ;  /* 0x0000002318237220 */ /* 0x004fe20000410000 */
[----:B-1----:R-:W-:-:S04]  /*3600*/  IADD3 R24, P0, PT, R27, UR48, RZ ;  /* 0x000000301b187c10 */ /* 0x002fc8000ff1e0ff */
[----:B------:R-:W-:Y:S01]  /*3610*/  IADD3.X R25, PT, PT, RZ, UR49, RZ, P0, !PT ;  /* 0x00000031ff197c10 */ /* 0x000fe200087fe4ff */
[----:B------:R-:W0:Y:S04]  /*3620*/  F2I.FTZ.U32.CEIL.NTZ R35, R35 ;  /* 0x0000002300237305 */ /* 0x000e28000021b000 */
[----:B0-----:R0:W-:Y:S04]  /*3630*/  STG.E.U8 desc[UR76][R24.64], R35 ;  /* 0x0000002318007986 */ /* 0x0011e8000c10114c */
.L_x_738:
[----:B------:R-:W-:Y:S05]  /*3640*/  BSYNC.RECONVERGENT B0 ;  /* 0x0000000000007941 */ /* 0x000fea0003800200 */
.L_x_737:
        /* <DEDUP_REMOVED lines=245> */
.L_x_742:
[----:B------:R-:W0:Y:S02]  /*45a0*/  LDCU.64 UR48, c[0x0][0x540] ;  /* 0x0000a800ff3077ac */ /* 0x000e240008000a00 */
[----:B0-----:R-:W-:-:S04]  /*45b0*/  IADD3 R26, P0, PT, R26, UR48, RZ ;  /* 0x000000301a1a7c10 */ /* 0x001fc8000ff1e0ff */
[----:B------:R-:W-:-:S05]  /*45c0*/  IADD3.X R27, PT, PT, RZ, UR49, RZ, P0, !PT ;  /* 0x00000031ff1b7c10 */ /* 0x000fca00087fe4ff */
[----:B------:R0:W-:Y:S04]  /*45d0*/  STG.E.U8 desc[UR76][R26.64], R30 ;  /* 0x0000001e1a007986 */ /* 0x0001e8000c10114c */
.L_x_741:
[----:B------:R-:W-:Y:S05]  /*45e0*/  BSYNC.RECONVERGENT B0 ;  /* 0x0000000000007941 */ /* 0x000fea0003800200 */
.L_x_740:
        /* <DEDUP_REMOVED lines=244> */
.L_x_743:
[----:B------:R-:W0:Y:S02]  /*5530*/  LDCU.64 UR48, c[0x0][0x540] ;  /* 0x0000a800ff3077ac */ /* 0x000e240008000a00 */
[----:B0-----:R-:W-:-:S04]  /*5540*/  IADD3 R26, P0, PT, R26, UR48, RZ ;  /* 0x000000301a1a7c10 */ /* 0x001fc8000ff1e0ff */
[----:B------:R-:W-:-:S05]  /*5550*/  IADD3.X R27, PT, PT, RZ, UR49, RZ, P0, !PT ;  /* 0x00000031ff1b7c10 */ /* 0x000fca00087fe4ff */
[----:B------:R1:W-:Y:S04]  /*5560*/  STG.E.U8 desc[UR76][R26.64], R31 ;  /* 0x0000001f1a007986 */ /* 0x0003e8000c10114c */
.L_x_733:
        /* <DEDUP_REMOVED lines=11> */
        .weak           $__internal_38_$__cuda_sm20_div_s64
        .type           $__internal_38_$__cuda_sm20_div_s64,@function
        .size           $__internal_38_$__cuda_sm20_div_s64,(.L_x_830 - $__internal_38_$__cuda_sm20_div_s64)
$__internal_38_$__cuda_sm20_div_s64:
        /* <DEDUP_REMOVED lines=74> */
[----:B------:R-:W-:Y:S06]  /*5ac0*/  RET.REL.NODEC R28 `(_ZN2at6native63_GLOBAL__N__7310b794_30_DistributionGeometricKernel_cu_fa6e70a443distribution_elementwise_grid_stride_kernelIfLi4EZNS0_9templates4cuda21uniform_and_transformIhfPNS_17CUDAGeneratorImplEZZZNS4_16geometric_kernelIS7_EEvRNS_18TensorIteratorBaseEdT_ENKUlvE_clEvENKUlvE_clEvEUlfE_EEvSA_T1_T2_EUlP24curandStatePhilox4_32_10E_ZNS1_27distribution_nullary_kernelIhf7double2S7_SJ_SE_EEvSA_SG_RKT3_T4_EUlifE0_EEvlNS_15PhiloxCudaStateESF_SG_) ;  /* 0xffffffa41c4c7950 */ /* 0x000fec0003c3ffff */
.L_x_745:
        /* <DEDUP_REMOVED lines=11> */
.L_x_830:


//--------------------- .text._ZN2at6native63_GLOBAL__N__7310b794_30_DistributionGeometricKernel_cu_fa6e70a443distribution_elementwise_grid_stride_kernelIfLi4EZNS0_9templates4cuda21uniform_and_transformIhfPNS_17CUDAGeneratorImplEZZZNS4_16geometric_kernelIS7_EEvRNS_18TensorIteratorBaseEdT_ENKUlvE_clEvENKUlvE_clEvEUlfE_EEvSA_T1_T2_EUlP24curandStatePhilox4_32_10E_ZNS1_27distribution_nullary_kernelIhf7double2S7_SJ_SE_EEvSA_SG_RKT3_T4_EUlifE_EEvlNS_15PhiloxCudaStateESF_SG_ --------------------------
	.section	.text._ZN2at6native63_GLOBAL__N__7310b794_30_DistributionGeometricKernel_cu_fa6e70a443distribution_elementwise_grid_stride_kernelIfLi4EZNS0_9templates4cuda21uniform_and_transformIhfPNS_17CUDAGeneratorImplEZZZNS4_16geometric_kernelIS7_EEvRNS_18TensorIteratorBaseEdT_ENKUlvE_clEvENKUlvE_clEvEUlfE_EEvSA_T1_T2_EUlP24curandStatePhilox4_32_10E_ZNS1_27distribution_nullary_kernelIhf7double2S7_SJ_SE_EEvSA_SG_RKT3_T4_EUlifE_EEvlNS_15PhiloxCudaStateESF_SG_,"ax",@progbits
	.align	128
.text._ZN2at6native63_GLOBAL__N__7310b794_30_DistributionGeometricKernel_cu_fa6e70a443distribution_elementwise_grid_stride_kernelIfLi4EZNS0_9templates4cuda21uniform_and_transformIhfPNS_17CUDAGeneratorImplEZZZNS4_16geometric_kernelIS7_EEvRNS_18TensorIteratorBaseEdT_ENKUlvE_clEvENKUlvE_clEvEUlfE_EEvSA_T1_T2_EUlP24curandStatePhilox4_32_10E_ZNS1_27distribution_nullary_kernelIhf7double2S7_SJ_SE_EEvSA_SG_RKT3_T4_EUlifE_EEvlNS_15PhiloxCudaStateESF_SG_:
        .type           _ZN2at6native63_GLOBAL__N__7310b794_30_DistributionGeometricKernel_cu_fa6e70a443distribution_elementwise_grid_stride_kernelIfLi4EZNS0_9templates4cuda21uniform_and_transformIhfPNS_17CUDAGeneratorImplEZZZNS4_16geometric_kernelIS7_EEvRNS_18TensorIteratorBaseEdT_ENKUlvE_clEvENKUlvE_clEvEUlfE_EEvSA_T1_T2_EUlP24curandStatePhilox4_32_10E_ZNS1_27distribution_nullary_kernelIhf7double2S7_SJ_SE_EEvSA_SG_RKT3_T4_EUlifE_EEvlNS_15PhiloxCudaStateESF_SG_,@function
        .size           _ZN2at6native63_GLOBAL__N__7310b794_30_DistributionGeometricKernel_cu_fa6e70a443distribution_elementwise_grid_stride_kernelIfLi4EZNS0_9templates4cuda21uniform_and_transformIhfPNS_17CUDAGeneratorImplEZZZNS4_16geometric_kernelIS7_EEvRNS_18TensorIteratorBaseEdT_ENKUlvE_clEvENKUlvE_clEvEUlfE_EEvSA_T1_T2_EUlP24curandStatePhilox4_32_10E_ZNS1_27distribution_nullary_kernelIhf7double2S7_SJ_SE_EEvSA_SG_RKT3_T4_EUlifE_EEvlNS_15PhiloxCudaStateESF_SG_,(.L_x_832 - _ZN2at6native63_GLOBAL__N__7310b794_30_DistributionGeometricKernel_cu_fa6e70a443distribution_elementwise_grid_stride_kernelIfLi4EZNS0_9templates4cuda21uniform_and_transformIhfPNS_17CUDAGeneratorImplEZZZNS4_16geometric_kernelIS7_EEvRNS_18TensorIteratorBaseEdT_ENKUlvE_clEvENKUlvE_clEvEUlfE_EEvSA_T1_T2_EUlP24curandStatePhilox4_32_10E_ZNS1_27distribution_nullary_kernelIhf7double2S7_SJ_SE_EEvSA_SG_RKT3_T4_EUlifE_EEvlNS_15PhiloxCudaStateESF_SG_)
        .other          _ZN2at6native63_GLOBAL__N__7310b794_30_DistributionGeometricKernel_cu_fa6e70a443distribution_elementwise_grid_stride_kernelIfLi4EZNS0_9templates4cuda21uniform_and_transformIhfPNS_17CUDAGeneratorImplEZZZNS4_16geometric_kernelIS7_EEvRNS_18TensorIteratorBaseEdT_ENKUlvE_clEvENKUlvE_clEvEUlfE_EEvSA_T1_T2_EUlP24curandStatePhilox4_32_10E_ZNS1_27distribution_nullary_kernelIhf7double2S7_SJ_SE_EEvSA_SG_RKT3_T4_EUlifE_EEvlNS_15PhiloxCudaStateESF_SG_,@"STO_CUDA_ENTRY STV_DEFAULT"
_ZN2at6native63_GLOBAL__N__7310b794_30_DistributionGeometricKernel_cu_fa6e70a443distribution_elementwise_grid_stride_kernelIfLi4EZNS0_9templates4cuda21uniform_and_transformIhfPNS_17CUDAGeneratorImplEZZZNS4_16geometric_kernelIS7_EEvRNS_18TensorIteratorBaseEdT_ENKUlvE_clEvENKUlvE_clEvEUlfE_EEvSA_T1_T2_EUlP24curandStatePhilox4_32_10E_ZNS1_27distribution_nullary_kernelIhf7double2S7_SJ_SE_EEvSA_SG_RKT3_T4_EUlifE_EEvlNS_15PhiloxCudaStateESF_SG_:
        /* <DEDUP_REMOVED lines=114> */
.L_x_746:
[----:B------:R-:W-:-:S07]  /*0720*/  MOV R24, 0x740 ;  /* 0x0000074000187802 */ /* 0x000fce0000000f00 */
[----:B------:R-:W-:Y:S05]  /*0730*/  CALL.REL.NOINC `($__internal_39_$__cuda_sm20_div_s64) ;  /* 0x0000000800f87944 */ /* 0x000fea0003c00000 */
.L_x_747:
        /* <DEDUP_REMOVED lines=31> */
[----:B------:R0:W3:Y:S08]  /*0930*/  F2I.FTZ.U32.CEIL.NTZ R5, R2 ;  /* 0x0000000200057305 */ /* 0x0000f0000021b000 */
[----:B-12---:R0:W4:Y:S02]  /*0940*/  F2I.FTZ.U32.CEIL.NTZ R4, R24 ;  /* 0x0000001800047305 */ /* 0x006124000021b000 */
.L_x_756:
        /* <DEDUP_REMOVED lines=13> */
.L_x_749:
[----:B------:R-:W-:Y:S05]  /*0a20*/  BSYNC.RECONVERGENT B0 ;  /* 0x0000000000007941 */ /* 0x000fea0003800200 */
.L_x_748:
        /* <DEDUP_REMOVED lines=51> */
.L_x_750:
        /* <DEDUP_REMOVED lines=9> */
.L_x_751:
        /* <DEDUP_REMOVED lines=31> */
[----:B------:R-:W0:Y:S04]  /*0fe0*/  F2I.FTZ.U32.CEIL.NTZ R53, R53 ;  /* 0x0000003500357305 */ /* 0x000e28000021b000 */
[----:B0-----:R0:W-:Y:S04]  /*0ff0*/  STG.E.U8 desc[UR6][R46.64], R53 ;  /* 0x000000352e007986 */ /* 0x0011e8000c101106 */
.L_x_753:
[----:B------:R-:W-:Y:S05]  /*1000*/  BSYNC.RECONVERGENT B0 ;  /* 0x0000000000007941 */ /* 0x000fea0003800200 */
.L_x_752:
        /* <DEDUP_REMOVED lines=14> */
[----:B------:R-:W0:Y:S04]  /*10f0*/  F2I.FTZ.U32.CEIL.NTZ R49, R49 ;  /* 0x0000003100317305 */ /* 0x000e28000021b000 */
[----:B0-----:R1:W-:Y:S04]  /*1100*/  STG.E.U8 desc[UR6][R46.64], R49 ;  /* 0x000000312e007986 */ /* 0x0013e8000c101106 */
.L_x_755:
[----:B------:R-:W-:Y:S05]  /*1110*/  BSYNC.RECONVERGENT B0 ;  /* 0x0000000000007941 */ /* 0x000fea0003800200 */
.L_x_754:
        /* <DEDUP_REMOVED lines=32> */
        .weak           $__internal_39_$__cuda_sm20_div_s64
        .type           $__internal_39_$__cuda_sm20_div_s64,@function
        .size           $__internal_39_$__cuda_sm20_div_s64,(.L_x_832 - $__internal_39_$__cuda_sm20_div_s64)
$__internal_39_$__cuda_sm20_div_s64:
        /* <DEDUP_REMOVED lines=74> */
[----:B------:R-:W-:Y:S06]  /*17c0*/  RET.REL.NODEC R24 `(_ZN2at6native63_GLOBAL__N__7310b794_30_DistributionGeometricKernel_cu_fa6e70a443distribution_elementwise_grid_stride_kernelIfLi4EZNS0_9templates4cuda21uniform_and_transformIhfPNS_17CUDAGeneratorImplEZZZNS4_16geometric_kernelIS7_EEvRNS_18TensorIteratorBaseEdT_ENKUlvE_clEvENKUlvE_clEvEUlfE_EEvSA_T1_T2_EUlP24curandStatePhilox4_32_10E_ZNS1_27distribution_nullary_kernelIhf7double2S7_SJ_SE_EEvSA_SG_RKT3_T4_EUlifE_EEvlNS_15PhiloxCudaStateESF_SG_) ;  /* 0xffffffe8180c7950 */ /* 0x000fec0003c3ffff */
.L_x_757:
        /* <DEDUP_REMOVED lines=11> */
.L_x_832:


//--------------------- .nv.global.init           --------------------------
	.section	.nv.global.init,"aw",@progbits
	.align	4
.nv.global.init:
	.type		mrg32k3aM1SubSeq,@object
	.size		mrg32k3aM1SubSeq,(mrg32k3aM2SubSeq - mrg32k3aM1SubSeq)
mrg32k3aM1SubSeq:
        /*0000*/ 	.byte	0x0b, 0xcc, 0xee, 0x04, 0x73, 0x29, 0x8b, 0x6f, 0xf6, 0x53, 0x03, 0xf6, 0x23, 0xf6, 0xea, 0xda
        /* <DEDUP_REMOVED lines=125> */
	.type		mrg32k3aM2SubSeq,@object
	.size		mrg32k3aM2SubSeq,(mrg32k3aM1 - mrg32k3aM2SubSeq)
mrg32k3aM2SubSeq:
        /* <DEDUP_REMOVED lines=126> */
	.type		mrg32k3aM1,@object
	.size		mrg32k3aM1,(mrg32k3aM1Seq - mrg32k3aM1)
mrg32k3aM1:
        /* <DEDUP_REMOVED lines=144> */
	.type		mrg32k3aM1Seq,@object
	.size		mrg32k3aM1Seq,(mrg32k3aM2 - mrg32k3aM1Seq)
mrg32k3aM1Seq:
        /* <DEDUP_REMOVED lines=144> */
	.type		mrg32k3aM2,@object
	.size		mrg32k3aM2,(mrg32k3aM2Seq - mrg32k3aM2)
mrg32k3aM2:
        /* <DEDUP_REMOVED lines=144> */
	.type		mrg32k3aM2Seq,@object
	.size		mrg32k3aM2Seq,(precalc_xorwow_matrix - mrg32k3aM2Seq)
mrg32k3aM2Seq:
        /* <DEDUP_REMOVED lines=144> */
	.type		precalc_xorwow_matrix,@object
	.size		precalc_xorwow_matrix,(precalc_xorwow_offset_matrix - precalc_xorwow_matrix)
precalc_xorwow_matrix:
        /* <DEDUP_REMOVED lines=6400> */
	.type		precalc_xorwow_offset_matrix,@object
	.size		precalc_xorwow_offset_matrix,(.L_1 - precalc_xorwow_offset_matrix)
precalc_xorwow_offset_matrix:
        /* <DEDUP_REMOVED lines=6400> */
.L_1:


//--------------------- .nv.shared.reserved.0     --------------------------
	.section	.nv.shared.reserved.0,"aw",@nobits
	.weak		__nv_reservedSMEM_offset_0_alias
	.size		__nv_reservedSMEM_offset_0_alias, 0, 64
	.other		__nv_reservedSMEM_offset_0_alias,@"STO_CUDA_RESERVED_SHARED STV_DEFAULT"
__nv_reservedSMEM_offset_0_alias:
	.zero		0
	.zero		64


//--------------------- .nv.global                --------------------------
	.section	.nv.global,"aw",@nobits
.nv.global:
	.type		_ZN61_INTERNAL_7310b794_30_DistributionGeometricKernel_cu_fa6e70a44cuda3std3__48in_placeE,@object
	.size		_ZN61_INTERNAL_7310b794_30_DistributionGeometricKernel_cu_fa6e70a44cuda3std3__48in_placeE,(_ZN61_INTERNAL_7310b794_30_DistributionGeometricKernel_cu_fa6e70a44cuda3std6ranges3__45__cpo8distanceE - _ZN61_INTERNAL_7310b794_30_DistributionGeometricKernel_cu_fa6e70a44cuda3std3__48in_placeE)
_ZN61_INTERNAL_7310b794_30_DistributionGeometricKernel_cu_fa6e70a44cuda3std3__48in_placeE:
	.zero		1
	.type		_ZN61_INTERNAL_7310b794_30_DistributionGeometricKernel_cu_fa6e70a44cuda3std6ranges3__45__cpo8distanceE,@object
	.size		_ZN61_INTERNAL_7310b794_30_DistributionGeometricKernel_cu_fa6e70a44cuda3std6ranges3__45__cpo8distanceE,(_ZN61_INTERNAL_7310b794_30_DistributionGeometricKernel_cu_fa6e70a44cuda3std3__45__cpo6cbeginE - _ZN61_INTERNAL_7310b794_30_DistributionGeometricKernel_cu_fa6e70a44cuda3std6ranges3__45__cpo8distanceE)
_ZN61_INTERNAL_7310b794_30_DistributionGeometricKernel_cu_fa6e70a44cuda3std6ranges3__45__cpo8distanceE:
	.zero		1
	.type		_ZN61_INTERNAL_7310b794_30_DistributionGeometricKernel_cu_fa6e70a44cuda3std3__45__cpo6cbeginE,@object
	.size		_ZN61_INTERNAL_7310b794_30_DistributionGeometricKernel_cu_fa6e70a44cuda3std3__45__cpo6cbeginE,(_ZN61_INTERNAL_7310b794_30_DistributionGeometricKernel_cu_fa6e70a44cuda3std6ranges3__45__cpo7advanceE - _ZN61_INTERNAL_7310b794_30_DistributionGeometricKernel_cu_fa6e70a44cuda3std3__45__cpo6cbeginE)
_ZN61_INTERNAL_7310b794_30_DistributionGeometricKernel_cu_fa6e70a44cuda3std3__45__cpo6cbeginE:
	.zero		1
	.type		_ZN61_INTERNAL_7310b794_30_DistributionGeometricKernel_cu_fa6e70a44cuda3std6ranges3__45__cpo7advanceE,@object
	.size		_ZN61_INTERNAL_7310b794_30_DistributionGeometricKernel_cu_fa6e70a44cuda3std6ranges3__45__cpo7advanceE,(_ZN61_INTERNAL_7310b794_30_DistributionGeometricKernel_cu_fa6e70a44cuda3std3__45__cpo7crbeginE - _ZN61_INTERNAL_7310b794_30_DistributionGeometricKernel_cu_fa6e70a44cuda3std6ranges3__45__cpo7advanceE)
_ZN61_INTERNAL_7310b794_30_DistributionGeometricKernel_cu_fa6e70a44cuda3std6ranges3__45__cpo7advanceE:
	.zero		1
	.type		_ZN61_INTERNAL_7310b794_30_DistributionGeometricKernel_cu_fa6e70a44cuda3std3__45__cpo7crbeginE,@object
	.size		_ZN61_INTERNAL_7310b794_30_DistributionGeometricKernel_cu_fa6e70a44cuda3std3__45__cpo7crbeginE,(_ZN61_INTERNAL_7310b794_30_DistributionGeometricKernel_cu_fa6e70a44cuda3std6ranges3__45__cpo4dataE - _ZN61_INTERNAL_7310b794_30_DistributionGeometricKernel_cu_fa6e70a44cuda3std3__45__cpo7crbeginE)
_ZN61_INTERNAL_7310b794_30_DistributionGeometricKernel_cu_fa6e70a44cuda3std3__45__cpo7crbeginE:
	.zero		1
	.type		_ZN61_INTERNAL_7310b794_30_DistributionGeometricKernel_cu_fa6e70a44cuda3std6ranges3__45__cpo4dataE,@object
	.size		_ZN61_INTERNAL_7310b794_30_DistributionGeometricKernel_cu_fa6e70a44cuda3std6ranges3__45__cpo4dataE,(_ZN61_INTERNAL_7310b794_30_DistributionGeometricKernel_cu_fa6e70a44cuda3std6ranges3__45__cpo5beginE - _ZN61_INTERNAL_7310b794_30_DistributionGeometricKernel_cu_fa6e70a44cuda3std6ranges3__45__cpo4dataE)
_ZN61_INTERNAL_7310b794_30_DistributionGeometricKernel_cu_fa6e70a44cuda3std6ranges3__45__cpo4dataE:
	.zero		1
	.type		_ZN61_INTERNAL_7310b794_30_DistributionGeometricKernel_cu_fa6e70a44cuda3std6ranges3__45__cpo5beginE,@object
	.size		_ZN61_INTERNAL_7310b794_30_DistributionGeometricKernel_cu_fa6e70a44cuda3std6ranges3__45__cpo5beginE,(_ZN61_INTERNAL_7310b794_30_DistributionGeometricKernel_cu_fa6e70a44cuda3std3__463_GLOBAL__N__7310b794_30_DistributionGeometricKernel_cu_fa6e70a46ignoreE - _ZN61_INTERNAL_7310b794_30_DistributionGeometricKernel_cu_fa6e70a44cuda3std6ranges3__45__cpo5beginE)
_ZN61_INTERNAL_7310b794_30_DistributionGeometricKernel_cu_fa6e70a44cuda3std6ranges3__45__cpo5beginE:
	.zero		1
	.type		_ZN61_INTERNAL_7310b794_30_DistributionGeometricKernel_cu_fa6e70a44cuda3std3__463_GLOBAL__N__7310b794_30_DistributionGeometricKernel_cu_fa6e70a46ignoreE,@object
	.size		_ZN61_INTERNAL_7310b794_30_DistributionGeometricKernel_cu_fa6e70a44cuda3std3__463_GLOBAL__N__7310b794_30_DistributionGeometricKernel_cu_fa6e70a46ignoreE,(_ZN61_INTERNAL_7310b794_30_DistributionGeometricKernel_cu_fa6e70a44cuda3std6ranges3__45__cpo4sizeE - _ZN61_INTERNAL_7310b794_30_DistributionGeometricKernel_cu_fa6e70a44cuda3std3__463_GLOBAL__N__7310b794_30_DistributionGeometricKernel_cu_fa6e70a46ignoreE)
_ZN61_INTERNAL_7310b794_30_DistributionGeometricKernel_cu_fa6e70a44cuda3std3__463_GLOBAL__N__7310b794_30_DistributionGeometricKernel_cu_fa6e70a46ignoreE:
	.zero		1
	.type		_ZN61_INTERNAL_7310b794_30_DistributionGeometricKernel_cu_fa6e70a44cuda3std6ranges3__45__cpo4sizeE,@object
	.size		_ZN61_INTERNAL_7310b794_30_DistributionGeometricKernel_cu_fa6e70a44cuda3std6ranges3__45__cpo4sizeE,(_ZN61_INTERNAL_7310b794_30_DistributionGeometricKernel_cu_fa6e70a44cuda3std3__45__cpo5beginE - _ZN61_INTERNAL_7310b794_30_DistributionGeometricKernel_cu_fa6e70a44cuda3std6ranges3__45__cpo4sizeE)
_ZN61_INTERNAL_7310b794_30_DistributionGeometricKernel_cu_fa6e70a44cuda3std6ranges3__45__cpo4sizeE:
	.zero		1
	.type		_ZN61_INTERNAL_7310b794_30_DistributionGeometricKernel_cu_fa6e70a44cuda3std3__45__cpo5beginE,@object
	.size		_ZN61_INTERNAL_7310b794_30_DistributionGeometricKernel_cu_fa6e70a44cuda3std3__45__cpo5beginE,(_ZN61_INTERNAL_7310b794_30_DistributionGeometricKernel_cu_fa6e70a44cuda3std6ranges3__45__cpo6cbeginE - _ZN61_INTERNAL_7310b794_30_DistributionGeometricKernel_cu_fa6e70a44cuda3std3__45__cpo5beginE)
_ZN61_INTERNAL_7310b794_30_DistributionGeometricKernel_cu_fa6e70a44cuda3std3__45__cpo5beginE:
	.zero		1
	.type		_ZN61_INTERNAL_7310b794_30_DistributionGeometricKernel_cu_fa6e70a44cuda3std6ranges3__45__cpo6cbeginE,@object
	.size		_ZN61_INTERNAL_7310b794_30_DistributionGeometricKernel_cu_fa6e70a44cuda3std6ranges3__45__cpo6cbeginE,(_ZN61_INTERNAL_7310b794_30_DistributionGeometricKernel_cu_fa6e70a44cuda3std3__45__cpo6rbeginE - _ZN61_INTERNAL_7310b794_30_DistributionGeometricKernel_cu_fa6e70a44cuda3std6ranges3__45__cpo6cbeginE)
_ZN61_INTERNAL_7310b794_30_DistributionGeometricKernel_cu_fa6e70a44cuda3std6ranges3__45__cpo6cbeginE:
	.zero		1
	.type		_ZN61_INTERNAL_7310b794_30_DistributionGeometricKernel_cu_fa6e70a44cuda3std3__45__cpo6rbeginE,@object
	.size		_ZN61_INTERNAL_7310b794_30_DistributionGeometricKernel_cu_fa6e70a44cuda3std3__45__cpo6rbeginE,(_ZN61_INTERNAL_7310b794_30_DistributionGeometricKernel_cu_fa6e70a44cuda3std6ranges3__45__cpo4nextE - _ZN61_INTERNAL_7310b794_30_DistributionGeometricKernel_cu_fa6e70a44cuda3std3__45__cpo6rbeginE)
_ZN61_INTERNAL_7310b794_30_DistributionGeometricKernel_cu_fa6e70a44cuda3std3__45__cpo6rbeginE:
	.zero		1
	.type		_ZN61_INTERNAL_7310b794_30_DistributionGeometricKernel_cu_fa6e70a44cuda3std6ranges3__45__cpo4nextE,@object
	.size		_ZN61_INTERNAL_7310b794_30_DistributionGeometricKernel_cu_fa6e70a44cuda3std6ranges3__45__cpo4nextE,(_ZN61_INTERNAL_7310b794_30_DistributionGeometricKernel_cu_fa6e70a44cuda3std6ranges3__45__cpo4swapE - _ZN61_INTERNAL_7310b794_30_DistributionGeometricKernel_cu_fa6e70a44cuda3std6ranges3__45__cpo4nextE)
_ZN61_INTERNAL_7310b794_30_DistributionGeometricKernel_cu_fa6e70a44cuda3std6ranges3__45__cpo4nextE:
	.zero		1
	.type		_ZN61_INTERNAL_7310b794_30_DistributionGeometricKernel_cu_fa6e70a44cuda3std6ranges3__45__cpo4swapE,@object
	.size		_ZN61_INTERNAL_7310b794_30_DistributionGeometricKernel_cu_fa6e70a44cuda3std6ranges3__45__cpo4swapE,(_ZN61_INTERNAL_7310b794_30_DistributionGeometricKernel_cu_fa6e70a44cuda3std3__420unreachable_sentinelE - _ZN61_INTERNAL_7310b794_30_DistributionGeometricKernel_cu_fa6e70a44cuda3std6ranges3__45__cpo4swapE)
_ZN61_INTERNAL_7310b794_30_DistributionGeometricKernel_cu_fa6e70a44cuda3std6ranges3__45__cpo4swapE:
	.zero		1
	.type		_ZN61_INTERNAL_7310b794_30_DistributionGeometricKernel_cu_fa6e70a44cuda3std3__420unreachable_sentinelE,@object
	.size		_ZN61_INTERNAL_7310b794_30_DistributionGeometricKernel_cu_fa6e70a44cuda3std3__420unreachable_sentinelE,(_ZN61_INTERNAL_7310b794_30_DistributionGeometricKernel_cu_fa6e70a46thrust24THRUST_300001_SM_1000_NS6system6detail10sequential3seqE - _ZN61_INTERNAL_7310b794_30_DistributionGeometricKernel_cu_fa6e70a44cuda3std3__420unreachable_sentinelE)
_ZN61_INTERNAL_7310b794_30_DistributionGeometricKernel_cu_fa6e70a44cuda3std3__420unreachable_sentinelE:
	.zero		1
	.type		_ZN61_INTERNAL_7310b794_30_DistributionGeometricKernel_cu_fa6e70a46thrust24THRUST_300001_SM_1000_NS6system6detail10sequential3seqE,@object
	.size		_ZN61_INTERNAL_7310b794_30_DistributionGeometricKernel_cu_fa6e70a46thrust24THRUST_300001_SM_1000_NS6system6detail10sequential3seqE,(_ZN61_INTERNAL_7310b794_30_DistributionGeometricKernel_cu_fa6e70a44cuda3std3__45__cpo4cendE - _ZN61_INTERNAL_7310b794_30_DistributionGeometricKernel_cu_fa6e70a46thrust24THRUST_300001_SM_1000_NS6system6detail10sequential3seqE)
_ZN61_INTERNAL_7310b794_30_DistributionGeometricKernel_cu_fa6e70a46thrust24THRUST_300001_SM_1000_NS6system6detail10sequential3seqE:
	.zero		1
	.type		_ZN61_INTERNAL_7310b794_30_DistributionGeometricKernel_cu_fa6e70a44cuda3std3__45__cpo4cendE,@object
	.size		_ZN61_INTERNAL_7310b794_30_DistributionGeometricKernel_cu_fa6e70a44cuda3std3__45__cpo4cendE,(_ZN61_INTERNAL_7310b794_30_DistributionGeometricKernel_cu_fa6e70a44cuda3std6ranges3__45__cpo9iter_swapE - _ZN61_INTERNAL_7310b794_30_DistributionGeometricKernel_cu_fa6e70a44cuda3std3__45__cpo4cendE)
_ZN61_INTERNAL_7310b794_30_DistributionGeometricKernel_cu_fa6e70a44cuda3std3__45__cpo4cendE:
	.zero		1
	.type		_ZN61_INTERNAL_7310b794_30_DistributionGeometricKernel_cu_fa6e70a44cuda3std6ranges3__45__cpo9iter_swapE,@object
	.size		_ZN61_INTERNAL_7310b794_30_DistributionGeometricKernel_cu_fa6e70a44cuda3std6ranges3__45__cpo9iter_swapE,(_ZN61_INTERNAL_7310b794_30_DistributionGeometricKernel_cu_fa6e70a44cuda3std3__45__cpo5crendE - _ZN61_INTERNAL_7310b794_30_DistributionGeometricKernel_cu_fa6e70a44cuda3std6ranges3__45__cpo9iter_swapE)
_ZN61_INTERNAL_7310b794_30_DistributionGeometricKernel_cu_fa6e70a44cuda3std6ranges3__45__cpo9iter_swapE:
	.zero		1
	.type		_ZN61_INTERNAL_7310b794_30_DistributionGeometricKernel_cu_fa6e70a44cuda3std3__45__cpo5crendE,@object
	.size		_ZN61_INTERNAL_7310b794_30_DistributionGeometricKernel_cu_fa6e70a44cuda3std3__45__cpo5crendE,(_ZN61_INTERNAL_7310b794_30_DistributionGeometricKernel_cu_fa6e70a44cuda3std6ranges3__45__cpo5cdataE - _ZN61_INTERNAL_7310b794_30_DistributionGeometricKernel_cu_fa6e70a44cuda3std3__45__cpo5crendE)
_ZN61_INTERNAL_7310b794_30_DistributionGeometricKernel_cu_fa6e70a44cuda3std3__45__cpo5crendE:
	.zero		1
	.type		_ZN61_INTERNAL_7310b794_30_DistributionGeometricKernel_cu_fa6e70a44cuda3std6ranges3__45__cpo5cdataE,@object
	.size		_ZN61_INTERNAL_7310b794_30_DistributionGeometricKernel_cu_fa6e70a44cuda3std6ranges3__45__cpo5cdataE,(_ZN61_INTERNAL_7310b794_30_DistributionGeometricKernel_cu_fa6e70a44cuda3std6ranges3__45__cpo3endE - _ZN61_INTERNAL_7310b794_30_DistributionGeometricKernel_cu_fa6e70a44cuda3std6ranges3__45__cpo5cdataE)
_ZN61_INTERNAL_7310b794_30_DistributionGeometricKernel_cu_fa6e70a44cuda3std6ranges3__45__cpo5cdataE:
	.zero		1
	.type		_ZN61_INTERNAL_7310b794_30_DistributionGeometricKernel_cu_fa6e70a44cuda3std6ranges3__45__cpo3endE,@object
	.size		_ZN61_INTERNAL_7310b794_30_DistributionGeometricKernel_cu_fa6e70a44cuda3std6ranges3__45__cpo3endE,(_ZN61_INTERNAL_7310b794_30_DistributionGeometricKernel_cu_fa6e70a44cuda3std3__419piecewise_constructE - _ZN61_INTERNAL_7310b794_30_DistributionGeometricKernel_cu_fa6e70a44cuda3std6ranges3__45__cpo3endE)
_ZN61_INTERNAL_7310b794_30_DistributionGeometricKernel_cu_fa6e70a44cuda3std6ranges3__45__cpo3endE:
	.zero		1
	.type		_ZN61_INTERNAL_7310b794_30_DistributionGeometricKernel_cu_fa6e70a44cuda3std3__419piecewise_constructE,@object
	.size		_ZN61_INTERNAL_7310b794_30_DistributionGeometricKernel_cu_fa6e70a44cuda3std3__419piecewise_constructE,(_ZN61_INTERNAL_7310b794_30_DistributionGeometricKernel_cu_fa6e70a44cuda3std6ranges3__45__cpo5ssizeE - _ZN61_INTERNAL_7310b794_30_DistributionGeometricKernel_cu_fa6e70a44cuda3std3__419piecewise_constructE)
_ZN61_INTERNAL_7310b794_30_DistributionGeometricKernel_cu_fa6e70a44cuda3std3__419piecewise_constructE:
	.zero		1
	.type		_ZN61_INTERNAL_7310b794_30_DistributionGeometricKernel_cu_fa6e70a44cuda3std6ranges3__45__cpo5ssizeE,@object
	.size		_ZN61_INTERNAL_7310b794_30_DistributionGeometricKernel_cu_fa6e70a44cuda3std6ranges3__45__cpo5ssizeE,(_ZN61_INTERNAL_7310b794_30_DistributionGeometricKernel_cu_fa6e70a44cuda3std3__45__cpo3endE - _ZN61_INTERNAL_7310b794_30_DistributionGeometricKernel_cu_fa6e70a44cuda3std6ranges3__45__cpo5ssizeE)
_ZN61_INTERNAL_7310b794_30_DistributionGeometricKernel_cu_fa6e70a44cuda3std6ranges3__45__cpo5ssizeE:
	.zero		1
	.type		_ZN61_INTERNAL_7310b794_30_DistributionGeometricKernel_cu_fa6e70a44cuda3std3__45__cpo3endE,@object
	.size		_ZN61_INTERNAL_7310b794_30_DistributionGeometricKernel_cu_fa6e70a44cuda3std3__45__cpo3endE,(_ZN61_INTERNAL_7310b794_30_DistributionGeometricKernel_cu_fa6e70a44cuda3std6ranges3__45__cpo4cendE - _ZN61_INTERNAL_7310b794_30_DistributionGeometricKernel_cu_fa6e70a44cuda3std3__45__cpo3endE)
_ZN61_INTERNAL_7310b794_30_DistributionGeometricKernel_cu_fa6e70a44cuda3std3__45__cpo3endE:
	.zero		1
	.type		_ZN61_INTERNAL_7310b794_30_DistributionGeometricKernel_cu_fa6e70a44cuda3std6ranges3__45__cpo4cendE,@object
	.size		_ZN61_INTERNAL_7310b794_30_DistributionGeometricKernel_cu_fa6e70a44cuda3std6ranges3__45__cpo4cendE,(_ZN61_INTERNAL_7310b794_30_DistributionGeometricKernel_cu_fa6e70a44cuda3std3__45__cpo4rendE - _ZN61_INTERNAL_7310b794_30_DistributionGeometricKernel_cu_fa6e70a44cuda3std6ranges3__45__cpo4cendE)
_ZN61_INTERNAL_7310b794_30_DistributionGeometricKernel_cu_fa6e70a44cuda3std6ranges3__45__cpo4cendE:
	.zero		1
	.type		_ZN61_INTERNAL_7310b794_30_DistributionGeometricKernel_cu_fa6e70a44cuda3std3__45__cpo4rendE,@object
	.size		_ZN61_INTERNAL_7310b794_30_DistributionGeometricKernel_cu_fa6e70a44cuda3std3__45__cpo4rendE,(_ZN61_INTERNAL_7310b794_30_DistributionGeometricKernel_cu_fa6e70a44cuda3std6ranges3__45__cpo4prevE - _ZN61_INTERNAL_7310b794_30_DistributionGeometricKernel_cu_fa6e70a44cuda3std3__45__cpo4rendE)
_ZN61_INTERNAL_7310b794_30_DistributionGeometricKernel_cu_fa6e70a44cuda3std3__45__cpo4rendE:
	.zero		1
	.type		_ZN61_INTERNAL_7310b794_30_DistributionGeometricKernel_cu_fa6e70a44cuda3std6ranges3__45__cpo4prevE,@object
	.size		_ZN61_INTERNAL_7310b794_30_DistributionGeometricKernel_cu_fa6e70a44cuda3std6ranges3__45__cpo4prevE,(_ZN61_INTERNAL_7310b794_30_DistributionGeometricKernel_cu_fa6e70a44cuda3std6ranges3__45__cpo9iter_moveE - _ZN61_INTERNAL_7310b794_30_DistributionGeometricKernel_cu_fa6e70a44cuda3std6ranges3__45__cpo4prevE)
_ZN61_INTERNAL_7310b794_30_DistributionGeometricKernel_cu_fa6e70a44cuda3std6ranges3__45__cpo4prevE:
	.zero		1
	.type		_ZN61_INTERNAL_7310b794_30_DistributionGeometricKernel_cu_fa6e70a44cuda3std6ranges3__45__cpo9iter_moveE,@object
	.size		_ZN61_INTERNAL_7310b794_30_DistributionGeometricKernel_cu_fa6e70a44cuda3std6ranges3__45__cpo9iter_moveE,(.L_22 - _ZN61_INTERNAL_7310b794_30_DistributionGeometricKernel_cu_fa6e70a44cuda3std6ranges3__45__cpo9iter_moveE)
_ZN61_INTERNAL_7310b794_30_DistributionGeometricKernel_cu_fa6e70a44cuda3std6ranges3__45__cpo9iter_moveE:
	.zero		1
.L_22:


//--------------------- .nv.constant0._ZN2at6native63_GLOBAL__N__7310b794_30_DistributionGeometricKernel_cu_fa6e70a443distribution_elementwise_grid_stride_kernelIfLi4EZNS0_9templates4cuda21uniform_and_transformIN3c108BFloat16EfPNS_17CUDAGeneratorImplEZZZNS4_16geometric_kernelIS9_EEvRNS_18TensorIteratorBaseEdT_ENKUlvE_clEvENKUlvE7_clEvEUlfE_EEvSC_T1_T2_EUlP24curandStatePhilox4_32_10E0_ZNS1_27distribution_nullary_kernelIS7_f6float4S9_SL_SG_EEvSC_SI_RKT3_T4_EUlifE0_EEvlNS_15PhiloxCudaStateESH_SI_ --------------------------
	.section	.nv.constant0._ZN2at6native63_GLOBAL__N__7310b794_30_DistributionGeometricKernel_cu_fa6e70a443distribution_elementwise_grid_stride_kernelIfLi4EZNS0_9templates4cuda21uniform_and_transformIN3c108BFloat16EfPNS_17CUDAGeneratorImplEZZZNS4_16geometric_kernelIS9_EEvRNS_18TensorIteratorBaseEdT_ENKUlvE_clEvENKUlvE7_clEvEUlfE_EEvSC_T1_T2_EUlP24curandStatePhilox4_32_10E0_ZNS1_27distribution_nullary_kernelIS7_f6float4S9_SL_SG_EEvSC_SI_RKT3_T4_EUlifE0_EEvlNS_15PhiloxCudaStateESH_SI_,"a",@progbits
	.sectionflags	@""
	.align	4
.nv.constant0._ZN2at6native63_GLOBAL__N__7310b794_30_DistributionGeometricKernel_cu_fa6e70a443distribution_elementwise_grid_stride_kernelIfLi4EZNS0_9templates4cuda21uniform_and_transformIN3c108BFloat16EfPNS_17CUDAGeneratorImplEZZZNS4_16geometric_kernelIS9_EEvRNS_18TensorIteratorBaseEdT_ENKUlvE_clEvENKUlvE7_clEvEUlfE_EEvSC_T1_T2_EUlP24curandStatePhilox4_32_10E0_ZNS1_27distribution_nullary_kernelIS7_f6float4S9_SL_SG_EEvSC_SI_RKT3_T4_EUlifE0_EEvlNS_15PhiloxCudaStateESH_SI_:
	.zero		1360


//--------------------- .nv.constant0._ZN2at6native63_GLOBAL__N__7310b794_30_DistributionGeometricKernel_cu_fa6e70a443distribution_elementwise_grid_stride_kernelIfLi4EZNS0_9templates4cuda21uniform_and_transformIN3c108BFloat16EfPNS_17CUDAGeneratorImplEZZZNS4_16geometric_kernelIS9_EEvRNS_18TensorIteratorBaseEdT_ENKUlvE_clEvENKUlvE7_clEvEUlfE_EEvSC_T1_T2_EUlP24curandStatePhilox4_32_10E0_ZNS1_27distribution_nullary_kernelIS7_f6float4S9_SL_SG_EEvSC_SI_RKT3_T4_EUlifE_EEvlNS_15PhiloxCudaStateESH_SI_ --------------------------
	.section	.nv.constant0._ZN2at6native63_GLOBAL__N__7310b794_30_DistributionGeometricKernel_cu_fa6e70a443distribution_elementwise_grid_stride_kernelIfLi4EZNS0_9templates4cuda21uniform_and_transformIN3c108BFloat16EfPNS_17CUDAGeneratorImplEZZZNS4_16geometric_kernelIS9_EEvRNS_18TensorIteratorBaseEdT_ENKUlvE_clEvENKUlvE7_clEvEUlfE_EEvSC_T1_T2_EUlP24curandStatePhilox4_32_10E0_ZNS1_27distribution_nullary_kernelIS7_f6float4S9_SL_SG_EEvSC_SI_RKT3_T4_EUlifE_EEvlNS_15PhiloxCudaStateESH_SI_,"a",@progbits
	.sectionflags	@""
	.align	4
.nv.constant0._ZN2at6native63_GLOBAL__N__7310b794_30_DistributionGeometricKernel_cu_fa6e70a443distribution_elementwise_grid_stride_kernelIfLi4EZNS0_9templates4cuda21uniform_and_transformIN3c108BFloat16EfPNS_17CUDAGeneratorImplEZZZNS4_16geometric_kernelIS9_EEvRNS_18TensorIteratorBaseEdT_ENKUlvE_clEvENKUlvE7_clEvEUlfE_EEvSC_T1_T2_EUlP24curandStatePhilox4_32_10E0_ZNS1_27distribution_nullary_kernelIS7_f6float4S9_SL_SG_EEvSC_SI_RKT3_T4_EUlifE_EEvlNS_15PhiloxCudaStateESH_SI_:
	.zero		960


//--------------------- .nv.constant0._ZN2at6native63_GLOBAL__N__7310b794_30_DistributionGeometricKernel_cu_fa6e70a443distribution_elementwise_grid_stride_kernelIfLi4EZNS0_9templates4cuda21uniform_and_transformIN3c108BFloat16EfPNS_17CUDAGeneratorImplEZZZNS4_16geometric_kernelIS9_EEvRNS_18TensorIteratorBaseEdT_ENKUlvE_clEvENKUlvE7_clEvEUlfE_EEvSC_T1_T2_EUlP24curandStatePhilox4_32_10E_ZNS1_27distribution_nullary_kernelIS7_f7double2S9_SL_SG_EEvSC_SI_RKT3_T4_EUlifE0_EEvlNS_15PhiloxCudaStateESH_SI_ --------------------------
	.section	.nv.constant0._ZN2at6native63_GLOBAL__N__7310b794_30_DistributionGeometricKernel_cu_fa6e70a443distribution_elementwise_grid_stride_kernelIfLi4EZNS0_9templates4cuda21uniform_and_transformIN3c108BFloat16EfPNS_17CUDAGeneratorImplEZZZNS4_16geometric_kernelIS9_EEvRNS_18TensorIteratorBaseEdT_ENKUlvE_clEvENKUlvE7_clEvEUlfE_EEvSC_T1_T2_EUlP24curandStatePhilox4_32_10E_ZNS1_27distribution_nullary_kernelIS7_f7double2S9_SL_SG_EEvSC_SI_RKT3_T4_EUlifE0_EEvlNS_15PhiloxCudaStateESH_SI_,"a",@progbits
	.sectionflags	@""
	.align	4
.nv.constant0._ZN2at6native63_GLOBAL__N__7310b794_30_DistributionGeometricKernel_cu_fa6e70a443distribution_elementwise_grid_stride_kernelIfLi4EZNS0_9templates4cuda21uniform_and_transformIN3c108BFloat16EfPNS_17CUDAGeneratorImplEZZZNS4_16geometric_kernelIS9_EEvRNS_18TensorIteratorBaseEdT_ENKUlvE_clEvENKUlvE7_clEvEUlfE_EEvSC_T1_T2_EUlP24curandStatePhilox4_32_10E_ZNS1_27distribution_nullary_kernelIS7_f7double2S9_SL_SG_EEvSC_SI_RKT3_T4_EUlifE0_EEvlNS_15PhiloxCudaStateESH_SI_:
	.zero		1360


//--------------------- .nv.constant0._ZN2at6native63_GLOBAL__N__7310b794_30_DistributionGeometricKernel_cu_fa6e70a443distribution_elementwise_grid_stride_kernelIfLi4EZNS0_9templates4cuda21uniform_and_transformIN3c108BFloat16EfPNS_17CUDAGeneratorImplEZZZNS4_16geometric_kernelIS9_EEvRNS_18TensorIteratorBaseEdT_ENKUlvE_clEvENKUlvE7_clEvEUlfE_EEvSC_T1_T2_EUlP24curandStatePhilox4_32_10E_ZNS1_27distribution_nullary_kernelIS7_f7double2S9_SL_SG_EEvSC_SI_RKT3_T4_EUlifE_EEvlNS_15PhiloxCudaStateESH_SI_ --------------------------
	.section	.nv.constant0._ZN2at6native63_GLOBAL__N__7310b794_30_DistributionGeometricKernel_cu_fa6e70a443distribution_elementwise_grid_stride_kernelIfLi4EZNS0_9templates4cuda21uniform_and_transformIN3c108BFloat16EfPNS_17CUDAGeneratorImplEZZZNS4_16geometric_kernelIS9_EEvRNS_18TensorIteratorBaseEdT_ENKUlvE_clEvENKUlvE7_clEvEUlfE_EEvSC_T1_T2_EUlP24curandStatePhilox4_32_10E_ZNS1_27distribution_nullary_kernelIS7_f7double2S9_SL_SG_EEvSC_SI_RKT3_T4_EUlifE_EEvlNS_15PhiloxCudaStateESH_SI_,"a",@progbits
	.sectionflags	@""
	.align	4
.nv.constant0._ZN2at6native63_GLOBAL__N__7310b794_30_DistributionGeometricKernel_cu_fa6e70a443distribution_elementwise_grid_stride_kernelIfLi4EZNS0_9templates4cuda21uniform_and_transformIN3c108BFloat16EfPNS_17CUDAGeneratorImplEZZZNS4_16geometric_kernelIS9_EEvRNS_18TensorIteratorBaseEdT_ENKUlvE_clEvENKUlvE7_clEvEUlfE_EEvSC_T1_T2_EUlP24curandStatePhilox4_32_10E_ZNS1_27distribution_nullary_kernelIS7_f7double2S9_SL_SG_EEvSC_SI_RKT3_T4_EUlifE_EEvlNS_15PhiloxCudaStateESH_SI_:
	.zero		960


//--------------------- .nv.constant0._ZN2at6native63_GLOBAL__N__7310b794_30_DistributionGeometricKernel_cu_fa6e70a443distribution_elementwise_grid_stride_kernelIfLi4EZNS0_9templates4cuda21uniform_and_transformIN3c104HalfEfPNS_17CUDAGeneratorImplEZZZNS4_16geometric_kernelIS9_EEvRNS_18TensorIteratorBaseEdT_ENKUlvE_clEvENKUlvE6_clEvEUlfE_EEvSC_T1_T2_EUlP24curandStatePhilox4_32_10E0_ZNS1_27distribution_nullary_kernelIS7_f6float4S9_SL_SG_EEvSC_SI_RKT3_T4_EUlifE0_EEvlNS_15PhiloxCudaStateESH_SI_ --------------------------
	.section	.nv.constant0._ZN2at6native63_GLOBAL__N__7310b794_30_DistributionGeometricKernel_cu_fa6e70a443distribution_elementwise_grid_stride_kernelIfLi4EZNS0_9templates4cuda21uniform_and_transformIN3c104HalfEfPNS_17CUDAGeneratorImplEZZZNS4_16geometric_kernelIS9_EEvRNS_18TensorIteratorBaseEdT_ENKUlvE_clEvENKUlvE6_clEvEUlfE_EEvSC_T1_T2_EUlP24curandStatePhilox4_32_10E0_ZNS1_27distribution_nullary_kernelIS7_f6float4S9_SL_SG_EEvSC_SI_RKT3_T4_EUlifE0_EEvlNS_15PhiloxCudaStateESH_SI_,"a",@progbits
	.sectionflags	@""
	.align	4
.nv.constant0._ZN2at6native63_GLOBAL__N__7310b794_30_DistributionGeometricKernel_cu_fa6e70a443distribution_elementwise_grid_stride_kernelIfLi4EZNS0_9templates4cuda21uniform_and_transformIN3c104HalfEfPNS_17CUDAGeneratorImplEZZZNS4_16geometric_kernelIS9_EEvRNS_18TensorIteratorBaseEdT_ENKUlvE_clEvENKUlvE6_clEvEUlfE_EEvSC_T1_T2_EUlP24curandStatePhilox4_32_10E0_ZNS1_27distribution_nullary_kernelIS7_f6float4S9_SL_SG_EEvSC_SI_RKT3_T4_EUlifE0_EEvlNS_15PhiloxCudaStateESH_SI_:
	.zero		1360


//--------------------- .nv.constant0._ZN2at6native63_GLOBAL__N__7310b794_30_DistributionGeometricKernel_cu_fa6e70a443distribution_elementwise_grid_stride_kernelIfLi4EZNS0_9templates4cuda21uniform_and_transformIN3c104HalfEfPNS_17CUDAGeneratorImplEZZZNS4_16geometric_kernelIS9_EEvRNS_18TensorIteratorBaseEdT_ENKUlvE_clEvENKUlvE6_clEvEUlfE_EEvSC_T1_T2_EUlP24curandStatePhilox4_32_10E0_ZNS1_27distribution_nullary_kernelIS7_f6float4S9_SL_SG_EEvSC_SI_RKT3_T4_EUlifE_EEvlNS_15PhiloxCudaStateESH_SI_ --------------------------
	.section	.nv.constant0._ZN2at6native63_GLOBAL__N__7310b794_30_DistributionGeometricKernel_cu_fa6e70a443distribution_elementwise_grid_stride_kernelIfLi4EZNS0_9templates4cuda21uniform_and_transformIN3c104HalfEfPNS_17CUDAGeneratorImplEZZZNS4_16geometric_kernelIS9_EEvRNS_18TensorIteratorBaseEdT_ENKUlvE_clEvENKUlvE6_clEvEUlfE_EEvSC_T1_T2_EUlP24curandStatePhilox4_32_10E0_ZNS1_27distribution_nullary_kernelIS7_f6float4S9_SL_SG_EEvSC_SI_RKT3_T4_EUlifE_EEvlNS_15PhiloxCudaStateESH_SI_,"a",@progbits
	.sectionflags	@""
	.align	4
.nv.constant0._ZN2at6native63_GLOBAL__N__7310b794_30_DistributionGeometricKernel_cu_fa6e70a443distribution_elementwise_grid_stride_kernelIfLi4EZNS0_9templates4cuda21uniform_and_transformIN3c104HalfEfPNS_17CUDAGeneratorImplEZZZNS4_16geometric_kernelIS9_EEvRNS_18TensorIteratorBaseEdT_ENKUlvE_clEvENKUlvE6_clEvEUlfE_EEvSC_T1_T2_EUlP24curandStatePhilox4_32_10E0_ZNS1_27distribution_nullary_kernelIS7_f6float4S9_SL_SG_EEvSC_SI_RKT3_T4_EUlifE_EEvlNS_15PhiloxCudaStateESH_SI_:
	.zero		960


//--------------------- .nv.constant0._ZN2at6native63_GLOBAL__N__7310b794_30_DistributionGeometricKernel_cu_fa6e70a443distribution_elementwise_grid_stride_kernelIfLi4EZNS0_9templates4cuda21uniform_and_transformIN3c104HalfEfPNS_17CUDAGeneratorImplEZZZNS4_16geometric_kernelIS9_EEvRNS_18TensorIteratorBaseEdT_ENKUlvE_clEvENKUlvE6_clEvEUlfE_EEvSC_T1_T2_EUlP24curandStatePhilox4_32_10E_ZNS1_27distribution_nullary_kernelIS7_f7double2S9_SL_SG_EEvSC_SI_RKT3_T4_EUlifE0_EEvlNS_15PhiloxCudaStateESH_SI_ --------------------------
	.section	.nv.constant0._ZN2at6native63_GLOBAL__N__7310b794_30_DistributionGeometricKernel_cu_fa6e70a443distribution_elementwise_grid_stride_kernelIfLi4EZNS0_9templates4cuda21uniform_and_transformIN3c104HalfEfPNS_17CUDAGeneratorImplEZZZNS4_16geometric_kernelIS9_EEvRNS_18TensorIteratorBaseEdT_ENKUlvE_clEvENKUlvE6_clEvEUlfE_EEvSC_T1_T2_EUlP24curandStatePhilox4_32_10E_ZNS1_27distribution_nullary_kernelIS7_f7double2S9_SL_SG_EEvSC_SI_RKT3_T4_EUlifE0_EEvlNS_15PhiloxCudaStateESH_SI_,"a",@progbits
	.sectionflags	@""
	.align	4
.nv.constant0._ZN2at6native63_GLOBAL__N__7310b794_30_DistributionGeometricKernel_cu_fa6e70a443distribution_elementwise_grid_stride_kernelIfLi4EZNS0_9templates4cuda21uniform_and_transformIN3c104HalfEfPNS_17CUDAGeneratorImplEZZZNS4_16geometric_kernelIS9_EEvRNS_18TensorIteratorBaseEdT_ENKUlvE_clEvENKUlvE6_clEvEUlfE_EEvSC_T1_T2_EUlP24curandStatePhilox4_32_10E_ZNS1_27distribution_nullary_kernelIS7_f7double2S9_SL_SG_EEvSC_SI_RKT3_T4_EUlifE0_EEvlNS_15PhiloxCudaStateESH_SI_:
	.zero		1360


//--------------------- .nv.constant0._ZN2at6native63_GLOBAL__N__7310b794_30_DistributionGeometricKernel_cu_fa6e70a443distribution_elementwise_grid_stride_kernelIfLi4EZNS0_9templates4cuda21uniform_and_transformIN3c104HalfEfPNS_17CUDAGeneratorImplEZZZNS4_16geometric_kernelIS9_EEvRNS_18TensorIteratorBaseEdT_ENKUlvE_clEvENKUlvE6_clEvEUlfE_EEvSC_T1_T2_EUlP24curandStatePhilox4_32_10E_ZNS1_27distribution_nullary_kernelIS7_f7double2S9_SL_SG_EEvSC_SI_RKT3_T4_EUlifE_EEvlNS_15PhiloxCudaStateESH_SI_ --------------------------
	.section	.nv.constant0._ZN2at6native63_GLOBAL__N__7310b794_30_DistributionGeometricKernel_cu_fa6e70a443distribution_elementwise_grid_stride_kernelIfLi4EZNS0_9templates4cuda21uniform_and_transformIN3c104HalfEfPNS_17CUDAGeneratorImplEZZZNS4_16geometric_kernelIS9_EEvRNS_18TensorIteratorBaseEdT_ENKUlvE_clEvENKUlvE6_clEvEUlfE_EEvSC_T1_T2_EUlP24curandStatePhilox4_32_10E_ZNS1_27distribution_nullary_kernelIS7_f7double2S9_SL_SG_EEvSC_SI_RKT3_T4_EUlifE_EEvlNS_15PhiloxCudaStateESH_SI_,"a",@progbits
	.sectionflags	@""
	.align	4
.nv.constant0._ZN2at6native63_GLOBAL__N__7310b794_30_DistributionGeometricKernel_cu_fa6e70a443distribution_elementwise_grid_stride_kernelIfLi4EZNS0_9templates4cuda21uniform_and_transformIN3c104HalfEfPNS_17CUDAGeneratorImplEZZZNS4_16geometric_kernelIS9_EEvRNS_18TensorIteratorBaseEdT_ENKUlvE_clEvENKUlvE6_clEvEUlfE_EEvSC_T1_T2_EUlP24curandStatePhilox4_32_10E_ZNS1_27distribution_nullary_kernelIS7_f7double2S9_SL_SG_EEvSC_SI_RKT3_T4_EUlifE_EEvlNS_15PhiloxCudaStateESH_SI_:
	.zero		960


//--------------------- .nv.constant0._ZN2at6native63_GLOBAL__N__7310b794_30_DistributionGeometricKernel_cu_fa6e70a443distribution_elementwise_grid_stride_kernelIfLi4EZNS0_9templates4cuda21uniform_and_transformIffPNS_17CUDAGeneratorImplEZZZNS4_16geometric_kernelIS7_EEvRNS_18TensorIteratorBaseEdT_ENKUlvE_clEvENKUlvE5_clEvEUlfE_EEvSA_T1_T2_EUlP24curandStatePhilox4_32_10E0_ZNS1_27distribution_nullary_kernelIff6float4S7_SJ_SE_EEvSA_SG_RKT3_T4_EUlifE0_EEvlNS_15PhiloxCudaStateESF_SG_ --------------------------
	.section	.nv.constant0._ZN2at6native63_GLOBAL__N__7310b794_30_DistributionGeometricKernel_cu_fa6e70a443distribution_elementwise_grid_stride_kernelIfLi4EZNS0_9templates4cuda21uniform_and_transformIffPNS_17CUDAGeneratorImplEZZZNS4_16geometric_kernelIS7_EEvRNS_18TensorIteratorBaseEdT_ENKUlvE_clEvENKUlvE5_clEvEUlfE_EEvSA_T1_T2_EUlP24curandStatePhilox4_32_10E0_ZNS1_27distribution_nullary_kernelIff6float4S7_SJ_SE_EEvSA_SG_RKT3_T4_EUlifE0_EEvlNS_15PhiloxCudaStateESF_SG_,"a",@progbits
	.sectionflags	@""
	.align	4
.nv.constant0._ZN2at6native63_GLOBAL__N__7310b794_30_DistributionGeometricKernel_cu_fa6e70a443distribution_elementwise_grid_stride_kernelIfLi4EZNS0_9templates4cuda21uniform_and_transformIffPNS_17CUDAGeneratorImplEZZZNS4_16geometric_kernelIS7_EEvRNS_18TensorIteratorBaseEdT_ENKUlvE_clEvENKUlvE5_clEvEUlfE_EEvSA_T1_T2_EUlP24curandStatePhilox4_32_10E0_ZNS1_27distribution_nullary_kernelIff6float4S7_SJ_SE_EEvSA_SG_RKT3_T4_EUlifE0_EEvlNS_15PhiloxCudaStateESF_SG_:
	.zero		1360


//--------------------- .nv.constant0._ZN2at6native63_GLOBAL__N__7310b794_30_DistributionGeometricKernel_cu_fa6e70a443distribution_elementwise_grid_stride_kernelIfLi4EZNS0_9templates4cuda21uniform_and_transformIffPNS_17CUDAGeneratorImplEZZZNS4_16geometric_kernelIS7_EEvRNS_18TensorIteratorBaseEdT_ENKUlvE_clEvENKUlvE5_clEvEUlfE_EEvSA_T1_T2_EUlP24curandStatePhilox4_32_10E0_ZNS1_27distribution_nullary_kernelIff6float4S7_SJ_SE_EEvSA_SG_RKT3_T4_EUlifE_EEvlNS_15PhiloxCudaStateESF_SG_ --------------------------
	.section	.nv.constant0._ZN2at6native63_GLOBAL__N__7310b794_30_DistributionGeometricKernel_cu_fa6e70a443distribution_elementwise_grid_stride_kernelIfLi4EZNS0_9templates4cuda21uniform_and_transformIffPNS_17CUDAGeneratorImplEZZZNS4_16geometric_kernelIS7_EEvRNS_18TensorIteratorBaseEdT_ENKUlvE_clEvENKUlvE5_clEvEUlfE_EEvSA_T1_T2_EUlP24curandStatePhilox4_32_10E0_ZNS1_27distribution_nullary_kernelIff6float4S7_SJ_SE_EEvSA_SG_RKT3_T4_EUlifE_EEvlNS_15PhiloxCudaStateESF_SG_,"a",@progbits
	.sectionflags	@""
	.align	4
.nv.constant0._ZN2at6native63_GLOBAL__N__7310b794_30_DistributionGeometricKernel_cu_fa6e70a443distribution_elementwise_grid_stride_kernelIfLi4EZNS0_9templates4cuda21uniform_and_transformIffPNS_17CUDAGeneratorImplEZZZNS4_16geometric_kernelIS7_EEvRNS_18TensorIteratorBaseEdT_ENKUlvE_clEvENKUlvE5_clEvEUlfE_EEvSA_T1_T2_EUlP24curandStatePhilox4_32_10E0_ZNS1_27distribution_nullary_kernelIff6float4S7_SJ_SE_EEvSA_SG_RKT3_T4_EUlifE_EEvlNS_15PhiloxCudaStateESF_SG_:
	.zero		960


//--------------------- .nv.constant0._ZN2at6native63_GLOBAL__N__7310b794_30_DistributionGeometricKernel_cu_fa6e70a443distribution_elementwise_grid_stride_kernelIfLi4EZNS0_9templates4cuda21uniform_and_transformIffPNS_17CUDAGeneratorImplEZZZNS4_16geometric_kernelIS7_EEvRNS_18TensorIteratorBaseEdT_ENKUlvE_clEvENKUlvE5_clEvEUlfE_EEvSA_T1_T2_EUlP24curandStatePhilox4_32_10E_ZNS1_27distribution_nullary_kernelIff7double2S7_SJ_SE_EEvSA_SG_RKT3_T4_EUlifE0_EEvlNS_15PhiloxCudaStateESF_SG_ --------------------------
	.section	.nv.constant0._ZN2at6native63_GLOBAL__N__7310b794_30_DistributionGeometricKernel_cu_fa6e70a443distribution_elementwise_grid_stride_kernelIfLi4EZNS0_9templates4cuda21uniform_and_transformIffPNS_17CUDAGeneratorImplEZZZNS4_16geometric_kernelIS7_EEvRNS_18TensorIteratorBaseEdT_ENKUlvE_clEvENKUlvE5_clEvEUlfE_EEvSA_T1_T2_EUlP24curandStatePhilox4_32_10E_ZNS1_27distribution_nullary_kernelIff7double2S7_SJ_SE_EEvSA_SG_RKT3_T4_EUlifE0_EEvlNS_15PhiloxCudaStateESF_SG_,"a",@progbits
	.sectionflags	@""
	.align	4
.nv.constant0._ZN2at6native63_GLOBAL__N__7310b794_30_DistributionGeometricKernel_cu_fa6e70a443distribution_elementwise_grid_stride_kernelIfLi4EZNS0_9templates4cuda21uniform_and_transformIffPNS_17CUDAGeneratorImplEZZZNS4_16geometric_kernelIS7_EEvRNS_18TensorIteratorBaseEdT_ENKUlvE_clEvENKUlvE5_clEvEUlfE_EEvSA_T1_T2_EUlP24curandStatePhilox4_32_10E_ZNS1_27distribution_nullary_kernelIff7double2S7_SJ_SE_EEvSA_SG_RKT3_T4_EUlifE0_EEvlNS_15PhiloxCudaStateESF_SG_:
	.zero		1360


//--------------------- .nv.constant0._ZN2at6native63_GLOBAL__N__7310b794_30_DistributionGeometricKernel_cu_fa6e70a443distribution_elementwise_grid_stride_kernelIfLi4EZNS0_9templates4cuda21uniform_and_transformIffPNS_17CUDAGeneratorImplEZZZNS4_16geometric_kernelIS7_EEvRNS_18TensorIteratorBaseEdT_ENKUlvE_clEvENKUlvE5_clEvEUlfE_EEvSA_T1_T2_EUlP24curandStatePhilox4_32_10E_ZNS1_27distribution_nullary_kernelIff7double2S7_SJ_SE_EEvSA_SG_RKT3_T4_EUlifE_EEvlNS_15PhiloxCudaStateESF_SG_ --------------------------
	.section	.nv.constant0._ZN2at6native63_GLOBAL__N__7310b794_30_DistributionGeometricKernel_cu_fa6e70a443distribution_elementwise_grid_stride_kernelIfLi4EZNS0_9templates4cuda21uniform_and_transformIffPNS_17CUDAGeneratorImplEZZZNS4_16geometric_kernelIS7_EEvRNS_18TensorIteratorBaseEdT_ENKUlvE_clEvENKUlvE5_clEvEUlfE_EEvSA_T1_T2_EUlP24curandStatePhilox4_32_10E_ZNS1_27distribution_nullary_kernelIff7double2S7_SJ_SE_EEvSA_SG_RKT3_T4_EUlifE_EEvlNS_15PhiloxCudaStateESF_SG_,"a",@progbits
	.sectionflags	@""
	.align	4
.nv.constant0._ZN2at6native63_GLOBAL__N__7310b794_30_DistributionGeometricKernel_cu_fa6e70a443distribution_elementwise_grid_stride_kernelIfLi4EZNS0_9templates4cuda21uniform_and_transformIffPNS_17CUDAGeneratorImplEZZZNS4_16geometric_kernelIS7_EEvRNS_18TensorIteratorBaseEdT_ENKUlvE_clEvENKUlvE5_clEvEUlfE_EEvSA_T1_T2_EUlP24curandStatePhilox4_32_10E_ZNS1_27distribution_nullary_kernelIff7double2S7_SJ_SE_EEvSA_SG_RKT3_T4_EUlifE_EEvlNS_15PhiloxCudaStateESF_SG_:
	.zero		960


//--------------------- .nv.constant0._ZN2at6native63_GLOBAL__N__7310b794_30_DistributionGeometricKernel_cu_fa6e70a443distribution_elementwise_grid_stride_kernelIdLi2EZNS0_9templates4cuda21uniform_and_transformIddPNS_17CUDAGeneratorImplEZZZNS4_16geometric_kernelIS7_EEvRNS_18TensorIteratorBaseEdT_ENKUlvE_clEvENKUlvE4_clEvEUldE_EEvSA_T1_T2_EUlP24curandStatePhilox4_32_10E0_ZNS1_27distribution_nullary_kernelIdd6float4S7_SJ_SE_EEvSA_SG_RKT3_T4_EUlidE0_EEvlNS_15PhiloxCudaStateESF_SG_ --------------------------
	.section	.nv.constant0._ZN2at6native63_GLOBAL__N__7310b794_30_DistributionGeometricKernel_cu_fa6e70a443distribution_elementwise_grid_stride_kernelIdLi2EZNS0_9templates4cuda21uniform_and_transformIddPNS_17CUDAGeneratorImplEZZZNS4_16geometric_kernelIS7_EEvRNS_18TensorIteratorBaseEdT_ENKUlvE_clEvENKUlvE4_clEvEUldE_EEvSA_T1_T2_EUlP24curandStatePhilox4_32_10E0_ZNS1_27distribution_nullary_kernelIdd6float4S7_SJ_SE_EEvSA_SG_RKT3_T4_EUlidE0_EEvlNS_15PhiloxCudaStateESF_SG_,"a",@progbits
	.sectionflags	@""
	.align	4
.nv.constant0._ZN2at6native63_GLOBAL__N__7310b794_30_DistributionGeometricKernel_cu_fa6e70a443distribution_elementwise_grid_stride_kernelIdLi2EZNS0_9templates4cuda21uniform_and_transformIddPNS_17CUDAGeneratorImplEZZZNS4_16geometric_kernelIS7_EEvRNS_18TensorIteratorBaseEdT_ENKUlvE_clEvENKUlvE4_clEvEUldE_EEvSA_T1_T2_EUlP24curandStatePhilox4_32_10E0_ZNS1_27distribution_nullary_kernelIdd6float4S7_SJ_SE_EEvSA_SG_RKT3_T4_EUlidE0_EEvlNS_15PhiloxCudaStateESF_SG_:
	.zero		1360


//--------------------- .nv.constant0._ZN2at6native63_GLOBAL__N__7310b794_30_DistributionGeometricKernel_cu_fa6e70a443distribution_elementwise_grid_stride_kernelIdLi2EZNS0_9templates4cuda21uniform_and_transformIddPNS_17CUDAGeneratorImplEZZZNS4_16geometric_kernelIS7_EEvRNS_18TensorIteratorBaseEdT_ENKUlvE_clEvENKUlvE4_clEvEUldE_EEvSA_T1_T2_EUlP24curandStatePhilox4_32_10E0_ZNS1_27distribution_nullary_kernelIdd6float4S7_SJ_SE_EEvSA_SG_RKT3_T4_EUlidE_EEvlNS_15PhiloxCudaStateESF_SG_ --------------------------
	.section	.nv.constant0._ZN2at6native63_GLOBAL__N__7310b794_30_DistributionGeometricKernel_cu_fa6e70a443distribution_elementwise_grid_stride_kernelIdLi2EZNS0_9templates4cuda21uniform_and_transformIddPNS_17CUDAGeneratorImplEZZZNS4_16geometric_kernelIS7_EEvRNS_18TensorIteratorBaseEdT_ENKUlvE_clEvENKUlvE4_clEvEUldE_EEvSA_T1_T2_EUlP24curandStatePhilox4_32_10E0_ZNS1_27distribution_nullary_kernelIdd6float4S7_SJ_SE_EEvSA_SG_RKT3_T4_EUlidE_EEvlNS_15PhiloxCudaStateESF_SG_,"a",@progbits
	.sectionflags	@""
	.align	4
.nv.constant0._ZN2at6native63_GLOBAL__N__7310b794_30_DistributionGeometricKernel_cu_fa6e70a443distribution_elementwise_grid_stride_kernelIdLi2EZNS0_9templates4cuda21uniform_and_transformIddPNS_17CUDAGeneratorImplEZZZNS4_16geometric_kernelIS7_EEvRNS_18TensorIteratorBaseEdT_ENKUlvE_clEvENKUlvE4_clEvEUldE_EEvSA_T1_T2_EUlP24curandStatePhilox4_32_10E0_ZNS1_27distribution_nullary_kernelIdd6float4S7_SJ_SE_EEvSA_SG_RKT3_T4_EUlidE_EEvlNS_15PhiloxCudaStateESF_SG_:
	.zero		960


//--------------------- .nv.constant0._ZN2at6native63_GLOBAL__N__7310b794_30_DistributionGeometricKernel_cu_fa6e70a443distribution_elementwise_grid_stride_kernelIdLi2EZNS0_9templates4cuda21uniform_and_transformIddPNS_17CUDAGeneratorImplEZZZNS4_16geometric_kernelIS7_EEvRNS_18TensorIteratorBaseEdT_ENKUlvE_clEvENKUlvE4_clEvEUldE_EEvSA_T1_T2_EUlP24curandStatePhilox4_32_10E_ZNS1_27distribution_nullary_kernelIdd7double2S7_SJ_SE_EEvSA_SG_RKT3_T4_EUlidE0_EEvlNS_15PhiloxCudaStateESF_SG_ --------------------------
	.section	.nv.constant0._ZN2at6native63_GLOBAL__N__7310b794_30_DistributionGeometricKernel_cu_fa6e70a443distribution_elementwise_grid_stride_kernelIdLi2EZNS0_9templates4cuda21uniform_and_transformIddPNS_17CUDAGeneratorImplEZZZNS4_16geometric_kernelIS7_EEvRNS_18TensorIteratorBaseEdT_ENKUlvE_clEvENKUlvE4_clEvEUldE_EEvSA_T1_T2_EUlP24curandStatePhilox4_32_10E_ZNS1_27distribution_nullary_kernelIdd7double2S7_SJ_SE_EEvSA_SG_RKT3_T4_EUlidE0_EEvlNS_15PhiloxCudaStateESF_SG_,"a",@progbits
	.sectionflags	@""
	.align	4
.nv.constant0._ZN2at6native63_GLOBAL__N__7310b794_30_DistributionGeometricKernel_cu_fa6e70a443distribution_elementwise_grid_stride_kernelIdLi2EZNS0_9templates4cuda21uniform_and_transformIddPNS_17CUDAGeneratorImplEZZZNS4_16geometric_kernelIS7_EEvRNS_18TensorIteratorBaseEdT_ENKUlvE_clEvENKUlvE4_clEvEUldE_EEvSA_T1_T2_EUlP24curandStatePhilox4_32_10E_ZNS1_27distribution_nullary_kernelIdd7double2S7_SJ_SE_EEvSA_SG_RKT3_T4_EUlidE0_EEvlNS_15PhiloxCudaStateESF_SG_:
	.zero		1360


//--------------------- .nv.constant0._ZN2at6native63_GLOBAL__N__7310b794_30_DistributionGeometricKernel_cu_fa6e70a443distribution_elementwise_grid_stride_kernelIdLi2EZNS0_9templates4cuda21uniform_and_transformIddPNS_17CUDAGeneratorImplEZZZNS4_16geometric_kernelIS7_EEvRNS_18TensorIteratorBaseEdT_ENKUlvE_clEvENKUlvE4_clEvEUldE_EEvSA_T1_T2_EUlP24curandStatePhilox4_32_10E_ZNS1_27distribution_nullary_kernelIdd7double2S7_SJ_SE_EEvSA_SG_RKT3_T4_EUlidE_EEvlNS_15PhiloxCudaStateESF_SG_ --------------------------
	.section	.nv.constant0._ZN2at6native63_GLOBAL__N__7310b794_30_DistributionGeometricKernel_cu_fa6e70a443distribution_elementwise_grid_stride_kernelIdLi2EZNS0_9templates4cuda21uniform_and_transformIddPNS_17CUDAGeneratorImplEZZZNS4_16geometric_kernelIS7_EEvRNS_18TensorIteratorBaseEdT_ENKUlvE_clEvENKUlvE4_clEvEUldE_EEvSA_T1_T2_EUlP24curandStatePhilox4_32_10E_ZNS1_27distribution_nullary_kernelIdd7double2S7_SJ_SE_EEvSA_SG_RKT3_T4_EUlidE_EEvlNS_15PhiloxCudaStateESF_SG_,"a",@progbits
	.sectionflags	@""
	.align	4
.nv.constant0._ZN2at6native63_GLOBAL__N__7310b794_30_DistributionGeometricKernel_cu_fa6e70a443distribution_elementwise_grid_stride_kernelIdLi2EZNS0_9templates4cuda21uniform_and_transformIddPNS_17CUDAGeneratorImplEZZZNS4_16geometric_kernelIS7_EEvRNS_18TensorIteratorBaseEdT_ENKUlvE_clEvENKUlvE4_clEvEUldE_EEvSA_T1_T2_EUlP24curandStatePhilox4_32_10E_ZNS1_27distribution_nullary_kernelIdd7double2S7_SJ_SE_EEvSA_SG_RKT3_T4_EUlidE_EEvlNS_15PhiloxCudaStateESF_SG_:
	.zero		960


//--------------------- .nv.constant0._ZN2at6native63_GLOBAL__N__7310b794_30_DistributionGeometricKernel_cu_fa6e70a443distribution_elementwise_grid_stride_kernelIfLi4EZNS0_9templates4cuda21uniform_and_transformIsfPNS_17CUDAGeneratorImplEZZZNS4_16geometric_kernelIS7_EEvRNS_18TensorIteratorBaseEdT_ENKUlvE_clEvENKUlvE3_clEvEUlfE_EEvSA_T1_T2_EUlP24curandStatePhilox4_32_10E0_ZNS1_27distribution_nullary_kernelIsf6float4S7_SJ_SE_EEvSA_SG_RKT3_T4_EUlifE0_EEvlNS_15PhiloxCudaStateESF_SG_ --------------------------
	.section	.nv.constant0._ZN2at6native63_GLOBAL__N__7310b794_30_DistributionGeometricKernel_cu_fa6e70a443distribution_elementwise_grid_stride_kernelIfLi4EZNS0_9templates4cuda21uniform_and_transformIsfPNS_17CUDAGeneratorImplEZZZNS4_16geometric_kernelIS7_EEvRNS_18TensorIteratorBaseEdT_ENKUlvE_clEvENKUlvE3_clEvEUlfE_EEvSA_T1_T2_EUlP24curandStatePhilox4_32_10E0_ZNS1_27distribution_nullary_kernelIsf6float4S7_SJ_SE_EEvSA_SG_RKT3_T4_EUlifE0_EEvlNS_15PhiloxCudaStateESF_SG_,"a",@progbits
	.sectionflags	@""
	.align	4
.nv.constant0._ZN2at6native63_GLOBAL__N__7310b794_30_DistributionGeometricKernel_cu_fa6e70a443distribution_elementwise_grid_stride_kernelIfLi4EZNS0_9templates4cuda21uniform_and_transformIsfPNS_17CUDAGeneratorImplEZZZNS4_16geometric_kernelIS7_EEvRNS_18TensorIteratorBaseEdT_ENKUlvE_clEvENKUlvE3_clEvEUlfE_EEvSA_T1_T2_EUlP24curandStatePhilox4_32_10E0_ZNS1_27distribution_nullary_kernelIsf6float4S7_SJ_SE_EEvSA_SG_RKT3_T4_EUlifE0_EEvlNS_15PhiloxCudaStateESF_SG_:
	.zero		1360


//--------------------- .nv.constant0._ZN2at6native63_GLOBAL__N__7310b794_30_DistributionGeometricKernel_cu_fa6e70a443distribution_elementwise_grid_stride_kernelIfLi4EZNS0_9templates4cuda21uniform_and_transformIsfPNS_17CUDAGeneratorImplEZZZNS4_16geometric_kernelIS7_EEvRNS_18TensorIteratorBaseEdT_ENKUlvE_clEvENKUlvE3_clEvEUlfE_EEvSA_T1_T2_EUlP24curandStatePhilox4_32_10E0_ZNS1_27distribution_nullary_kernelIsf6float4S7_SJ_SE_EEvSA_SG_RKT3_T4_EUlifE_EEvlNS_15PhiloxCudaStateESF_SG_ --------------------------
	.section	.nv.constant0._ZN2at6native63_GLOBAL__N__7310b794_30_DistributionGeometricKernel_cu_fa6e70a443distribution_elementwise_grid_stride_kernelIfLi4EZNS0_9templates4cuda21uniform_and_transformIsfPNS_17CUDAGeneratorImplEZZZNS4_16geometric_kernelIS7_EEvRNS_18TensorIteratorBaseEdT_ENKUlvE_clEvENKUlvE3_clEvEUlfE_EEvSA_T1_T2_EUlP24curandStatePhilox4_32_10E0_ZNS1_27distribution_nullary_kernelIsf6float4S7_SJ_SE_EEvSA_SG_RKT3_T4_EUlifE_EEvlNS_15PhiloxCudaStateESF_SG_,"a",@progbits
	.sectionflags	@""
	.align	4
.nv.constant0._ZN2at6native63_GLOBAL__N__7310b794_30_DistributionGeometricKernel_cu_fa6e70a443distribution_elementwise_grid_stride_kernelIfLi4EZNS0_9templates4cuda21uniform_and_transformIsfPNS_17CUDAGeneratorImplEZZZNS4_16geometric_kernelIS7_EEvRNS_18TensorIteratorBaseEdT_ENKUlvE_clEvENKUlvE3_clEvEUlfE_EEvSA_T1_T2_EUlP24curandStatePhilox4_32_10E0_ZNS1_27distribution_nullary_kernelIsf6float4S7_SJ_SE_EEvSA_SG_RKT3_T4_EUlifE_EEvlNS_15PhiloxCudaStateESF_SG_:
	.zero		960


//--------------------- .nv.constant0._ZN2at6native63_GLOBAL__N__7310b794_30_DistributionGeometricKernel_cu_fa6e70a443distribution_elementwise_grid_stride_kernelIfLi4EZNS0_9templates4cuda21uniform_and_transformIsfPNS_17CUDAGeneratorImplEZZZNS4_16geometric_kernelIS7_EEvRNS_18TensorIteratorBaseEdT_ENKUlvE_clEvENKUlvE3_clEvEUlfE_EEvSA_T1_T2_EUlP24curandStatePhilox4_32_10E_ZNS1_27distribution_nullary_kernelIsf7double2S7_SJ_SE_EEvSA_SG_RKT3_T4_EUlifE0_EEvlNS_15PhiloxCudaStateESF_SG_ --------------------------
	.section	.nv.constant0._ZN2at6native63_GLOBAL__N__7310b794_30_DistributionGeometricKernel_cu_fa6e70a443distribution_elementwise_grid_stride_kernelIfLi4EZNS0_9templates4cuda21uniform_and_transformIsfPNS_17CUDAGeneratorImplEZZZNS4_16geometric_kernelIS7_EEvRNS_18TensorIteratorBaseEdT_ENKUlvE_clEvENKUlvE3_clEvEUlfE_EEvSA_T1_T2_EUlP24curandStatePhilox4_32_10E_ZNS1_27distribution_nullary_kernelIsf7double2S7_SJ_SE_EEvSA_SG_RKT3_T4_EUlifE0_EEvlNS_15PhiloxCudaStateESF_SG_,"a",@progbits
	.sectionflags	@""
	.align	4
.nv.constant0._ZN2at6native63_GLOBAL__N__7310b794_30_DistributionGeometricKernel_cu_fa6e70a443distribution_elementwise_grid_stride_kernelIfLi4EZNS0_9templates4cuda21uniform_and_transformIsfPNS_17CUDAGeneratorImplEZZZNS4_16geometric_kernelIS7_EEvRNS_18TensorIteratorBaseEdT_ENKUlvE_clEvENKUlvE3_clEvEUlfE_EEvSA_T1_T2_EUlP24curandStatePhilox4_32_10E_ZNS1_27distribution_nullary_kernelIsf7double2S7_SJ_SE_EEvSA_SG_RKT3_T4_EUlifE0_EEvlNS_15PhiloxCudaStateESF_SG_:
	.zero		1360


//--------------------- .nv.constant0._ZN2at6native63_GLOBAL__N__7310b794_30_DistributionGeometricKernel_cu_fa6e70a443distribution_elementwise_grid_stride_kernelIfLi4EZNS0_9templates4cuda21uniform_and_transformIsfPNS_17CUDAGeneratorImplEZZZNS4_16geometric_kernelIS7_EEvRNS_18TensorIteratorBaseEdT_ENKUlvE_clEvENKUlvE3_clEvEUlfE_EEvSA_T1_T2_EUlP24curandStatePhilox4_32_10E_ZNS1_27distribution_nullary_kernelIsf7double2S7_SJ_SE_EEvSA_SG_RKT3_T4_EUlifE_EEvlNS_15PhiloxCudaStateESF_SG_ --------------------------
	.section	.nv.constant0._ZN2at6native63_GLOBAL__N__7310b794_30_DistributionGeometricKernel_cu_fa6e70a443distribution_elementwise_grid_stride_kernelIfLi4EZNS0_9templates4cuda21uniform_and_transformIsfPNS_17CUDAGeneratorImplEZZZNS4_16geometric_kernelIS7_EEvRNS_18TensorIteratorBaseEdT_ENKUlvE_clEvENKUlvE3_clEvEUlfE_EEvSA_T1_T2_EUlP24curandStatePhilox4_32_10E_ZNS1_27distribution_nullary_kernelIsf7double2S7_SJ_SE_EEvSA_SG_RKT3_T4_EUlifE_EEvlNS_15PhiloxCudaStateESF_SG_,"a",@progbits
	.sectionflags	@""
	.align	4
.nv.constant0._ZN2at6native63_GLOBAL__N__7310b794_30_DistributionGeometricKernel_cu_fa6e70a443distribution_elementwise_grid_stride_kernelIfLi4EZNS0_9templates4cuda21uniform_and_transformIsfPNS_17CUDAGeneratorImplEZZZNS4_16geometric_kernelIS7_EEvRNS_18TensorIteratorBaseEdT_ENKUlvE_clEvENKUlvE3_clEvEUlfE_EEvSA_T1_T2_EUlP24curandStatePhilox4_32_10E_ZNS1_27distribution_nullary_kernelIsf7double2S7_SJ_SE_EEvSA_SG_RKT3_T4_EUlifE_EEvlNS_15PhiloxCudaStateESF_SG_:
	.zero		960


//--------------------- .nv.constant0._ZN2at6native63_GLOBAL__N__7310b794_30_DistributionGeometricKernel_cu_fa6e70a443distribution_elementwise_grid_stride_kernelIfLi4EZNS0_9templates4cuda21uniform_and_transformIlfPNS_17CUDAGeneratorImplEZZZNS4_16geometric_kernelIS7_EEvRNS_18TensorIteratorBaseEdT_ENKUlvE_clEvENKUlvE2_clEvEUlfE_EEvSA_T1_T2_EUlP24curandStatePhilox4_32_10E0_ZNS1_27distribution_nullary_kernelIlf6float4S7_SJ_SE_EEvSA_SG_RKT3_T4_EUlifE0_EEvlNS_15PhiloxCudaStateESF_SG_ --------------------------
	.section	.nv.constant0._ZN2at6native63_GLOBAL__N__7310b794_30_DistributionGeometricKernel_cu_fa6e70a443distribution_elementwise_grid_stride_kernelIfLi4EZNS0_9templates4cuda21uniform_and_transformIlfPNS_17CUDAGeneratorImplEZZZNS4_16geometric_kernelIS7_EEvRNS_18TensorIteratorBaseEdT_ENKUlvE_clEvENKUlvE2_clEvEUlfE_EEvSA_T1_T2_EUlP24curandStatePhilox4_32_10E0_ZNS1_27distribution_nullary_kernelIlf6float4S7_SJ_SE_EEvSA_SG_RKT3_T4_EUlifE0_EEvlNS_15PhiloxCudaStateESF_SG_,"a",@progbits
	.sectionflags	@""
	.align	4
.nv.constant0._ZN2at6native63_GLOBAL__N__7310b794_30_DistributionGeometricKernel_cu_fa6e70a443distribution_elementwise_grid_stride_kernelIfLi4EZNS0_9templates4cuda21uniform_and_transformIlfPNS_17CUDAGeneratorImplEZZZNS4_16geometric_kernelIS7_EEvRNS_18TensorIteratorBaseEdT_ENKUlvE_clEvENKUlvE2_clEvEUlfE_EEvSA_T1_T2_EUlP24curandStatePhilox4_32_10E0_ZNS1_27distribution_nullary_kernelIlf6float4S7_SJ_SE_EEvSA_SG_RKT3_T4_EUlifE0_EEvlNS_15PhiloxCudaStateESF_SG_:
	.zero		1360


//--------------------- .nv.constant0._ZN2at6native63_GLOBAL__N__7310b794_30_DistributionGeometricKernel_cu_fa6e70a443distribution_elementwise_grid_stride_kernelIfLi4EZNS0_9templates4cuda21uniform_and_transformIlfPNS_17CUDAGeneratorImplEZZZNS4_16geometric_kernelIS7_EEvRNS_18TensorIteratorBaseEdT_ENKUlvE_clEvENKUlvE2_clEvEUlfE_EEvSA_T1_T2_EUlP24curandStatePhilox4_32_10E0_ZNS1_27distribution_nullary_kernelIlf6float4S7_SJ_SE_EEvSA_SG_RKT3_T4_EUlifE_EEvlNS_15PhiloxCudaStateESF_SG_ --------------------------
	.section	.nv.constant0._ZN2at6native63_GLOBAL__N__7310b794_30_DistributionGeometricKernel_cu_fa6e70a443distribution_elementwise_grid_stride_kernelIfLi4EZNS0_9templates4cuda21uniform_and_transformIlfPNS_17CUDAGeneratorImplEZZZNS4_16geometric_kernelIS7_EEvRNS_18TensorIteratorBaseEdT_ENKUlvE_clEvENKUlvE2_clEvEUlfE_EEvSA_T1_T2_EUlP24curandStatePhilox4_32_10E0_ZNS1_27distribution_nullary_kernelIlf6float4S7_SJ_SE_EEvSA_SG_RKT3_T4_EUlifE_EEvlNS_15PhiloxCudaStateESF_SG_,"a",@progbits
	.sectionflags	@""
	.align	4
.nv.constant0._ZN2at6native63_GLOBAL__N__7310b794_30_DistributionGeometricKernel_cu_fa6e70a443distribution_elementwise_grid_stride_kernelIfLi4EZNS0_9templates4cuda21uniform_and_transformIlfPNS_17CUDAGeneratorImplEZZZNS4_16geometric_kernelIS7_EEvRNS_18TensorIteratorBaseEdT_ENKUlvE_clEvENKUlvE2_clEvEUlfE_EEvSA_T1_T2_EUlP24curandStatePhilox4_32_10E0_ZNS1_27distribution_nullary_kernelIlf6float4S7_SJ_SE_EEvSA_SG_RKT3_T4_EUlifE_EEvlNS_15PhiloxCudaStateESF_SG_:
	.zero		960


//--------------------- .nv.constant0._ZN2at6native63_GLOBAL__N__7310b794_30_DistributionGeometricKernel_cu_fa6e70a443distribution_elementwise_grid_stride_kernelIfLi4EZNS0_9templates4cuda21uniform_and_transformIlfPNS_17CUDAGeneratorImplEZZZNS4_16geometric_kernelIS7_EEvRNS_18TensorIteratorBaseEdT_ENKUlvE_clEvENKUlvE2_clEvEUlfE_EEvSA_T1_T2_EUlP24curandStatePhilox4_32_10E_ZNS1_27distribution_nullary_kernelIlf7double2S7_SJ_SE_EEvSA_SG_RKT3_T4_EUlifE0_EEvlNS_15PhiloxCudaStateESF_SG_ --------------------------
	.section	.nv.constant0._ZN2at6native63_GLOBAL__N__7310b794_30_DistributionGeometricKernel_cu_fa6e70a443distribution_elementwise_grid_stride_kernelIfLi4EZNS0_9templates4cuda21uniform_and_transformIlfPNS_17CUDAGeneratorImplEZZZNS4_16geometric_kernelIS7_EEvRNS_18TensorIteratorBaseEdT_ENKUlvE_clEvENKUlvE2_clEvEUlfE_EEvSA_T1_T2_EUlP24curandStatePhilox4_32_10E_ZNS1_27distribution_nullary_kernelIlf7double2S7_SJ_SE_EEvSA_SG_RKT3_T4_EUlifE0_EEvlNS_15PhiloxCudaStateESF_SG_,"a",@progbits
	.sectionflags	@""
	.align	4
.nv.constant0._ZN2at6native63_GLOBAL__N__7310b794_30_DistributionGeometricKernel_cu_fa6e70a443distribution_elementwise_grid_stride_kernelIfLi4EZNS0_9templates4cuda21uniform_and_transformIlfPNS_17CUDAGeneratorImplEZZZNS4_16geometric_kernelIS7_EEvRNS_18TensorIteratorBaseEdT_ENKUlvE_clEvENKUlvE2_clEvEUlfE_EEvSA_T1_T2_EUlP24curandStatePhilox4_32_10E_ZNS1_27distribution_nullary_kernelIlf7double2S7_SJ_SE_EEvSA_SG_RKT3_T4_EUlifE0_EEvlNS_15PhiloxCudaStateESF_SG_:
	.zero		1360


//--------------------- .nv.constant0._ZN2at6native63_GLOBAL__N__7310b794_30_DistributionGeometricKernel_cu_fa6e70a443distribution_elementwise_grid_stride_kernelIfLi4EZNS0_9templates4cuda21uniform_and_transformIlfPNS_17CUDAGeneratorImplEZZZNS4_16geometric_kernelIS7_EEvRNS_18TensorIteratorBaseEdT_ENKUlvE_clEvENKUlvE2_clEvEUlfE_EEvSA_T1_T2_EUlP24curandStatePhilox4_32_10E_ZNS1_27distribution_nullary_kernelIlf7double2S7_SJ_SE_EEvSA_SG_RKT3_T4_EUlifE_EEvlNS_15PhiloxCudaStateESF_SG_ --------------------------
	.section	.nv.constant0._ZN2at6native63_GLOBAL__N__7310b794_30_DistributionGeometricKernel_cu_fa6e70a443distribution_elementwise_grid_stride_kernelIfLi4EZNS0_9templates4cuda21uniform_and_transformIlfPNS_17CUDAGeneratorImplEZZZNS4_16geometric_kernelIS7_EEvRNS_18TensorIteratorBaseEdT_ENKUlvE_clEvENKUlvE2_clEvEUlfE_EEvSA_T1_T2_EUlP24curandStatePhilox4_32_10E_ZNS1_27distribution_nullary_kernelIlf7double2S7_SJ_SE_EEvSA_SG_RKT3_T4_EUlifE_EEvlNS_15PhiloxCudaStateESF_SG_,"a",@progbits
	.sectionflags	@""
	.align	4
.nv.constant0._ZN2at6native63_GLOBAL__N__7310b794_30_DistributionGeometricKernel_cu_fa6e70a443distribution_elementwise_grid_stride_kernelIfLi4EZNS0_9templates4cuda21uniform_and_transformIlfPNS_17CUDAGeneratorImplEZZZNS4_16geometric_kernelIS7_EEvRNS_18TensorIteratorBaseEdT_ENKUlvE_clEvENKUlvE2_clEvEUlfE_EEvSA_T1_T2_EUlP24curandStatePhilox4_32_10E_ZNS1_27distribution_nullary_kernelIlf7double2S7_SJ_SE_EEvSA_SG_RKT3_T4_EUlifE_EEvlNS_15PhiloxCudaStateESF_SG_:
	.zero		960


//--------------------- .nv.constant0._ZN2at6native63_GLOBAL__N__7310b794_30_DistributionGeometricKernel_cu_fa6e70a443distribution_elementwise_grid_stride_kernelIfLi4EZNS0_9templates4cuda21uniform_and_transformIifPNS_17CUDAGeneratorImplEZZZNS4_16geometric_kernelIS7_EEvRNS_18TensorIteratorBaseEdT_ENKUlvE_clEvENKUlvE1_clEvEUlfE_EEvSA_T1_T2_EUlP24curandStatePhilox4_32_10E0_ZNS1_27distribution_nullary_kernelIif6float4S7_SJ_SE_EEvSA_SG_RKT3_T4_EUlifE0_EEvlNS_15PhiloxCudaStateESF_SG_ --------------------------
	.section	.nv.constant0._ZN2at6native63_GLOBAL__N__7310b794_30_DistributionGeometricKernel_cu_fa6e70a443distribution_elementwise_grid_stride_kernelIfLi4EZNS0_9templates4cuda21uniform_and_transformIifPNS_17CUDAGeneratorImplEZZZNS4_16geometric_kernelIS7_EEvRNS_18TensorIteratorBaseEdT_ENKUlvE_clEvENKUlvE1_clEvEUlfE_EEvSA_T1_T2_EUlP24curandStatePhilox4_32_10E0_ZNS1_27distribution_nullary_kernelIif6float4S7_SJ_SE_EEvSA_SG_RKT3_T4_EUlifE0_EEvlNS_15PhiloxCudaStateESF_SG_,"a",@progbits
	.sectionflags	@""
	.align	4
.nv.constant0._ZN2at6native63_GLOBAL__N__7310b794_30_DistributionGeometricKernel_cu_fa6e70a443distribution_elementwise_grid_stride_kernelIfLi4EZNS0_9templates4cuda21uniform_and_transformIifPNS_17CUDAGeneratorImplEZZZNS4_16geometric_kernelIS7_EEvRNS_18TensorIteratorBaseEdT_ENKUlvE_clEvENKUlvE1_clEvEUlfE_EEvSA_T1_T2_EUlP24curandStatePhilox4_32_10E0_ZNS1_27distribution_nullary_kernelIif6float4S7_SJ_SE_EEvSA_SG_RKT3_T4_EUlifE0_EEvlNS_15PhiloxCudaStateESF_SG_:
	.zero		1360


//--------------------- .nv.constant0._ZN2at6native63_GLOBAL__N__7310b794_30_DistributionGeometricKernel_cu_fa6e70a443distribution_elementwise_grid_stride_kernelIfLi4EZNS0_9templates4cuda21uniform_and_transformIifPNS_17CUDAGeneratorImplEZZZNS4_16geometric_kernelIS7_EEvRNS_18TensorIteratorBaseEdT_ENKUlvE_clEvENKUlvE1_clEvEUlfE_EEvSA_T1_T2_EUlP24curandStatePhilox4_32_10E0_ZNS1_27distribution_nullary_kernelIif6float4S7_SJ_SE_EEvSA_SG_RKT3_T4_EUlifE_EEvlNS_15PhiloxCudaStateESF_SG_ --------------------------
	.section	.nv.constant0._ZN2at6native63_GLOBAL__N__7310b794_30_DistributionGeometricKernel_cu_fa6e70a443distribution_elementwise_grid_stride_kernelIfLi4EZNS0_9templates4cuda21uniform_and_transformIifPNS_17CUDAGeneratorImplEZZZNS4_16geometric_kernelIS7_EEvRNS_18TensorIteratorBaseEdT_ENKUlvE_clEvENKUlvE1_clEvEUlfE_EEvSA_T1_T2_EUlP24curandStatePhilox4_32_10E0_ZNS1_27distribution_nullary_kernelIif6float4S7_SJ_SE_EEvSA_SG_RKT3_T4_EUlifE_EEvlNS_15PhiloxCudaStateESF_SG_,"a",@progbits
	.sectionflags	@""
	.align	4
.nv.constant0._ZN2at6native63_GLOBAL__N__7310b794_30_DistributionGeometricKernel_cu_fa6e70a443distribution_elementwise_grid_stride_kernelIfLi4EZNS0_9templates4cuda21uniform_and_transformIifPNS_17CUDAGeneratorImplEZZZNS4_16geometric_kernelIS7_EEvRNS_18TensorIteratorBaseEdT_ENKUlvE_clEvENKUlvE1_clEvEUlfE_EEvSA_T1_T2_EUlP24curandStatePhilox4_32_10E0_ZNS1_27distribution_nullary_kernelIif6float4S7_SJ_SE_EEvSA_SG_RKT3_T4_EUlifE_EEvlNS_15PhiloxCudaStateESF_SG_:
	.zero		960


//--------------------- .nv.constant0._ZN2at6native63_GLOBAL__N__7310b794_30_DistributionGeometricKernel_cu_fa6e70a443distribution_elementwise_grid_stride_kernelIfLi4EZNS0_9templates4cuda21uniform_and_transformIifPNS_17CUDAGeneratorImplEZZZNS4_16geometric_kernelIS7_EEvRNS_18TensorIteratorBaseEdT_ENKUlvE_clEvENKUlvE1_clEvEUlfE_EEvSA_T1_T2_EUlP24curandStatePhilox4_32_10E_ZNS1_27distribution_nullary_kernelIif7double2S7_SJ_SE_EEvSA_SG_RKT3_T4_EUlifE0_EEvlNS_15PhiloxCudaStateESF_SG_ --------------------------
	.section	.nv.constant0._ZN2at6native63_GLOBAL__N__7310b794_30_DistributionGeometricKernel_cu_fa6e70a443distribution_elementwise_grid_stride_kernelIfLi4EZNS0_9templates4cuda21uniform_and_transformIifPNS_17CUDAGeneratorImplEZZZNS4_16geometric_kernelIS7_EEvRNS_18TensorIteratorBaseEdT_ENKUlvE_clEvENKUlvE1_clEvEUlfE_EEvSA_T1_T2_EUlP24curandStatePhilox4_32_10E_ZNS1_27distribution_nullary_kernelIif7double2S7_SJ_SE_EEvSA_SG_RKT3_T4_EUlifE0_EEvlNS_15PhiloxCudaStateESF_SG_,"a",@progbits
	.sectionflags	@""
	.align	4
.nv.constant0._ZN2at6native63_GLOBAL__N__7310b794_30_DistributionGeometricKernel_cu_fa6e70a443distribution_elementwise_grid_stride_kernelIfLi4EZNS0_9templates4cuda21uniform_and_transformIifPNS_17CUDAGeneratorImplEZZZNS4_16geometric_kernelIS7_EEvRNS_18TensorIteratorBaseEdT_ENKUlvE_clEvENKUlvE1_clEvEUlfE_EEvSA_T1_T2_EUlP24curandStatePhilox4_32_10E_ZNS1_27distribution_nullary_kernelIif7double2S7_SJ_SE_EEvSA_SG_RKT3_T4_EUlifE0_EEvlNS_15PhiloxCudaStateESF_SG_:
	.zero		1360


//--------------------- .nv.constant0._ZN2at6native63_GLOBAL__N__7310b794_30_DistributionGeometricKernel_cu_fa6e70a443distribution_elementwise_grid_stride_kernelIfLi4EZNS0_9templates4cuda21uniform_and_transformIifPNS_17CUDAGeneratorImplEZZZNS4_16geometric_kernelIS7_EEvRNS_18TensorIteratorBaseEdT_ENKUlvE_clEvENKUlvE1_clEvEUlfE_EEvSA_T1_T2_EUlP24curandStatePhilox4_32_10E_ZNS1_27distribution_nullary_kernelIif7double2S7_SJ_SE_EEvSA_SG_RKT3_T4_EUlifE_EEvlNS_15PhiloxCudaStateESF_SG_ --------------------------
	.section	.nv.constant0._ZN2at6native63_GLOBAL__N__7310b794_30_DistributionGeometricKernel_cu_fa6e70a443distribution_elementwise_grid_stride_kernelIfLi4EZNS0_9templates4cuda21uniform_and_transformIifPNS_17CUDAGeneratorImplEZZZNS4_16geometric_kernelIS7_EEvRNS_18TensorIteratorBaseEdT_ENKUlvE_clEvENKUlvE1_clEvEUlfE_EEvSA_T1_T2_EUlP24curandStatePhilox4_32_10E_ZNS1_27distribution_nullary_kernelIif7double2S7_SJ_SE_EEvSA_SG_RKT3_T4_EUlifE_EEvlNS_15PhiloxCudaStateESF_SG_,"a",@progbits
	.sectionflags	@""
	.align	4
.nv.constant0._ZN2at6native63_GLOBAL__N__7310b794_30_DistributionGeometricKernel_cu_fa6e70a443distribution_elementwise_grid_stride_kernelIfLi4EZNS0_9templates4cuda21uniform_and_transformIifPNS_17CUDAGeneratorImplEZZZNS4_16geometric_kernelIS7_EEvRNS_18TensorIteratorBaseEdT_ENKUlvE_clEvENKUlvE1_clEvEUlfE_EEvSA_T1_T2_EUlP24curandStatePhilox4_32_10E_ZNS1_27distribution_nullary_kernelIif7double2S7_SJ_SE_EEvSA_SG_RKT3_T4_EUlifE_EEvlNS_15PhiloxCudaStateESF_SG_:
	.zero		960


//--------------------- .nv.constant0._ZN2at6native63_GLOBAL__N__7310b794_30_DistributionGeometricKernel_cu_fa6e70a443distribution_elementwise_grid_stride_kernelIfLi4EZNS0_9templates4cuda21uniform_and_transformIafPNS_17CUDAGeneratorImplEZZZNS4_16geometric_kernelIS7_EEvRNS_18TensorIteratorBaseEdT_ENKUlvE_clEvENKUlvE0_clEvEUlfE_EEvSA_T1_T2_EUlP24curandStatePhilox4_32_10E0_ZNS1_27distribution_nullary_kernelIaf6float4S7_SJ_SE_EEvSA_SG_RKT3_T4_EUlifE0_EEvlNS_15PhiloxCudaStateESF_SG_ --------------------------
	.section	.nv.constant0._ZN2at6native63_GLOBAL__N__7310b794_30_DistributionGeometricKernel_cu_fa6e70a443distribution_elementwise_grid_stride_kernelIfLi4EZNS0_9templates4cuda21uniform_and_transformIafPNS_17CUDAGeneratorImplEZZZNS4_16geometric_kernelIS7_EEvRNS_18TensorIteratorBaseEdT_ENKUlvE_clEvENKUlvE0_clEvEUlfE_EEvSA_T1_T2_EUlP24curandStatePhilox4_32_10E0_ZNS1_27distribution_nullary_kernelIaf6float4S7_SJ_SE_EEvSA_SG_RKT3_T4_EUlifE0_EEvlNS_15PhiloxCudaStateESF_SG_,"a",@progbits
	.sectionflags	@""
	.align	4
.nv.constant0._ZN2at6native63_GLOBAL__N__7310b794_30_DistributionGeometricKernel_cu_fa6e70a443distribution_elementwise_grid_stride_kernelIfLi4EZNS0_9templates4cuda21uniform_and_transformIafPNS_17CUDAGeneratorImplEZZZNS4_16geometric_kernelIS7_EEvRNS_18TensorIteratorBaseEdT_ENKUlvE_clEvENKUlvE0_clEvEUlfE_EEvSA_T1_T2_EUlP24curandStatePhilox4_32_10E0_ZNS1_27distribution_nullary_kernelIaf6float4S7_SJ_SE_EEvSA_SG_RKT3_T4_EUlifE0_EEvlNS_15PhiloxCudaStateESF_SG_:
	.zero		1360


//--------------------- .nv.constant0._ZN2at6native63_GLOBAL__N__7310b794_30_DistributionGeometricKernel_cu_fa6e70a443distribution_elementwise_grid_stride_kernelIfLi4EZNS0_9templates4cuda21uniform_and_transformIafPNS_17CUDAGeneratorImplEZZZNS4_16geometric_kernelIS7_EEvRNS_18TensorIteratorBaseEdT_ENKUlvE_clEvENKUlvE0_clEvEUlfE_EEvSA_T1_T2_EUlP24curandStatePhilox4_32_10E0_ZNS1_27distribution_nullary_kernelIaf6float4S7_SJ_SE_EEvSA_SG_RKT3_T4_EUlifE_EEvlNS_15PhiloxCudaStateESF_SG_ --------------------------
	.section	.nv.constant0._ZN2at6native63_GLOBAL__N__7310b794_30_DistributionGeometricKernel_cu_fa6e70a443distribution_elementwise_grid_stride_kernelIfLi4EZNS0_9templates4cuda21uniform_and_transformIafPNS_17CUDAGeneratorImplEZZZNS4_16geometric_kernelIS7_EEvRNS_18TensorIteratorBaseEdT_ENKUlvE_clEvENKUlvE0_clEvEUlfE_EEvSA_T1_T2_EUlP24curandStatePhilox4_32_10E0_ZNS1_27distribution_nullary_kernelIaf6float4S7_SJ_SE_EEvSA_SG_RKT3_T4_EUlifE_EEvlNS_15PhiloxCudaStateESF_SG_,"a",@progbits
	.sectionflags	@""
	.align	4
.nv.constant0._ZN2at6native63_GLOBAL__N__7310b794_30_DistributionGeometricKernel_cu_fa6e70a443distribution_elementwise_grid_stride_kernelIfLi4EZNS0_9templates4cuda21uniform_and_transformIafPNS_17CUDAGeneratorImplEZZZNS4_16geometric_kernelIS7_EEvRNS_18TensorIteratorBaseEdT_ENKUlvE_clEvENKUlvE0_clEvEUlfE_EEvSA_T1_T2_EUlP24curandStatePhilox4_32_10E0_ZNS1_27distribution_nullary_kernelIaf6float4S7_SJ_SE_EEvSA_SG_RKT3_T4_EUlifE_EEvlNS_15PhiloxCudaStateESF_SG_:
	.zero		960


//--------------------- .nv.constant0._ZN2at6native63_GLOBAL__N__7310b794_30_DistributionGeometricKernel_cu_fa6e70a443distribution_elementwise_grid_stride_kernelIfLi4EZNS0_9templates4cuda21uniform_and_transformIafPNS_17CUDAGeneratorImplEZZZNS4_16geometric_kernelIS7_EEvRNS_18TensorIteratorBaseEdT_ENKUlvE_clEvENKUlvE0_clEvEUlfE_EEvSA_T1_T2_EUlP24curandStatePhilox4_32_10E_ZNS1_27distribution_nullary_kernelIaf7double2S7_SJ_SE_EEvSA_SG_RKT3_T4_EUlifE0_EEvlNS_15PhiloxCudaStateESF_SG_ --------------------------
	.section	.nv.constant0._ZN2at6native63_GLOBAL__N__7310b794_30_DistributionGeometricKernel_cu_fa6e70a443distribution_elementwise_grid_stride_kernelIfLi4EZNS0_9templates4cuda21uniform_and_transformIafPNS_17CUDAGeneratorImplEZZZNS4_16geometric_kernelIS7_EEvRNS_18TensorIteratorBaseEdT_ENKUlvE_clEvENKUlvE0_clEvEUlfE_EEvSA_T1_T2_EUlP24curandStatePhilox4_32_10E_ZNS1_27distribution_nullary_kernelIaf7double2S7_SJ_SE_EEvSA_SG_RKT3_T4_EUlifE0_EEvlNS_15PhiloxCudaStateESF_SG_,"a",@progbits
	.sectionflags	@""
	.align	4
.nv.constant0._ZN2at6native63_GLOBAL__N__7310b794_30_DistributionGeometricKernel_cu_fa6e70a443distribution_elementwise_grid_stride_kernelIfLi4EZNS0_9templates4cuda21uniform_and_transformIafPNS_17CUDAGeneratorImplEZZZNS4_16geometric_kernelIS7_EEvRNS_18TensorIteratorBaseEdT_ENKUlvE_clEvENKUlvE0_clEvEUlfE_EEvSA_T1_T2_EUlP24curandStatePhilox4_32_10E_ZNS1_27distribution_nullary_kernelIaf7double2S7_SJ_SE_EEvSA_SG_RKT3_T4_EUlifE0_EEvlNS_15PhiloxCudaStateESF_SG_:
	.zero		1360


//--------------------- .nv.constant0._ZN2at6native63_GLOBAL__N__7310b794_30_DistributionGeometricKernel_cu_fa6e70a443distribution_elementwise_grid_stride_kernelIfLi4EZNS0_9templates4cuda21uniform_and_transformIafPNS_17CUDAGeneratorImplEZZZNS4_16geometric_kernelIS7_EEvRNS_18TensorIteratorBaseEdT_ENKUlvE_clEvENKUlvE0_clEvEUlfE_EEvSA_T1_T2_EUlP24curandStatePhilox4_32_10E_ZNS1_27distribution_nullary_kernelIaf7double2S7_SJ_SE_EEvSA_SG_RKT3_T4_EUlifE_EEvlNS_15PhiloxCudaStateESF_SG_ --------------------------
	.section	.nv.constant0._ZN2at6native63_GLOBAL__N__7310b794_30_DistributionGeometricKernel_cu_fa6e70a443distribution_elementwise_grid_stride_kernelIfLi4EZNS0_9templates4cuda21uniform_and_transformIafPNS_17CUDAGeneratorImplEZZZNS4_16geometric_kernelIS7_EEvRNS_18TensorIteratorBaseEdT_ENKUlvE_clEvENKUlvE0_clEvEUlfE_EEvSA_T1_T2_EUlP24curandStatePhilox4_32_10E_ZNS1_27distribution_nullary_kernelIaf7double2S7_SJ_SE_EEvSA_SG_RKT3_T4_EUlifE_EEvlNS_15PhiloxCudaStateESF_SG_,"a",@progbits
	.sectionflags	@""
	.align	4
.nv.constant0._ZN2at6native63_GLOBAL__N__7310b794_30_DistributionGeometricKernel_cu_fa6e70a443distribution_elementwise_grid_stride_kernelIfLi4EZNS0_9templates4cuda21uniform_and_transformIafPNS_17CUDAGeneratorImplEZZZNS4_16geometric_kernelIS7_EEvRNS_18TensorIteratorBaseEdT_ENKUlvE_clEvENKUlvE0_clEvEUlfE_EEvSA_T1_T2_EUlP24curandStatePhilox4_32_10E_ZNS1_27distribution_nullary_kernelIaf7double2S7_SJ_SE_EEvSA_SG_RKT3_T4_EUlifE_EEvlNS_15PhiloxCudaStateESF_SG_:
	.zero		960


//--------------------- .nv.constant0._ZN2at6native63_GLOBAL__N__7310b794_30_DistributionGeometricKernel_cu_fa6e70a443distribution_elementwise_grid_stride_kernelIfLi4EZNS0_9templates4cuda21uniform_and_transformIhfPNS_17CUDAGeneratorImplEZZZNS4_16geometric_kernelIS7_EEvRNS_18TensorIteratorBaseEdT_ENKUlvE_clEvENKUlvE_clEvEUlfE_EEvSA_T1_T2_EUlP24curandStatePhilox4_32_10E0_ZNS1_27distribution_nullary_kernelIhf6float4S7_SJ_SE_EEvSA_SG_RKT3_T4_EUlifE0_EEvlNS_15PhiloxCudaStateESF_SG_ --------------------------
	.section	.nv.constant0._ZN2at6native63_GLOBAL__N__7310b794_30_DistributionGeometricKernel_cu_fa6e70a443distribution_elementwise_grid_stride_kernelIfLi4EZNS0_9templates4cuda21uniform_and_transformIhfPNS_17CUDAGeneratorImplEZZZNS4_16geometric_kernelIS7_EEvRNS_18TensorIteratorBaseEdT_ENKUlvE_clEvENKUlvE_clEvEUlfE_EEvSA_T1_T2_EUlP24curandStatePhilox4_32_10E0_ZNS1_27distribution_nullary_kernelIhf6float4S7_SJ_SE_EEvSA_SG_RKT3_T4_EUlifE0_EEvlNS_15PhiloxCudaStateESF_SG_,"a",@progbits
	.sectionflags	@""
	.align	4
.nv.constant0._ZN2at6native63_GLOBAL__N__7310b794_30_DistributionGeometricKernel_cu_fa6e70a443distribution_elementwise_grid_stride_kernelIfLi4EZNS0_9templates4cuda21uniform_and_transformIhfPNS_17CUDAGeneratorImplEZZZNS4_16geometric_kernelIS7_EEvRNS_18TensorIteratorBaseEdT_ENKUlvE_clEvENKUlvE_clEvEUlfE_EEvSA_T1_T2_EUlP24curandStatePhilox4_32_10E0_ZNS1_27distribution_nullary_kernelIhf6float4S7_SJ_SE_EEvSA_SG_RKT3_T4_EUlifE0_EEvlNS_15PhiloxCudaStateESF_SG_:
	.zero		1360


//--------------------- .nv.constant0._ZN2at6native63_GLOBAL__N__7310b794_30_DistributionGeometricKernel_cu_fa6e70a443distribution_elementwise_grid_stride_kernelIfLi4EZNS0_9templates4cuda21uniform_and_transformIhfPNS_17CUDAGeneratorImplEZZZNS4_16geometric_kernelIS7_EEvRNS_18TensorIteratorBaseEdT_ENKUlvE_clEvENKUlvE_clEvEUlfE_EEvSA_T1_T2_EUlP24curandStatePhilox4_32_10E0_ZNS1_27distribution_nullary_kernelIhf6float4S7_SJ_SE_EEvSA_SG_RKT3_T4_EUlifE_EEvlNS_15PhiloxCudaStateESF_SG_ --------------------------
	.section	.nv.constant0._ZN2at6native63_GLOBAL__N__7310b794_30_DistributionGeometricKernel_cu_fa6e70a443distribution_elementwise_grid_stride_kernelIfLi4EZNS0_9templates4cuda21uniform_and_transformIhfPNS_17CUDAGeneratorImplEZZZNS4_16geometric_kernelIS7_EEvRNS_18TensorIteratorBaseEdT_ENKUlvE_clEvENKUlvE_clEvEUlfE_EEvSA_T1_T2_EUlP24curandStatePhilox4_32_10E0_ZNS1_27distribution_nullary_kernelIhf6float4S7_SJ_SE_EEvSA_SG_RKT3_T4_EUlifE_EEvlNS_15PhiloxCudaStateESF_SG_,"a",@progbits
	.sectionflags	@""
	.align	4
.nv.constant0._ZN2at6native63_GLOBAL__N__7310b794_30_DistributionGeometricKernel_cu_fa6e70a443distribution_elementwise_grid_stride_kernelIfLi4EZNS0_9templates4cuda21uniform_and_transformIhfPNS_17CUDAGeneratorImplEZZZNS4_16geometric_kernelIS7_EEvRNS_18TensorIteratorBaseEdT_ENKUlvE_clEvENKUlvE_clEvEUlfE_EEvSA_T1_T2_EUlP24curandStatePhilox4_32_10E0_ZNS1_27distribution_nullary_kernelIhf6float4S7_SJ_SE_EEvSA_SG_RKT3_T4_EUlifE_EEvlNS_15PhiloxCudaStateESF_SG_:
	.zero		960


//--------------------- .nv.constant0._ZN2at6native63_GLOBAL__N__7310b794_30_DistributionGeometricKernel_cu_fa6e70a443distribution_elementwise_grid_stride_kernelIfLi4EZNS0_9templates4cuda21uniform_and_transformIhfPNS_17CUDAGeneratorImplEZZZNS4_16geometric_kernelIS7_EEvRNS_18TensorIteratorBaseEdT_ENKUlvE_clEvENKUlvE_clEvEUlfE_EEvSA_T1_T2_EUlP24curandStatePhilox4_32_10E_ZNS1_27distribution_nullary_kernelIhf7double2S7_SJ_SE_EEvSA_SG_RKT3_T4_EUlifE0_EEvlNS_15PhiloxCudaStateESF_SG_ --------------------------
	.section	.nv.constant0._ZN2at6native63_GLOBAL__N__7310b794_30_DistributionGeometricKernel_cu_fa6e70a443distribution_elementwise_grid_stride_kernelIfLi4EZNS0_9templates4cuda21uniform_and_transformIhfPNS_17CUDAGeneratorImplEZZZNS4_16geometric_kernelIS7_EEvRNS_18TensorIteratorBaseEdT_ENKUlvE_clEvENKUlvE_clEvEUlfE_EEvSA_T1_T2_EUlP24curandStatePhilox4_32_10E_ZNS1_27distribution_nullary_kernelIhf7double2S7_SJ_SE_EEvSA_SG_RKT3_T4_EUlifE0_EEvlNS_15PhiloxCudaStateESF_SG_,"a",@progbits
	.sectionflags	@""
	.align	4
.nv.constant0._ZN2at6native63_GLOBAL__N__7310b794_30_DistributionGeometricKernel_cu_fa6e70a443distribution_elementwise_grid_stride_kernelIfLi4EZNS0_9templates4cuda21uniform_and_transformIhfPNS_17CUDAGeneratorImplEZZZNS4_16geometric_kernelIS7_EEvRNS_18TensorIteratorBaseEdT_ENKUlvE_clEvENKUlvE_clEvEUlfE_EEvSA_T1_T2_EUlP24curandStatePhilox4_32_10E_ZNS1_27distribution_nullary_kernelIhf7double2S7_SJ_SE_EEvSA_SG_RKT3_T4_EUlifE0_EEvlNS_15PhiloxCudaStateESF_SG_:
	.zero		1360


//--------------------- .nv.constant0._ZN2at6native63_GLOBAL__N__7310b794_30_DistributionGeometricKernel_cu_fa6e70a443distribution_elementwise_grid_stride_kernelIfLi4EZNS0_9templates4cuda21uniform_and_transformIhfPNS_17CUDAGeneratorImplEZZZNS4_16geometric_kernelIS7_EEvRNS_18TensorIteratorBaseEdT_ENKUlvE_clEvENKUlvE_clEvEUlfE_EEvSA_T1_T2_EUlP24curandStatePhilox4_32_10E_ZNS1_27distribution_nullary_kernelIhf7double2S7_SJ_SE_EEvSA_SG_RKT3_T4_EUlifE_EEvlNS_15PhiloxCudaStateESF_SG_ --------------------------
	.section	.nv.constant0._ZN2at6native63_GLOBAL__N__7310b794_30_DistributionGeometricKernel_cu_fa6e70a443distribution_elementwise_grid_stride_kernelIfLi4EZNS0_9templates4cuda21uniform_and_transformIhfPNS_17CUDAGeneratorImplEZZZNS4_16geometric_kernelIS7_EEvRNS_18TensorIteratorBaseEdT_ENKUlvE_clEvENKUlvE_clEvEUlfE_EEvSA_T1_T2_EUlP24curandStatePhilox4_32_10E_ZNS1_27distribution_nullary_kernelIhf7double2S7_SJ_SE_EEvSA_SG_RKT3_T4_EUlifE_EEvlNS_15PhiloxCudaStateESF_SG_,"a",@progbits
	.sectionflags	@""
	.align	4
.nv.constant0._ZN2at6native63_GLOBAL__N__7310b794_30_DistributionGeometricKernel_cu_fa6e70a443distribution_elementwise_grid_stride_kernelIfLi4EZNS0_9templates4cuda21uniform_and_transformIhfPNS_17CUDAGeneratorImplEZZZNS4_16geometric_kernelIS7_EEvRNS_18TensorIteratorBaseEdT_ENKUlvE_clEvENKUlvE_clEvEUlfE_EEvSA_T1_T2_EUlP24curandStatePhilox4_32_10E_ZNS1_27distribution_nullary_kernelIhf7double2S7_SJ_SE_EEvSA_SG_RKT3_T4_EUlifE_EEvlNS_15PhiloxCudaStateESF_SG_:
	.zero		960


//--------------------- SYMBOLS --------------------------

	.type		.nv.reservedSmem.offset0,@object
	.size		.nv.reservedSmem.offset0,0x4
